def matmul_kernel(
    a_ptr,
    b_ptr,
    c_ptr,
    M,
    N,
    K,
    stride_am,
    stride_ak,
    stride_bk,
    stride_bn,
    stride_cm,
    stride_cn,
    BLOCK_M: tl.constexpr,
    BLOCK_N: tl.constexpr,
    BLOCK_K: tl.constexpr,
    GROUP_M: tl.constexpr,
):
    pid = tl.program_id(axis=0)
    num_pid_m = tl.cdiv(M, BLOCK_M)
    num_pid_n = tl.cdiv(N, BLOCK_N)
    num_pid_in_group = GROUP_M * num_pid_n
    group_id = pid // num_pid_in_group
    first_pid_m = group_id * GROUP_M
    group_size_m = min(num_pid_m - first_pid_m, GROUP_M)
    pid_m = first_pid_m + ((pid % num_pid_in_group) % group_size_m)
    pid_n = (pid % num_pid_in_group) // group_size_m

    offs_am = (pid_m * BLOCK_M + tl.arange(0, BLOCK_M)) % M
    offs_bn = (pid_n * BLOCK_N + tl.arange(0, BLOCK_N)) % N
    offs_k = tl.arange(0, BLOCK_K)
    a_ptrs = a_ptr + offs_am[:, None] * stride_am + offs_k[None, :] * stride_ak
    b_ptrs = b_ptr + offs_k[:, None] * stride_bk + offs_bn[None, :] * stride_bn

    acc = tl.zeros((BLOCK_M, BLOCK_N), dtype=tl.float32)
    for kk in range(0, tl.cdiv(K, BLOCK_K)):
        a = tl.load(a_ptrs, mask=offs_k[None, :] < K - kk * BLOCK_K, other=0.0)
        b = tl.load(b_ptrs, mask=offs_k[:, None] < K - kk * BLOCK_K, other=0.0)
        acc = tl.dot(a, b, acc)
        a_ptrs += BLOCK_K * stride_ak
        b_ptrs += BLOCK_K * stride_bk

    c = acc.to(c_ptr.dtype.element_ty)
    offs_cm = pid_m * BLOCK_M + tl.arange(0, BLOCK_M)
    offs_cn = pid_n * BLOCK_N + tl.arange(0, BLOCK_N)
    c_ptrs = c_ptr + offs_cm[:, None] * stride_cm + offs_cn[None, :] * stride_cn
    mask = (offs_cm[:, None] < M) & (offs_cn[None, :] < N)
    tl.store(c_ptrs, c, mask=mask)

# config = {"BLOCK_K": 128, "BLOCK_M": 64, "BLOCK_N": 512, "GROUP_M": 8, "arch": "sm_90", "dtype": "bf16", "num_ctas": 4, "num_stages": 3, "num_warps": 4}
# arch = sm_90


// ===== COMPILED SASS (sm_90a) =====

	.target	sm_90a

	.elftype	@"ET_EXEC"


//--------------------- .note.nv.tkinfo           --------------------------
	.section	.note.nv.tkinfo,"",@"SHT_NOTE"
	.sectionflags	@"SHF_NOTE_NV_TKINFO"
	.tkinfo
        /*0018*/ 	.word	0x00000002
        /*0030*/ 	.string	""
        /*0030*/ 	.string	"ptxas"
        /*0030*/ 	.string	"Cuda compilation tools, release 13.0, V13.0.88"
        /*0030*/ 	.string	"Build cuda_13.0.r13.0/compiler.36424714_0"
        /*0030*/ 	.string	"-v  -suppress-debug-info  -lineinfo  -arch sm_90a "



//--------------------- .note.nv.cuinfo           --------------------------
	.section	.note.nv.cuinfo,"",@"SHT_NOTE"
	.sectionflags	@"SHF_NOTE_NV_CUINFO"
        /*0018*/ 	.short	0x0002
        /*001a*/ 	.short	0x005a
        /*001c*/ 	.short	0x0082
	.zero		2


//--------------------- .nv.info                  --------------------------
	.section	.nv.info,"",@"SHT_CUDA_INFO"
	.align	4


	//----- nvinfo : EIATTR_REGCOUNT
	.align		4
        /*0000*/ 	.byte	0x04, 0x2f
        /*0002*/ 	.short	(.L_1 - .L_0)
	.align		4
.L_0:
        /*0004*/ 	.word	index@(matmul_kernel)
        /*0008*/ 	.word	0x000000ff


	//----- nvinfo : EIATTR_FRAME_SIZE
	.align		4
.L_1:
        /*000c*/ 	.byte	0x04, 0x11
        /*000e*/ 	.short	(.L_3 - .L_2)
	.align		4
.L_2:
        /*0010*/ 	.word	index@(matmul_kernel)
        /*0014*/ 	.word	0x000006b8


	//----- nvinfo : EIATTR_MIN_STACK_SIZE
	.align		4
.L_3:
        /*0018*/ 	.byte	0x04, 0x12
        /*001a*/ 	.short	(.L_5 - .L_4)
	.align		4
.L_4:
        /*001c*/ 	.word	index@(matmul_kernel)
        /*0020*/ 	.word	0x000006b8
.L_5:


//--------------------- .nv.compat                --------------------------
	.section	.nv.compat,"",@"SHT_CUDA_COMPAT_INFO"
	.align	4
        /*0000*/ 	.byte	0x02, 0x09, 0x01, 0x00, 0x02, 0x02, 0x04, 0x00, 0x02, 0x05, 0x05, 0x00, 0x03, 0x07, 0x01, 0x01
        /*0010*/ 	.byte	0x02, 0x03, 0x00, 0x00, 0x02, 0x06, 0x01, 0x00, 0x04, 0x0b, 0x08, 0x00, 0x00, 0x00, 0x00, 0x00
        /*0020*/ 	.byte	0x00, 0x00, 0x00, 0x00


//--------------------- .nv.info.matmul_kernel    --------------------------
	.section	.nv.info.matmul_kernel,"",@"SHT_CUDA_INFO"
	.sectionflags	@""
	.align	4


	//----- nvinfo : EIATTR_CUDA_API_VERSION
	.align		4
        /*0000*/ 	.byte	0x04, 0x37
        /*0002*/ 	.short	(.L_7 - .L_6)
.L_6:
        /*0004*/ 	.word	0x00000082


	//----- nvinfo : EIATTR_KPARAM_INFO
	.align		4
.L_7:
        /*0008*/ 	.byte	0x04, 0x17
        /*000a*/ 	.short	(.L_9 - .L_8)
.L_8:
        /*000c*/ 	.word	0x00000000
        /*0010*/ 	.short	0x000d
        /*0012*/ 	.short	0x0048
        /*0014*/ 	.byte	0x00, 0xf4, 0x21, 0x00


	//----- nvinfo : EIATTR_KPARAM_INFO
	.align		4
.L_9:
        /*0018*/ 	.byte	0x04, 0x17
        /*001a*/ 	.short	(.L_11 - .L_10)
.L_10:
        /*001c*/ 	.word	0x00000000
        /*0020*/ 	.short	0x000c
        /*0022*/ 	.short	0x0040
        /*0024*/ 	.byte	0x00, 0xf4, 0x21, 0x00


	//----- nvinfo : EIATTR_KPARAM_INFO
	.align		4
.L_11:
        /*0028*/ 	.byte	0x04, 0x17
        /*002a*/ 	.short	(.L_13 - .L_12)
.L_12:
        /*002c*/ 	.word	0x00000000
        /*0030*/ 	.short	0x000b
        /*0032*/ 	.short	0x0038
        /*0034*/ 	.byte	0x00, 0xf0, 0x11, 0x00


	//----- nvinfo : EIATTR_KPARAM_INFO
	.align		4
.L_13:
        /*0038*/ 	.byte	0x04, 0x17
        /*003a*/ 	.short	(.L_15 - .L_14)
.L_14:
        /*003c*/ 	.word	0x00000000
        /*0040*/ 	.short	0x000a
        /*0042*/ 	.short	0x0034
        /*0044*/ 	.byte	0x00, 0xf0, 0x11, 0x00


	//----- nvinfo : EIATTR_KPARAM_INFO
	.align		4
.L_15:
        /*0048*/ 	.byte	0x04, 0x17
        /*004a*/ 	.short	(.L_17 - .L_16)
.L_16:
        /*004c*/ 	.word	0x00000000
        /*0050*/ 	.short	0x0009
        /*0052*/ 	.short	0x0030
        /*0054*/ 	.byte	0x00, 0xf0, 0x11, 0x00


	//----- nvinfo : EIATTR_KPARAM_INFO
	.align		4
.L_17:
        /*0058*/ 	.byte	0x04, 0x17
        /*005a*/ 	.short	(.L_19 - .L_18)
.L_18:
        /*005c*/ 	.word	0x00000000
        /*0060*/ 	.short	0x0008
        /*0062*/ 	.short	0x002c
        /*0064*/ 	.byte	0x00, 0xf0, 0x11, 0x00


	//----- nvinfo : EIATTR_KPARAM_INFO
	.align		4
.L_19:
        /*0068*/ 	.byte	0x04, 0x17
        /*006a*/ 	.short	(.L_21 - .L_20)
.L_20:
        /*006c*/ 	.word	0x00000000
        /*0070*/ 	.short	0x0007
        /*0072*/ 	.short	0x0028
        /*0074*/ 	.byte	0x00, 0xf0, 0x11, 0x00


	//----- nvinfo : EIATTR_KPARAM_INFO
	.align		4
.L_21:
        /*0078*/ 	.byte	0x04, 0x17
        /*007a*/ 	.short	(.L_23 - .L_22)
.L_22:
        /*007c*/ 	.word	0x00000000
        /*0080*/ 	.short	0x0006
        /*0082*/ 	.short	0x0024
        /*0084*/ 	.byte	0x00, 0xf0, 0x11, 0x00


	//----- nvinfo : EIATTR_KPARAM_INFO
	.align		4
.L_23:
        /*0088*/ 	.byte	0x04, 0x17
        /*008a*/ 	.short	(.L_25 - .L_24)
.L_24:
        /*008c*/ 	.word	0x00000000
        /*0090*/ 	.short	0x0005
        /*0092*/ 	.short	0x0020
        /*0094*/ 	.byte	0x00, 0xf0, 0x11, 0x00


	//----- nvinfo : EIATTR_KPARAM_INFO
	.align		4
.L_25:
        /*0098*/ 	.byte	0x04, 0x17
        /*009a*/ 	.short	(.L_27 - .L_26)
.L_26:
        /*009c*/ 	.word	0x00000000
        /*00a0*/ 	.short	0x0004
        /*00a2*/ 	.short	0x001c
        /*00a4*/ 	.byte	0x00, 0xf0, 0x11, 0x00


	//----- nvinfo : EIATTR_KPARAM_INFO
	.align		4
.L_27:
        /*00a8*/ 	.byte	0x04, 0x17
        /*00aa*/ 	.short	(.L_29 - .L_28)
.L_28:
        /*00ac*/ 	.word	0x00000000
        /*00b0*/ 	.short	0x0003
        /*00b2*/ 	.short	0x0018
        /*00b4*/ 	.byte	0x00, 0xf0, 0x11, 0x00


	//----- nvinfo : EIATTR_KPARAM_INFO
	.align		4
.L_29:
        /*00b8*/ 	.byte	0x04, 0x17
        /*00ba*/ 	.short	(.L_31 - .L_30)
.L_30:
        /*00bc*/ 	.word	0x00000000
        /*00c0*/ 	.short	0x0002
        /*00c2*/ 	.short	0x0010
        /*00c4*/ 	.byte	0x00, 0xf4, 0x21, 0x00


	//----- nvinfo : EIATTR_KPARAM_INFO
	.align		4
.L_31:
        /*00c8*/ 	.byte	0x04, 0x17
        /*00ca*/ 	.short	(.L_33 - .L_32)
.L_32:
        /*00cc*/ 	.word	0x00000000
        /*00d0*/ 	.short	0x0001
        /*00d2*/ 	.short	0x0008
        /*00d4*/ 	.byte	0x00, 0xf4, 0x21, 0x00


	//----- nvinfo : EIATTR_KPARAM_INFO
	.align		4
.L_33:
        /*00d8*/ 	.byte	0x04, 0x17
        /*00da*/ 	.short	(.L_35 - .L_34)
.L_34:
        /*00dc*/ 	.word	0x00000000
        /*00e0*/ 	.short	0x0000
        /*00e2*/ 	.short	0x0000
        /*00e4*/ 	.byte	0x00, 0xf4, 0x21, 0x00


	//----- nvinfo : EIATTR_EXPLICIT_CLUSTER
	.align		4
.L_35:
        /*00e8*/ 	.byte	0x01, 0x3e
	.zero		2


	//----- nvinfo : EIATTR_CTA_PER_CLUSTER
	.align		4
        /*00ec*/ 	.byte	0x04, 0x3d
        /*00ee*/ 	.short	(.L_37 - .L_36)
.L_36:
        /*00f0*/ 	.word	0x00000004
        /*00f4*/ 	.word	0x00000001
        /*00f8*/ 	.word	0x00000001


	//----- nvinfo : EIATTR_SPARSE_MMA_MASK
	.align		4
.L_37:
        /*00fc*/ 	.byte	0x03, 0x50
        /*00fe*/ 	.short	0x0000


	//----- nvinfo : EIATTR_MAXREG_COUNT
	.align		4
        /*0100*/ 	.byte	0x03, 0x1b
        /*0102*/ 	.short	0x00ff


	//----- nvinfo : EIATTR_NUM_BARRIERS
	.align		4
        /*0104*/ 	.byte	0x02, 0x4c
        /*0106*/ 	.byte	0x01
	.zero		1


	//----- nvinfo : EIATTR_ANNOTATIONS
	.align		4
        /*0108*/ 	.byte	0x04, 0x55
        /*010a*/ 	.short	(.L_39 - .L_38)


	//   ....[0]....
.L_38:
        /*010c*/ 	.word	0x00000001
        /*0110*/ 	.byte	0x90, 0x06, 0x00, 0x00, 0x01, 0x00, 0x00, 0x00, 0xa0, 0x06, 0x00, 0x00, 0x01, 0x00, 0x00, 0x00
        /* <DEDUP_REMOVED lines=597> */
        /*2670*/ 	.byte	0xc0, 0x4e, 0x01, 0x00


	//----- nvinfo : EIATTR_MERCURY_ISA_VERSION
	.align		4
.L_39:
        /*2674*/ 	.byte	0x03, 0x5f
        /*2676*/ 	.short	0x0101


	//----- nvinfo : EIATTR_EXIT_INSTR_OFFSETS
	.align		4
        /*2678*/ 	.byte	0x04, 0x1c
        /*267a*/ 	.short	(.L_41 - .L_40)


	//   ....[0]....
.L_40:
        /*267c*/ 	.word	0x00016c00


	//   ....[1]....
        /*2680*/ 	.word	0x00016c30


	//----- nvinfo : EIATTR_REQNTID
	.align		4
.L_41:
        /*2684*/ 	.byte	0x04, 0x10
        /*2686*/ 	.short	(.L_43 - .L_42)
.L_42:
        /*2688*/ 	.word	0x00000080
        /*268c*/ 	.word	0x00000001
        /*2690*/ 	.word	0x00000001


	//----- nvinfo : EIATTR_CBANK_PARAM_SIZE
	.align		4
.L_43:
        /*2694*/ 	.byte	0x03, 0x19
        /*2696*/ 	.short	0x0050


	//----- nvinfo : EIATTR_PARAM_CBANK
	.align		4
        /*2698*/ 	.byte	0x04, 0x0a
        /*269a*/ 	.short	(.L_45 - .L_44)
	.align		4
.L_44:
        /*269c*/ 	.word	index@(.nv.constant0.matmul_kernel)
        /*26a0*/ 	.short	0x0210
        /*26a2*/ 	.short	0x0050


	//----- nvinfo : EIATTR_SW_WAR
	.align		4
.L_45:
        /*26a4*/ 	.byte	0x04, 0x36
        /*26a6*/ 	.short	(.L_47 - .L_46)
.L_46:
        /*26a8*/ 	.word	0x00000008
.L_47:


//--------------------- .nv.callgraph             --------------------------
	.section	.nv.callgraph,"",@"SHT_CUDA_CALLGRAPH"
	.align	4
	.sectionentsize	8
	.align		4
        /*0000*/ 	.word	0x00000000
	.align		4
        /*0004*/ 	.word	0xffffffff
	.align		4
        /*0008*/ 	.word	0x00000000
	.align		4
        /*000c*/ 	.word	0xfffffffe
	.align		4
        /*0010*/ 	.word	0x00000000
	.align		4
        /*0014*/ 	.word	0xfffffffd
	.align		4
        /*0018*/ 	.word	0x00000000
	.align		4
        /*001c*/ 	.word	0xfffffffc


//--------------------- .text.matmul_kernel       --------------------------
	.section	.text.matmul_kernel,"ax",@progbits
	.align	128
        .global         matmul_kernel
        .type           matmul_kernel,@function
        .size           matmul_kernel,(.L_x_3 - matmul_kernel)
        .other          matmul_kernel,@"STO_CUDA_ENTRY STV_DEFAULT"
matmul_kernel:
.text.matmul_kernel:
[----:B------:R-:W0:Y:S08]  /*0000*/  LDC R1, c[0x0][0x28] ;  /* 0x00000a00ff017b82 */ /* 0x000e300000000800 */
[----:B------:R-:W1:Y:S01]  /*0010*/  LDC.64 R24, c[0x0][0x228] ;  /* 0x00008a00ff187b82 */ /* 0x000e620000000a00 */
[----:B------:R-:W2:Y:S01]  /*0020*/  S2R R81, SR_TID.X ;  /* 0x0000000000517919 */ /* 0x000ea20000002100 */
[----:B0-----:R-:W-:Y:S01]  /*0030*/  VIADD R1, R1, 0xfffff948 ;  /* 0xfffff94801017836 */ /* 0x001fe20000000000 */
[----:B------:R-:W-:Y:S01]  /*0040*/  UMOV UR7, 0x400 ;  /* 0x0000040000077882 */ /* 0x000fe20000000000 */
[----:B------:R-:W-:Y:S01]  /*0050*/  ULDC.64 UR18, c[0x0][0x208] ;  /* 0x0000820000127ab9 */ /* 0x000fe20000000a00 */
[----:B------:R-:W-:-:S02]  /*0060*/  CS2R R32, SRZ ;  /* 0x0000000000207805 */ /* 0x000fc4000001ff00 */
[----:B------:R-:W-:Y:S02]  /*0070*/  CS2R R34, SRZ ;  /* 0x0000000000227805 */ /* 0x000fe4000001ff00 */
[----:B------:R-:W-:Y:S01]  /*0080*/  CS2R R40, SRZ ;  /* 0x0000000000287805 */ /* 0x000fe2000001ff00 */
[----:B------:R-:W0:Y:S01]  /*0090*/  S2UR UR4, SR_CTAID.X ;  /* 0x00000000000479c3 */ /* 0x000e220000002500 */
[----:B------:R-:W-:Y:S02]  /*00a0*/  CS2R R42, SRZ ;  /* 0x00000000002a7805 */ /* 0x000fe4000001ff00 */
[----:B------:R-:W-:Y:S02]  /*00b0*/  CS2R R48, SRZ ;  /* 0x0000000000307805 */ /* 0x000fe4000001ff00 */
[----:B------:R-:W-:Y:S02]  /*00c0*/  CS2R R50, SRZ ;  /* 0x0000000000327805 */ /* 0x000fe4000001ff00 */
[----:B------:R-:W-:-:S02]  /*00d0*/  CS2R R56, SRZ ;  /* 0x0000000000387805 */ /* 0x000fc4000001ff00 */
[----:B------:R-:W-:Y:S02]  /*00e0*/  CS2R R58, SRZ ;  /* 0x00000000003a7805 */ /* 0x000fe4000001ff00 */
[----:B------:R-:W-:Y:S02]  /*00f0*/  CS2R R64, SRZ ;  /* 0x0000000000407805 */ /* 0x000fe4000001ff00 */
[----:B------:R-:W-:Y:S01]  /*0100*/  CS2R R66, SRZ ;  /* 0x0000000000427805 */ /* 0x000fe2000001ff00 */
[----:B------:R-:W3:Y:S01]  /*0110*/  LDC R77, c[0x0][0x230] ;  /* 0x00008c00ff4d7b82 */ /* 0x000ee20000000800 */
[----:B------:R-:W-:Y:S02]  /*0120*/  CS2R R72, SRZ ;  /* 0x0000000000487805 */ /* 0x000fe4000001ff00 */
[----:B------:R-:W-:Y:S02]  /*0130*/  CS2R R74, SRZ ;  /* 0x00000000004a7805 */ /* 0x000fe4000001ff00 */
[----:B------:R-:W-:-:S02]  /*0140*/  CS2R R84, SRZ ;  /* 0x0000000000547805 */ /* 0x000fc4000001ff00 */
[----:B------:R-:W-:Y:S01]  /*0150*/  CS2R R86, SRZ ;  /* 0x0000000000567805 */ /* 0x000fe2000001ff00 */
[----:B-1----:R-:W-:Y:S01]  /*0160*/  VIADD R0, R25, 0x1ff ;  /* 0x000001ff19007836 */ /* 0x002fe20000000000 */
[----:B------:R-:W1:Y:S04]  /*0170*/  S2UR UR16, SR_CgaCtaId ;  /* 0x00000000001079c3 */ /* 0x000e680000008800 */
[----:B------:R-:W-:Y:S02]  /*0180*/  SHF.R.S32.HI R3, RZ, 0x1f, R0 ;  /* 0x0000001fff037819 */ /* 0x000fe40000011400 */
[----:B0-----:R-:W-:Y:S01]  /*0190*/  I2FP.F32.U32 R5, UR4 ;  /* 0x0000000400057c45 */ /* 0x001fe20008201000 */
[----:B------:R-:W-:Y:S01]  /*01a0*/  ULDC UR4, c[0x0][0x150] ;  /* 0x0000540000047ab9 */ /* 0x000fe20000000800 */
[----:B------:R-:W-:-:S02]  /*01b0*/  LEA.HI R3, R3, R0, RZ, 0x9 ;  /* 0x0000000003037211 */ /* 0x000fc400078f48ff */
[----:B--2---:R-:W-:Y:S01]  /*01c0*/  SHF.R.U32.HI R28, RZ, 0x6, R81 ;  /* 0x00000006ff1c7819 */ /* 0x004fe20000011651 */
[----:B------:R-:W-:Y:S01]  /*01d0*/  FMUL R5, R5, UR4 ;  /* 0x0000000405057c20 */ /* 0x000fe20008400000 */
[----:B------:R-:W-:Y:S01]  /*01e0*/  SHF.R.S32.HI R3, RZ, 0x9, R3 ;  /* 0x00000009ff037819 */ /* 0x000fe20000011403 */
[----:B---3--:R-:W-:Y:S01]  /*01f0*/  VIADD R77, R77, 0x7f ;  /* 0x0000007f4d4d7836 */ /* 0x008fe20000000000 */
[----:B------:R-:W-:-:S03]  /*0200*/  LOP3.LUT R88, R81, 0x7f, RZ, 0xc0, !PT ;  /* 0x0000007f51587812 */ /* 0x000fc600078ec0ff */
[----:B------:R-:W-:Y:S01]  /*0210*/  IMAD.SHL.U32 R4, R3, 0x8, RZ ;  /* 0x0000000803047824 */ /* 0x000fe200078e00ff */
[----:B------:R-:W0:Y:S01]  /*0220*/  F2I.U32.TRUNC.NTZ R5, R5 ;  /* 0x0000000500057305 */ /* 0x000e22000020f000 */
[----:B------:R-:W-:-:S03]  /*0230*/  SGXT.U32 R28, R28, 0x1 ;  /* 0x000000011c1c781a */ /* 0x000fc60000000000 */
[----:B------:R-:W-:Y:S01]  /*0240*/  IABS R7, R4 ;  /* 0x0000000400077213 */ /* 0x000fe20000000000 */
[----:B-1----:R-:W-:Y:S02]  /*0250*/  USHF.L.U32 UR4, UR16, 0x7, URZ ;  /* 0x0000000710047899 */ /* 0x002fe4000800063f */
[----:B------:R-:W-:Y:S01]  /*0260*/  ULEA UR7, UR16, UR7, 0x18 ;  /* 0x0000000710077291 */ /* 0x000fe2000f8ec03f */
[----:B------:R-:W1:Y:S01]  /*0270*/  I2F.RP R0, R7 ;  /* 0x0000000700007306 */ /* 0x000e620000209400 */
[----:B------:R-:W-:Y:S01]  /*0280*/  ULOP3.LUT UR4, UR4, 0x180, URZ, 0xc0, !UPT ;  /* 0x0000018004047892 */ /* 0x000fe2000f8ec03f */
[----:B0-----:R-:W-:-:S06]  /*0290*/  IABS R11, R5 ;  /* 0x00000005000b7213 */ /* 0x001fcc0000000000 */
[----:B-1----:R-:W0:Y:S02]  /*02a0*/  MUFU.RCP R0, R0 ;  /* 0x0000000000007308 */ /* 0x002e240000001000 */
[----:B0-----:R-:W-:Y:S01]  /*02b0*/  VIADD R2, R0, 0xffffffe ;  /* 0x0ffffffe00027836 */ /* 0x001fe20000000000 */
[----:B------:R-:W-:-:S05]  /*02c0*/  IABS R0, R4 ;  /* 0x0000000400007213 */ /* 0x000fca0000000000 */
[----:B------:R0:W1:Y:S01]  /*02d0*/  F2I.FTZ.U32.TRUNC.NTZ R3, R2 ;  /* 0x0000000200037305 */ /* 0x000062000021f000 */
[----:B------:R-:W-:Y:S02]  /*02e0*/  IMAD.MOV R0, RZ, RZ, -R0 ;  /* 0x000000ffff007224 */ /* 0x000fe400078e0a00 */
[----:B0-----:R-:W-:Y:S02]  /*02f0*/  IMAD.MOV.U32 R2, RZ, RZ, RZ ;  /* 0x000000ffff027224 */ /* 0x001fe400078e00ff */
[----:B-1----:R-:W-:-:S04]  /*0300*/  IMAD.MOV R6, RZ, RZ, -R3 ;  /* 0x000000ffff067224 */ /* 0x002fc800078e0a03 */
[----:B------:R-:W-:-:S04]  /*0310*/  IMAD R9, R6, R7, RZ ;  /* 0x0000000706097224 */ /* 0x000fc800078e02ff */
[----:B------:R-:W-:-:S06]  /*0320*/  IMAD.HI.U32 R2, R3, R9, R2 ;  /* 0x0000000903027227 */ /* 0x000fcc00078e0002 */
[----:B------:R-:W-:-:S04]  /*0330*/  IMAD.HI.U32 R2, R2, R11, RZ ;  /* 0x0000000b02027227 */ /* 0x000fc800078e00ff */
[----:B------:R-:W-:-:S05]  /*0340*/  IMAD R0, R2, R0, R11 ;  /* 0x0000000002007224 */ /* 0x000fca00078e020b */
[----:B------:R-:W-:-:S13]  /*0350*/  ISETP.GT.U32.AND P1, PT, R7, R0, PT ;  /* 0x000000000700720c */ /* 0x000fda0003f24070 */
[----:B------:R-:W-:Y:S02]  /*0360*/  @!P1 IMAD.IADD R0, R0, 0x1, -R7 ;  /* 0x0000000100009824 */ /* 0x000fe400078e0a07 */
[----:B------:R-:W-:Y:S01]  /*0370*/  @!P1 VIADD R2, R2, 0x1 ;  /* 0x0000000102029836 */ /* 0x000fe20000000000 */
[----:B------:R-:W-:Y:S02]  /*0380*/  ISETP.NE.AND P1, PT, R4, RZ, PT ;  /* 0x000000ff0400720c */ /* 0x000fe40003f25270 */
[----:B------:R-:W-:Y:S02]  /*0390*/  ISETP.GE.U32.AND P0, PT, R0, R7, PT ;  /* 0x000000070000720c */ /* 0x000fe40003f06070 */
[----:B------:R-:W-:-:S04]  /*03a0*/  LOP3.LUT R0, R5, R4, RZ, 0x3c, !PT ;  /* 0x0000000405007212 */ /* 0x000fc800078e3cff */
[----:B------:R-:W-:Y:S01]  /*03b0*/  ISETP.GE.AND P2, PT, R0, RZ, PT ;  /* 0x000000ff0000720c */ /* 0x000fe20003f46270 */
[----:B------:R-:W-:-:S05]  /*03c0*/  VIADD R0, R24, 0x3f ;  /* 0x0000003f18007836 */ /* 0x000fca0000000000 */
[----:B------:R-:W-:Y:S01]  /*03d0*/  SHF.R.S32.HI R3, RZ, 0x1f, R0 ;  /* 0x0000001fff037819 */ /* 0x000fe20000011400 */
[----:B------:R-:W-:-:S03]  /*03e0*/  @P0 VIADD R2, R2, 0x1 ;  /* 0x0000000102020836 */ /* 0x000fc60000000000 */
[----:B------:R-:W-:-:S03]  /*03f0*/  LEA.HI R3, R3, R0, RZ, 0x6 ;  /* 0x0000000003037211 */ /* 0x000fc600078f30ff */
[----:B------:R-:W-:Y:S01]  /*0400*/  @!P2 IMAD.MOV R2, RZ, RZ, -R2 ;  /* 0x000000ffff02a224 */ /* 0x000fe200078e0a02 */
[----:B------:R-:W-:-:S05]  /*0410*/  @!P1 LOP3.LUT R2, RZ, R4, RZ, 0x33, !PT ;  /* 0x00000004ff029212 */ /* 0x000fca00078e33ff */
[----:B------:R-:W-:Y:S02]  /*0420*/  IMAD.SHL.U32 R6, R2, 0x8, RZ ;  /* 0x0000000802067824 */ /* 0x000fe400078e00ff */
[----:B------:R-:W-:-:S03]  /*0430*/  IMAD.MOV R2, RZ, RZ, -R2 ;  /* 0x000000ffff027224 */ /* 0x000fc600078e0a02 */
[----:B------:R-:W-:Y:S01]  /*0440*/  LEA.HI.SX32 R3, R3, -R6, 0x1a ;  /* 0x8000000603037211 */ /* 0x000fe200078fd2ff */
[----:B------:R-:W-:-:S03]  /*0450*/  IMAD R4, R4, R2, R5 ;  /* 0x0000000204047224 */ /* 0x000fc600078e0205 */
[----:B------:R-:W-:Y:S02]  /*0460*/  VIMNMX R11, R3, 0x8, PT ;  /* 0x00000008030b7848 */ /* 0x000fe40003fe0100 */
[----:B------:R-:W-:Y:S02]  /*0470*/  IABS R9, R4 ;  /* 0x0000000400097213 */ /* 0x000fe40000000000 */
[----:B------:R-:W-:-:S04]  /*0480*/  IABS R7, R11 ;  /* 0x0000000b00077213 */ /* 0x000fc80000000000 */
[----:B------:R-:W0:Y:S08]  /*0490*/  I2F.RP R0, R7 ;  /* 0x0000000700007306 */ /* 0x000e300000209400 */
[----:B0-----:R-:W0:Y:S02]  /*04a0*/  MUFU.RCP R0, R0 ;  /* 0x0000000000007308 */ /* 0x001e240000001000 */
[----:B0-----:R-:W-:-:S06]  /*04b0*/  VIADD R3, R0, 0xffffffe ;  /* 0x0ffffffe00037836 */ /* 0x001fcc0000000000 */
[----:B------:R-:W0:Y:S02]  /*04c0*/  F2I.FTZ.U32.TRUNC.NTZ R3, R3 ;  /* 0x0000000300037305 */ /* 0x000e24000021f000 */
[----:B0-----:R-:W-:-:S04]  /*04d0*/  IMAD.MOV R8, RZ, RZ, -R3 ;  /* 0x000000ffff087224 */ /* 0x001fc800078e0a03 */
[----:B------:R-:W-:Y:S01]  /*04e0*/  IMAD.MOV.U32 R2, RZ, RZ, R8 ;  /* 0x000000ffff027224 */ /* 0x000fe200078e0008 */
[----:B------:R-:W-:-:S03]  /*04f0*/  IABS R8, R11 ;  /* 0x0000000b00087213 */ /* 0x000fc60000000000 */
[----:B------:R-:W-:Y:S02]  /*0500*/  IMAD R5, R2, R7, RZ ;  /* 0x0000000702057224 */ /* 0x000fe400078e02ff */
[----:B------:R-:W-:Y:S02]  /*0510*/  IMAD.MOV.U32 R2, RZ, RZ, RZ ;  /* 0x000000ffff027224 */ /* 0x000fe400078e00ff */
[----:B------:R-:W-:Y:S02]  /*0520*/  IMAD.MOV R0, RZ, RZ, -R8 ;  /* 0x000000ffff007224 */ /* 0x000fe400078e0a08 */
[----:B------:R-:W-:Y:S01]  /*0530*/  IMAD.HI.U32 R2, R3, R5, R2 ;  /* 0x0000000503027227 */ /* 0x000fe200078e0002 */
[----:B------:R-:W-:-:S05]  /*0540*/  LOP3.LUT R3, R81, 0x3f, RZ, 0xc0, !PT ;  /* 0x0000003f51037812 */ /* 0x000fca00078ec0ff */
        /* <DEDUP_REMOVED lines=8> */
[----:B------:R-:W-:-:S07]  /*05d0*/  ISETP.GE.AND P2, PT, R0, RZ, PT ;  /* 0x000000ff0000720c */ /* 0x000fce0003f46270 */
[----:B------:R-:W-:Y:S01]  /*05e0*/  @P0 VIADD R2, R2, 0x1 ;  /* 0x0000000102020836 */ /* 0x000fe20000000000 */
[----:B------:R-:W-:-:S05]  /*05f0*/  ISETP.GE.AND P0, PT, R77, 0x80, PT ;  /* 0x000000804d00780c */ /* 0x000fca0003f06270 */
[----:B------:R-:W-:Y:S01]  /*0600*/  @!P2 IMAD.MOV R2, RZ, RZ, -R2 ;  /* 0x000000ffff02a224 */ /* 0x000fe200078e0a02 */
[----:B------:R-:W-:-:S05]  /*0610*/  @!P1 LOP3.LUT R2, RZ, R11, RZ, 0x33, !PT ;  /* 0x0000000bff029212 */ /* 0x000fca00078e33ff */
[----:B------:R-:W-:Y:S02]  /*0620*/  IMAD.MOV R0, RZ, RZ, -R2 ;  /* 0x000000ffff007224 */ /* 0x000fe400078e0a02 */
[----:B------:R-:W-:Y:S02]  /*0630*/  IMAD.SHL.U32 R12, R2, 0x200, RZ ;  /* 0x00000200020c7824 */ /* 0x000fe400078e00ff */
[----:B------:R-:W-:Y:S01]  /*0640*/  IMAD R0, R11, R0, R4 ;  /* 0x000000000b007224 */ /* 0x000fe200078e0204 */
[----:B------:R-:W-:-:S03]  /*0650*/  CS2R R4, SRZ ;  /* 0x0000000000047805 */ /* 0x000fc6000001ff00 */
[----:B------:R-:W-:Y:S01]  /*0660*/  IMAD.IADD R0, R6, 0x1, R0 ;  /* 0x0000000106007824 */ /* 0x000fe200078e0200 */
[----:B------:R-:W-:-:S03]  /*0670*/  CS2R R6, SRZ ;  /* 0x0000000000067805 */ /* 0x000fc6000001ff00 */
[----:B------:R-:W-:-:S05]  /*0680*/  IMAD R10, R0, 0x40, R3 ;  /* 0x00000040000a7824 */ /* 0x000fca00078e0203 */
[----:B------:R0:W-:Y:S04]  /*0690*/  STL [R1+0x54c], R10 ;  /* 0x00054c0a01007387 */ /* 0x0001e80000100800 */
[----:B------:R0:W-:Y:S01]  /*06a0*/  STL [R1+0x554], R12 ;  /* 0x0005540c01007387 */ /* 0x0001e20000100800 */
[----:B------:R-:W-:Y:S05]  /*06b0*/  @!P0 BRA `(.L_x_0) ;  /* 0x0000014400f08947 */ /* 0x000fea0003800000 */
[----:B------:R-:W-:Y:S01]  /*06c0*/  IABS R7, R24 ;  /* 0x0000001800077213 */ /* 0x000fe20000000000 */
[----:B------:R-:W-:Y:S01]  /*06d0*/  ULDC UR10, c[0x0][0x23c] ;  /* 0x00008f00000a7ab9 */ /* 0x000fe20000000800 */
[-C--:B------:R-:W-:Y:S01]  /*06e0*/  IABS R3, R25.reuse ;  /* 0x0000001900037213 */ /* 0x080fe20000000000 */
[----:B------:R-:W-:Y:S01]  /*06f0*/  ULDC UR9, c[0x0][0x238] ;  /* 0x00008e0000097ab9 */ /* 0x000fe20000000800 */
[----:B------:R-:W1:Y:S01]  /*0700*/  I2F.RP R0, R7 ;  /* 0x0000000700007306 */ /* 0x000e620000209400 */
[----:B------:R-:W-:Y:S01]  /*0710*/  IABS R38, R10 ;  /* 0x0000000a00267213 */ /* 0x000fe20000000000 */
[----:B------:R-:W-:Y:S01]  /*0720*/  ULDC.64 UR12, c[0x0][0x210] ;  /* 0x00008400000c7ab9 */ /* 0x000fe20000000a00 */
[----:B------:R-:W-:Y:S01]  /*0730*/  ISETP.GE.AND P6, PT, R10, RZ, PT ;  /* 0x000000ff0a00720c */ /* 0x000fe20003fc6270 */
[----:B------:R-:W-:Y:S01]  /*0740*/  IMAD R50, RZ, RZ, -UR9 ;  /* 0x80000009ff327e24 */ /* 0x000fe2000f8e02ff */
[----:B------:R-:W-:Y:S01]  /*0750*/  ISETP.NE.AND P1, PT, R24, RZ, PT ;  /* 0x000000ff1800720c */ /* 0x000fe20003f25270 */
[----:B------:R-:W-:Y:S01]  /*0760*/  UIADD3 UR8, UR7, 0x8000, URZ ;  /* 0x0000800007087890 */ /* 0x000fe2000fffe03f */
[----:B------:R-:W-:Y:S01]  /*0770*/  LOP3.LUT R72, RZ, R25, RZ, 0x33, !PT ;  /* 0x00000019ff487212 */ /* 0x000fe200078e33ff */
[----:B------:R-:W2:Y:S01]  /*0780*/  I2F.RP R6, R3 ;  /* 0x0000000300067306 */ /* 0x000ea20000209400 */
[----:B------:R-:W-:Y:S01]  /*0790*/  LOP3.LUT R90, R28, 0x7c, RZ, 0xfc, !PT ;  /* 0x0000007c1c5a7812 */ /* 0x000fe200078efcff */
[----:B------:R-:W-:Y:S01]  /*07a0*/  USHF.R.U32.HI UR14, URZ, 0x4, UR7 ;  /* 0x000000043f0e7899 */ /* 0x000fe20008011607 */
[----:B------:R-:W-:Y:S01]  /*07b0*/  SHF.R.S32.HI R35, RZ, 0x6, R81 ;  /* 0x00000006ff237819 */ /* 0x000fe20000011451 */
[----:B------:R-:W-:Y:S01]  /*07c0*/  USHF.R.U32.HI UR8, URZ, 0x4, UR8 ;  /* 0x000000043f087899 */ /* 0x000fe20008011608 */
[----:B------:R-:W-:Y:S01]  /*07d0*/  LOP3.LUT R33, R81, 0x40, RZ, 0xc0, !PT ;  /* 0x0000004051217812 */ /* 0x000fe200078ec0ff */
[----:B------:R-:W-:Y:S01]  /*07e0*/  IMAD R26, R90, UR9, RZ ;  /* 0x000000095a1a7c24 */ /* 0x000fe2000f8e02ff */
[----:B------:R-:W-:Y:S01]  /*07f0*/  SGXT R35, R35, 0x1 ;  /* 0x000000012323781a */ /* 0x000fe20000000200 */
[----:B-1----:R-:W1:Y:S01]  /*0800*/  MUFU.RCP R0, R0 ;  /* 0x0000000000007308 */ /* 0x002e620000001000 */
[----:B------:R-:W-:Y:S01]  /*0810*/  USGXT.U32 UR14, UR14, 0xe ;  /* 0x0000000e0e0e789a */ /* 0x000fe20008000000 */
[C---:B------:R-:W-:Y:S01]  /*0820*/  IMAD R47, R50.reuse, 0x2, R26 ;  /* 0x00000002322f7824 */ /* 0x040fe200078e021a */
[----:B------:R-:W-:Y:S01]  /*0830*/  UMOV UR6, URZ ;  /* 0x0000003f00067c82 */ /* 0x000fe20008000000 */
[----:B------:R-:W-:Y:S01]  /*0840*/  ULDC UR46, c[0x0][0x230] ;  /* 0x00008c00002e7ab9 */ /* 0x000fe20000000800 */
[----:B------:R-:W-:Y:S01]  /*0850*/  UIADD3 UR15, UP1, UR14, 0x2, URZ ;  /* 0x000000020e0f7890 */ /* 0x000fe2000ff3e03f */
[----:B------:R-:W-:-:S02]  /*0860*/  IMAD R74, R50, 0x2, R47 ;  /* 0x00000002324a7824 */ /* 0x000fc400078e022f */
[----:B--2---:R-:W-:Y:S01]  /*0870*/  MUFU.RCP R6, R6 ;  /* 0x0000000600067308 */ /* 0x004fe20000001000 */
[----:B------:R-:W-:Y:S01]  /*0880*/  UIADD3.X UR20, UR6, 0x40000040, URZ, UP1, !UPT ;  /* 0x4000004006147890 */ /* 0x000fe20008ffe43f */
[----:B------:R-:W-:-:S04]  /*0890*/  IMAD R27, R50, 0x2, R74 ;  /* 0x00000002321b7824 */ /* 0x000fc800078e024a */
[----:B------:R-:W-:Y:S02]  /*08a0*/  IMAD R29, R50, 0x2, R27 ;  /* 0x00000002321d7824 */ /* 0x000fe400078e021b */
[----:B-1----:R-:W-:Y:S01]  /*08b0*/  VIADD R2, R0, 0xffffffe ;  /* 0x0ffffffe00027836 */ /* 0x002fe20000000000 */
[----:B------:R-:W-:Y:S01]  /*08c0*/  LOP3.LUT R0, R12, UR4, RZ, 0xfc, !PT ;  /* 0x000000040c007c12 */ /* 0x000fe2000f8efcff */
[----:B------:R-:W-:Y:S01]  /*08d0*/  ULDC.64 UR4, c[0x0][0x218] ;  /* 0x0000860000047ab9 */ /* 0x000fe20000000a00 */
[----:B------:R-:W-:Y:S01]  /*08e0*/  IMAD R30, R50, 0x2, R29 ;  /* 0x00000002321e7824 */ /* 0x000fe200078e021d */
[----:B------:R-:W1:Y:S01]  /*08f0*/  F2I.FTZ.U32.TRUNC.NTZ R5, R2 ;  /* 0x0000000200057305 */ /* 0x000e62000021f000 */
[----:B------:R-:W-:Y:S02]  /*0900*/  IABS R8, R0 ;  /* 0x0000000000087213 */ /* 0x000fe40000000000 */
[----:B0-----:R-:W-:Y:S01]  /*0910*/  LOP3.LUT R12, R0, 0x7b, RZ, 0xfc, !PT ;  /* 0x0000007b000c7812 */ /* 0x001fe200078efcff */
[----:B------:R-:W-:Y:S01]  /*0920*/  IMAD R31, R50, 0x2, R30 ;  /* 0x00000002321f7824 */ /* 0x000fe200078e021e */
[----:B------:R-:W-:-:S02]  /*0930*/  LOP3.LUT R14, R0, 0x7a, RZ, 0xfc, !PT ;  /* 0x0000007a000e7812 */ /* 0x000fc400078efcff */
[----:B------:R-:W-:Y:S01]  /*0940*/  IABS R117, R12 ;  /* 0x0000000c00757213 */ /* 0x000fe20000000000 */
[----:B------:R-:W-:Y:S01]  /*0950*/  IMAD R32, R50, 0x4, R31 ;  /* 0x0000000432207824 */ /* 0x000fe200078e021f */
[C---:B------:R-:W-:Y:S02]  /*0960*/  LOP3.LUT R16, R0.reuse, 0x79, RZ, 0xfc, !PT ;  /* 0x0000007900107812 */ /* 0x040fe400078efcff */
[C---:B------:R-:W-:Y:S02]  /*0970*/  LOP3.LUT R18, R0.reuse, 0x78, RZ, 0xfc, !PT ;  /* 0x0000007800127812 */ /* 0x040fe400078efcff */
[----:B------:R-:W-:Y:S01]  /*0980*/  LOP3.LUT R20, R0, 0x77, RZ, 0xfc, !PT ;  /* 0x0000007700147812 */ /* 0x000fe200078efcff */
[----:B-1----:R-:W-:Y:S01]  /*0990*/  IMAD.MOV R4, RZ, RZ, -R5 ;  /* 0x000000ffff047224 */ /* 0x002fe200078e0a05 */
[----:B------:R-:W-:Y:S02]  /*09a0*/  IABS R19, R18 ;  /* 0x0000001200137213 */ /* 0x000fe40000000000 */
[----:B------:R-:W-:Y:S01]  /*09b0*/  IABS R21, R20 ;  /* 0x0000001400157213 */ /* 0x000fe20000000000 */
[----:B------:R-:W-:Y:S01]  /*09c0*/  IMAD R9, R4, R7, RZ ;  /* 0x0000000704097224 */ /* 0x000fe200078e02ff */
[----:B------:R-:W-:Y:S01]  /*09d0*/  LOP3.LUT R22, R0, 0x2e, RZ, 0xfc, !PT ;  /* 0x0000002e00167812 */ /* 0x000fe200078efcff */
[----:B------:R-:W-:-:S03]  /*09e0*/  IMAD.MOV.U32 R4, RZ, RZ, RZ ;  /* 0x000000ffff047224 */ /* 0x000fc600078e00ff */
[----:B------:R-:W-:Y:S01]  /*09f0*/  IABS R120, R22 ;  /* 0x0000001600787213 */ /* 0x000fe20000000000 */
[----:B------:R-:W-:-:S04]  /*0a00*/  IMAD.HI.U32 R4, R5, R9, R4 ;  /* 0x0000000905047227 */ /* 0x000fc800078e0004 */
[----:B------:R-:W-:Y:S01]  /*0a10*/  VIADD R5, R6, 0xffffffe ;  /* 0x0ffffffe06057836 */ /* 0x000fe20000000000 */
[----:B------:R-:W-:Y:S01]  /*0a20*/  SHF.R.S32.HI R6, RZ, 0x1f, R77 ;  /* 0x0000001fff067819 */ /* 0x000fe2000001144d */
[----:B------:R-:W-:-:S03]  /*0a30*/  IMAD.HI.U32 R4, R4, R38, RZ ;  /* 0x0000002604047227 */ /* 0x000fc600078e00ff */
[----:B------:R-:W-:Y:S01]  /*0a40*/  LEA.HI R77, R6, R77, RZ, 0x7 ;  /* 0x0000004d064d7211 */ /* 0x000fe200078f38ff */
[----:B------:R-:W0:Y:S01]  /*0a50*/  F2I.FTZ.U32.TRUNC.NTZ R5, R5 ;  /* 0x0000000500057305 */ /* 0x000e22000021f000 */
[----:B------:R-:W-:Y:S01]  /*0a60*/  IMAD.MOV R4, RZ, RZ, -R4 ;  /* 0x000000ffff047224 */ /* 0x000fe200078e0a04 */
[----:B------:R-:W-:-:S03]  /*0a70*/  LOP3.LUT R6, R0, 0x7d, RZ, 0xfc, !PT ;  /* 0x0000007d00067812 */ /* 0x000fc600078efcff */
[C---:B------:R-:W-:Y:S01]  /*0a80*/  IMAD R38, R7.reuse, R4, R38 ;  /* 0x0000000407267224 */ /* 0x040fe200078e0226 */
[----:B------:R-:W-:Y:S01]  /*0a90*/  ISETP.GE.AND P5, PT, R6, RZ, PT ;  /* 0x000000ff0600720c */ /* 0x000fe20003fa6270 */
[----:B------:R-:W-:Y:S01]  /*0aa0*/  IMAD.MOV.U32 R4, RZ, RZ, RZ ;  /* 0x000000ffff047224 */ /* 0x000fe200078e00ff */
[----:B------:R-:W-:Y:S02]  /*0ab0*/  IABS R15, R6 ;  /* 0x00000006000f7213 */ /* 0x000fe40000000000 */
[----:B------:R-:W-:Y:S01]  /*0ac0*/  ISETP.GT.U32.AND P0, PT, R7, R38, PT ;  /* 0x000000260700720c */ /* 0x000fe20003f04070 */
[----:B0-----:R-:W-:-:S04]  /*0ad0*/  IMAD.MOV R2, RZ, RZ, -R5 ;  /* 0x000000ffff027224 */ /* 0x001fc800078e0a05 */
[----:B------:R-:W-:-:S04]  /*0ae0*/  IMAD R9, R2, R3, RZ ;  /* 0x0000000302097224 */ /* 0x000fc800078e02ff */
[----:B------:R-:W-:Y:S01]  /*0af0*/  IMAD.HI.U32 R2, R5, R9, R4 ;  /* 0x0000000905027227 */ /* 0x000fe200078e0004 */
[----:B------:R-:W-:Y:S02]  /*0b00*/  LOP3.LUT R5, R0, 0x7e, RZ, 0xfc, !PT ;  /* 0x0000007e00057812 */ /* 0x000fe400078efcff */
[----:B------:R-:W-:Y:S01]  /*0b10*/  IABS R9, R16 ;  /* 0x0000001000097213 */ /* 0x000fe20000000000 */
[----:B------:R-:W-:Y:S01]  /*0b20*/  @!P0 IMAD.IADD R38, R38, 0x1, -R7 ;  /* 0x0000000126268824 */ /* 0x000fe200078e0a07 */
[----:B------:R-:W-:Y:S01]  /*0b30*/  IABS R13, R5 ;  /* 0x00000005000d7213 */ /* 0x000fe20000000000 */
[----:B------:R-:W-:-:S03]  /*0b40*/  IMAD.HI.U32 R4, R2, R8, RZ ;  /* 0x0000000802047227 */ /* 0x000fc600078e00ff */
[----:B------:R-:W-:Y:S01]  /*0b50*/  ISETP.GT.U32.AND P0, PT, R7, R38, PT ;  /* 0x000000260700720c */ /* 0x000fe20003f04070 */
[----:B------:R-:W-:-:S04]  /*0b60*/  IMAD.MOV R4, RZ, RZ, -R4 ;  /* 0x000000ffff047224 */ /* 0x000fc800078e0a04 */
[----:B------:R-:W-:Y:S01]  /*0b70*/  IMAD R8, R3, R4, R8 ;  /* 0x0000000403087224 */ /* 0x000fe200078e0208 */
[----:B------:R-:W-:-:S04]  /*0b80*/  LOP3.LUT R4, R0, 0x7f, RZ, 0xfc, !PT ;  /* 0x0000007f00047812 */ /* 0x000fc800078efcff */
[----:B------:R-:W-:Y:S02]  /*0b90*/  ISETP.GE.AND P4, PT, R4, RZ, PT ;  /* 0x000000ff0400720c */ /* 0x000fe40003f86270 */
[----:B------:R-:W-:Y:S01]  /*0ba0*/  IABS R11, R4 ;  /* 0x00000004000b7213 */ /* 0x000fe20000000000 */
[----:B------:R-:W-:Y:S01]  /*0bb0*/  @!P0 IMAD.IADD R38, R38, 0x1, -R7 ;  /* 0x0000000126268824 */ /* 0x000fe200078e0a07 */
[----:B------:R-:W-:Y:S02]  /*0bc0*/  LOP3.LUT R4, R0, 0x7c, RZ, 0xfc, !PT ;  /* 0x0000007c00047812 */ /* 0x000fe400078efcff */
[----:B------:R-:W-:Y:S01]  /*0bd0*/  ISETP.GT.U32.AND P2, PT, R3, R8, PT ;  /* 0x000000080300720c */ /* 0x000fe20003f44070 */
[----:B------:R-:W-:Y:S01]  /*0be0*/  @!P6 IMAD.MOV R38, RZ, RZ, -R38 ;  /* 0x000000ffff26e224 */ /* 0x000fe200078e0a26 */
[----:B------:R-:W-:Y:S02]  /*0bf0*/  ISETP.GE.AND P3, PT, R4, RZ, PT ;  /* 0x000000ff0400720c */ /* 0x000fe40003f66270 */
[----:B------:R-:W-:Y:S01]  /*0c00*/  IABS R17, R4 ;  /* 0x0000000400117213 */ /* 0x000fe20000000000 */
[----:B------:R-:W-:Y:S01]  /*0c10*/  IMAD.HI.U32 R4, R2, R11, RZ ;  /* 0x0000000b02047227 */ /* 0x000fe200078e00ff */
[----:B------:R-:W-:-:S02]  /*0c20*/  @!P1 LOP3.LUT R38, RZ, R24, RZ, 0x33, !PT ;  /* 0x00000018ff269212 */ /* 0x000fc400078e33ff */
[----:B------:R-:W-:Y:S01]  /*0c30*/  ISETP.GE.AND P0, PT, R5, RZ, PT ;  /* 0x000000ff0500720c */ /* 0x000fe20003f06270 */
[----:B------:R-:W-:Y:S01]  /*0c40*/  IMAD.MOV R10, RZ, RZ, -R4 ;  /* 0x000000ffff0a7224 */ /* 0x000fe200078e0a04 */
[----:B------:R-:W-:Y:S01]  /*0c50*/  IABS R7, R14 ;  /* 0x0000000e00077213 */ /* 0x000fe20000000000 */
[----:B------:R-:W-:Y:S01]  /*0c60*/  IMAD.HI.U32 R4, R2, R13, RZ ;  /* 0x0000000d02047227 */ /* 0x000fe200078e00ff */
[----:B------:R-:W-:-:S03]  /*0c70*/  LOP3.LUT R24, R0, 0x2, RZ, 0xfc, !PT ;  /* 0x0000000200187812 */ /* 0x000fc600078efcff */
[C---:B------:R-:W-:Y:S01]  /*0c80*/  IMAD R11, R3.reuse, R10, R11 ;  /* 0x0000000a030b7224 */ /* 0x040fe200078e020b */
[----:B------:R-:W-:Y:S01]  /*0c90*/  IABS R39, R24 ;  /* 0x0000001800277213 */ /* 0x000fe20000000000 */
[----:B------:R-:W-:Y:S02]  /*0ca0*/  IMAD.MOV R4, RZ, RZ, -R4 ;  /* 0x000000ffff047224 */ /* 0x000fe400078e0a04 */
[----:B------:R-:W-:Y:S01]  /*0cb0*/  @!P2 IMAD.IADD R8, R8, 0x1, -R3 ;  /* 0x000000010808a824 */ /* 0x000fe200078e0a03 */
[C---:B------:R-:W-:Y:S01]  /*0cc0*/  ISETP.GT.U32.AND P6, PT, R3.reuse, R11, PT ;  /* 0x0000000b0300720c */ /* 0x040fe20003fc4070 */
[C---:B------:R-:W-:Y:S02]  /*0cd0*/  IMAD R13, R3.reuse, R4, R13 ;  /* 0x00000004030d7224 */ /* 0x040fe400078e020d */
[C---:B------:R-:W-:Y:S01]  /*0ce0*/  IMAD.HI.U32 R6, R2.reuse, R17, RZ ;  /* 0x0000001102067227 */ /* 0x040fe200078e00ff */
[C---:B------:R-:W-:Y:S02]  /*0cf0*/  ISETP.GT.U32.AND P2, PT, R3.reuse, R8, PT ;  /* 0x000000080300720c */ /* 0x040fe40003f44070 */
[----:B------:R-:W-:Y:S01]  /*0d00*/  ISETP.GT.U32.AND P1, PT, R3, R13, PT ;  /* 0x0000000d0300720c */ /* 0x000fe20003f24070 */
[----:B------:R-:W-:-:S04]  /*0d10*/  IMAD.HI.U32 R5, R2, R15, RZ ;  /* 0x0000000f02057227 */ /* 0x000fc800078e00ff */
[----:B------:R-:W-:Y:S02]  /*0d20*/  IMAD.MOV R6, RZ, RZ, -R6 ;  /* 0x000000ffff067224 */ /* 0x000fe400078e0a06 */
[----:B------:R-:W-:Y:S02]  /*0d30*/  @!P6 IMAD.IADD R11, R11, 0x1, -R3 ;  /* 0x000000010b0be824 */ /* 0x000fe400078e0a03 */
[----:B------:R-:W-:Y:S02]  /*0d40*/  IMAD.MOV R10, RZ, RZ, -R5 ;  /* 0x000000ffff0a7224 */ /* 0x000fe400078e0a05 */
[C---:B------:R-:W-:Y:S01]  /*0d50*/  IMAD R17, R3.reuse, R6, R17 ;  /* 0x0000000603117224 */ /* 0x040fe200078e0211 */
[----:B------:R-:W-:Y:S01]  /*0d60*/  ISETP.GT.U32.AND P6, PT, R3, R11, PT ;  /* 0x0000000b0300720c */ /* 0x000fe20003fc4070 */
[----:B------:R-:W-:Y:S02]  /*0d70*/  @!P1 IMAD.IADD R13, R13, 0x1, -R3 ;  /* 0x000000010d0d9824 */ /* 0x000fe400078e0a03 */
[----:B------:R-:W-:-:S03]  /*0d80*/  IMAD.HI.U32 R4, R2, R117, RZ ;  /* 0x0000007502047227 */ /* 0x000fc600078e00ff */
[C---:B------:R-:W-:Y:S01]  /*0d90*/  ISETP.GT.U32.AND P1, PT, R3.reuse, R13, PT ;  /* 0x0000000d0300720c */ /* 0x040fe20003f24070 */
[----:B------:R-:W-:Y:S02]  /*0da0*/  IMAD R15, R3, R10, R15 ;  /* 0x0000000a030f7224 */ /* 0x000fe400078e020f */
[----:B------:R-:W-:-:S04]  /*0db0*/  IMAD.HI.U32 R5, R2, R7, RZ ;  /* 0x0000000702057227 */ /* 0x000fc800078e00ff */
[--C-:B------:R-:W-:Y:S01]  /*0dc0*/  @!P6 IMAD.IADD R11, R11, 0x1, -R3.reuse ;  /* 0x000000010b0be824 */ /* 0x100fe200078e0a03 */
[C---:B------:R-:W-:Y:S01]  /*0dd0*/  ISETP.GT.U32.AND P6, PT, R3.reuse, R17, PT ;  /* 0x000000110300720c */ /* 0x040fe20003fc4070 */
[----:B------:R-:W-:Y:S02]  /*0de0*/  IMAD.MOV R6, RZ, RZ, -R4 ;  /* 0x000000ffff067224 */ /* 0x000fe400078e0a04 */
[----:B------:R-:W-:Y:S01]  /*0df0*/  @!P2 IMAD.IADD R8, R8, 0x1, -R3 ;  /* 0x000000010808a824 */ /* 0x000fe200078e0a03 */
[C---:B------:R-:W-:Y:S01]  /*0e00*/  ISETP.GT.U32.AND P2, PT, R3.reuse, R15, PT ;  /* 0x0000000f0300720c */ /* 0x040fe20003f44070 */
[----:B------:R-:W-:Y:S02]  /*0e10*/  IMAD.MOV R10, RZ, RZ, -R5 ;  /* 0x000000ffff0a7224 */ /* 0x000fe400078e0a05 */
[C---:B------:R-:W-:Y:S02]  /*0e20*/  IMAD R117, R3.reuse, R6, R117 ;  /* 0x0000000603757224 */ /* 0x040fe400078e0275 */
[----:B------:R-:W-:-:S02]  /*0e30*/  IMAD R7, R3, R10, R7 ;  /* 0x0000000a03077224 */ /* 0x000fc400078e0207 */
[--C-:B------:R-:W-:Y:S01]  /*0e40*/  @!P1 IMAD.IADD R13, R13, 0x1, -R3.reuse ;  /* 0x000000010d0d9824 */ /* 0x100fe200078e0a03 */
[----:B------:R-:W-:Y:S01]  /*0e50*/  ISETP.GT.U32.AND P1, PT, R3, R117, PT ;  /* 0x000000750300720c */ /* 0x000fe20003f24070 */
[----:B------:R-:W-:Y:S01]  /*0e60*/  @!P6 IMAD.IADD R17, R17, 0x1, -R3 ;  /* 0x000000011111e824 */ /* 0x000fe200078e0a03 */
[----:B------:R-:W-:Y:S01]  /*0e70*/  ISETP.GT.U32.AND P6, PT, R3, R7, PT ;  /* 0x000000070300720c */ /* 0x000fe20003fc4070 */
[----:B------:R-:W-:-:S04]  /*0e80*/  IMAD.HI.U32 R4, R2, R9, RZ ;  /* 0x0000000902047227 */ /* 0x000fc800078e00ff */
[----:B------:R-:W-:Y:S01]  /*0e90*/  @!P2 IMAD.IADD R15, R15, 0x1, -R3 ;  /* 0x000000010f0fa824 */ /* 0x000fe200078e0a03 */
[----:B------:R-:W-:Y:S01]  /*0ea0*/  ISETP.GE.AND P2, PT, R0, RZ, PT ;  /* 0x000000ff0000720c */ /* 0x000fe20003f46270 */
[----:B------:R-:W-:-:S04]  /*0eb0*/  IMAD.HI.U32 R5, R2, R19, RZ ;  /* 0x0000001302057227 */ /* 0x000fc800078e00ff */
[----:B------:R-:W-:Y:S02]  /*0ec0*/  IMAD.MOV R4, RZ, RZ, -R4 ;  /* 0x000000ffff047224 */ /* 0x000fe400078e0a04 */
[----:B------:R-:W-:Y:S01]  /*0ed0*/  @!P1 IMAD.IADD R117, R117, 0x1, -R3 ;  /* 0x0000000175759824 */ /* 0x000fe200078e0a03 */
[C---:B------:R-:W-:Y:S01]  /*0ee0*/  ISETP.GT.U32.AND P1, PT, R3.reuse, R17, PT ;  /* 0x000000110300720c */ /* 0x040fe20003f24070 */
[----:B------:R-:W-:Y:S02]  /*0ef0*/  IMAD.MOV R10, RZ, RZ, -R5 ;  /* 0x000000ffff0a7224 */ /* 0x000fe400078e0a05 */
[----:B------:R-:W-:Y:S02]  /*0f00*/  IMAD R9, R3, R4, R9 ;  /* 0x0000000403097224 */ /* 0x000fe400078e0209 */
[----:B------:R-:W-:Y:S01]  /*0f10*/  IMAD.MOV.U32 R5, RZ, RZ, R8 ;  /* 0x000000ffff057224 */ /* 0x000fe200078e0008 */
[----:B------:R-:W-:Y:S01]  /*0f20*/  LOP3.LUT R8, R0, 0x75, RZ, 0xfc, !PT ;  /* 0x0000007500087812 */ /* 0x000fe200078efcff */
[----:B------:R-:W-:Y:S01]  /*0f30*/  @!P6 IMAD.IADD R7, R7, 0x1, -R3 ;  /* 0x000000010707e824 */ /* 0x000fe200078e0a03 */
[----:B------:R-:W-:Y:S01]  /*0f40*/  ISETP.GT.U32.AND P6, PT, R3, R117, PT ;  /* 0x000000750300720c */ /* 0x000fe20003fc4070 */
[----:B------:R-:W-:Y:S01]  /*0f50*/  IMAD.HI.U32 R6, R2, R21, RZ ;  /* 0x0000001502067227 */ /* 0x000fe200078e00ff */
[----:B------:R-:W-:-:S03]  /*0f60*/  IABS R79, R8 ;  /* 0x00000008004f7213 */ /* 0x000fc60000000000 */
[----:B------:R-:W-:Y:S01]  /*0f70*/  @!P2 IMAD.MOV R5, RZ, RZ, -R5 ;  /* 0x000000ffff05a224 */ /* 0x000fe200078e0a05 */
[C---:B------:R-:W-:Y:S01]  /*0f80*/  ISETP.GT.U32.AND P2, PT, R3.reuse, R15, PT ;  /* 0x0000000f0300720c */ /* 0x040fe20003f44070 */
[----:B------:R-:W-:Y:S01]  /*0f90*/  @!P0 IMAD.MOV R13, RZ, RZ, -R13 ;  /* 0x000000ffff0d8224 */ /* 0x000fe200078e0a0d */
[C---:B------:R-:W-:Y:S01]  /*0fa0*/  ISETP.GT.U32.AND P0, PT, R3.reuse, R9, PT ;  /* 0x000000090300720c */ /* 0x040fe20003f04070 */
[----:B------:R-:W-:Y:S02]  /*0fb0*/  IMAD.MOV R6, RZ, RZ, -R6 ;  /* 0x000000ffff067224 */ /* 0x000fe400078e0a06 */
[----:B------:R-:W-:Y:S01]  /*0fc0*/  @!P4 IMAD.MOV R11, RZ, RZ, -R11 ;  /* 0x000000ffff0bc224 */ /* 0x000fe200078e0a0b */
[C---:B------:R-:W-:Y:S01]  /*0fd0*/  ISETP.GT.U32.AND P4, PT, R3.reuse, R7, PT ;  /* 0x000000070300720c */ /* 0x040fe20003f84070 */
[C---:B------:R-:W-:Y:S01]  /*0fe0*/  IMAD R19, R3.reuse, R10, R19 ;  /* 0x0000000a03137224 */ /* 0x040fe200078e0213 */
[----:B------:R-:W-:Y:S01]  /*0ff0*/  LOP3.LUT R10, R0, 0x76, RZ, 0xfc, !PT ;  /* 0x00000076000a7812 */ /* 0x000fe200078efcff */
[----:B------:R-:W-:-:S02]  /*1000*/  IMAD R21, R3, R6, R21 ;  /* 0x0000000603157224 */ /* 0x000fc400078e0215 */
[--C-:B------:R-:W-:Y:S01]  /*1010*/  @!P6 IMAD.IADD R117, R117, 0x1, -R3.reuse ;  /* 0x000000017575e824 */ /* 0x100fe200078e0a03 */
[----:B------:R-:W-:Y:S01]  /*1020*/  IABS R23, R10 ;  /* 0x0000000a00177213 */ /* 0x000fe20000000000 */
[--C-:B------:R-:W-:Y:S01]  /*1030*/  @!P2 IMAD.IADD R15, R15, 0x1, -R3.reuse ;  /* 0x000000010f0fa824 */ /* 0x100fe200078e0a03 */
[----:B------:R-:W-:Y:S01]  /*1040*/  ISETP.GT.U32.AND P6, PT, R3, R21, PT ;  /* 0x000000150300720c */ /* 0x000fe20003fc4070 */
[--C-:B------:R-:W-:Y:S01]  /*1050*/  @!P1 IMAD.IADD R17, R17, 0x1, -R3.reuse ;  /* 0x0000000111119824 */ /* 0x100fe200078e0a03 */
[----:B------:R-:W-:Y:S01]  /*1060*/  ISETP.GE.AND P1, PT, R12, RZ, PT ;  /* 0x000000ff0c00720c */ /* 0x000fe20003f26270 */
[----:B------:R-:W-:Y:S01]  /*1070*/  @!P0 IMAD.IADD R9, R9, 0x1, -R3 ;  /* 0x0000000109098824 */ /* 0x000fe200078e0a03 */
[----:B------:R-:W-:Y:S01]  /*1080*/  ISETP.GT.U32.AND P2, PT, R3, R19, PT ;  /* 0x000000130300720c */ /* 0x000fe20003f44070 */
[----:B------:R-:W-:Y:S01]  /*1090*/  IMAD.HI.U32 R4, R2, R23, RZ ;  /* 0x0000001702047227 */ /* 0x000fe200078e00ff */
[----:B------:R-:W-:Y:S02]  /*10a0*/  ISETP.GE.AND P0, PT, R16, RZ, PT ;  /* 0x000000ff1000720c */ /* 0x000fe40003f06270 */
[----:B------:R-:W-:Y:S01]  /*10b0*/  LOP3.LUT R12, R0, 0x73, RZ, 0xfc, !PT ;  /* 0x00000073000c7812 */ /* 0x000fe200078efcff */
[----:B------:R-:W-:Y:S01]  /*10c0*/  IMAD.HI.U32 R6, R2, R79, RZ ;  /* 0x0000004f02067227 */ /* 0x000fe200078e00ff */
[----:B------:R-:W-:-:S02]  /*10d0*/  LOP3.LUT R16, R0, 0x62, RZ, 0xfc, !PT ;  /* 0x0000006200107812 */ /* 0x000fc400078efcff */
[----:B------:R-:W-:Y:S01]  /*10e0*/  IABS R85, R12 ;  /* 0x0000000c00557213 */ /* 0x000fe20000000000 */
[----:B------:R-:W-:Y:S01]  /*10f0*/  @!P4 IMAD.IADD R7, R7, 0x1, -R3 ;  /* 0x000000010707c824 */ /* 0x000fe200078e0a03 */
[----:B------:R-:W-:Y:S01]  /*1100*/  ISETP.GE.AND P4, PT, R14, RZ, PT ;  /* 0x000000ff0e00720c */ /* 0x000fe20003f86270 */
[----:B------:R-:W-:Y:S01]  /*1110*/  @!P5 IMAD.MOV R15, RZ, RZ, -R15 ;  /* 0x000000ffff0fd224 */ /* 0x000fe200078e0a0f */
[C---:B------:R-:W-:Y:S01]  /*1120*/  ISETP.GT.U32.AND P5, PT, R3.reuse, R9, PT ;  /* 0x000000090300720c */ /* 0x040fe20003fa4070 */
[----:B------:R-:W-:Y:S01]  /*1130*/  IMAD.MOV R4, RZ, RZ, -R4 ;  /* 0x000000ffff047224 */ /* 0x000fe200078e0a04 */
[C---:B------:R-:W-:Y:S01]  /*1140*/  LOP3.LUT R14, R0.reuse, 0x6c, RZ, 0xfc, !PT ;  /* 0x0000006c000e7812 */ /* 0x040fe200078efcff */
[----:B------:R-:W-:Y:S01]  /*1150*/  IMAD.MOV R6, RZ, RZ, -R6 ;  /* 0x000000ffff067224 */ /* 0x000fe200078e0a06 */
[----:B------:R-:W-:Y:S01]  /*1160*/  IABS R137, R16 ;  /* 0x0000001000897213 */ /* 0x000fe20000000000 */
[C---:B------:R-:W-:Y:S01]  /*1170*/  IMAD R23, R3.reuse, R4, R23 ;  /* 0x0000000403177224 */ /* 0x040fe200078e0217 */
[----:B------:R-:W-:Y:S01]  /*1180*/  IABS R99, R14 ;  /* 0x0000000e00637213 */ /* 0x000fe20000000000 */
[----:B------:R-:W-:Y:S01]  /*1190*/  IMAD R79, R3, R6, R79 ;  /* 0x00000006034f7224 */ /* 0x000fe200078e024f */
[----:B------:R-:W-:Y:S01]  /*11a0*/  LOP3.LUT R6, R0, 0x74, RZ, 0xfc, !PT ;  /* 0x0000007400067812 */ /* 0x000fe200078efcff */
[----:B------:R-:W-:-:S02]  /*11b0*/  @!P6 IMAD.IADD R21, R21, 0x1, -R3 ;  /* 0x000000011515e824 */ /* 0x000fc400078e0a03 */
[----:B------:R-:W-:Y:S01]  /*11c0*/  @!P1 IMAD.MOV R117, RZ, RZ, -R117 ;  /* 0x000000ffff759224 */ /* 0x000fe200078e0a75 */
[----:B------:R-:W-:Y:S01]  /*11d0*/  ISETP.GT.U32.AND P1, PT, R3, R23, PT ;  /* 0x000000170300720c */ /* 0x000fe20003f24070 */
[----:B------:R-:W-:Y:S01]  /*11e0*/  @!P2 IMAD.IADD R19, R19, 0x1, -R3 ;  /* 0x000000011313a824 */ /* 0x000fe200078e0a03 */
[----:B------:R-:W-:Y:S01]  /*11f0*/  ISETP.GT.U32.AND P6, PT, R3, R21, PT ;  /* 0x000000150300720c */ /* 0x000fe20003fc4070 */
[----:B------:R-:W-:Y:S01]  /*1200*/  @!P4 IMAD.MOV R7, RZ, RZ, -R7 ;  /* 0x000000ffff07c224 */ /* 0x000fe200078e0a07 */
[----:B------:R-:W-:Y:S01]  /*1210*/  IABS R83, R6 ;  /* 0x0000000600537213 */ /* 0x000fe20000000000 */
[----:B------:R-:W-:Y:S01]  /*1220*/  @!P5 IMAD.IADD R9, R9, 0x1, -R3 ;  /* 0x000000010909d824 */ /* 0x000fe200078e0a03 */
[----:B------:R-:W-:Y:S01]  /*1230*/  ISETP.GE.AND P4, PT, R20, RZ, PT ;  /* 0x000000ff1400720c */ /* 0x000fe20003f86270 */
[----:B------:R-:W-:Y:S01]  /*1240*/  @!P3 IMAD.MOV R17, RZ, RZ, -R17 ;  /* 0x000000ffff11b224 */ /* 0x000fe200078e0a11 */
[C---:B------:R-:W-:Y:S01]  /*1250*/  ISETP.GT.U32.AND P5, PT, R3.reuse, R79, PT ;  /* 0x0000004f0300720c */ /* 0x040fe20003fa4070 */
[----:B------:R-:W-:Y:S01]  /*1260*/  IMAD.HI.U32 R4, R2, R83, RZ ;  /* 0x0000005302047227 */ /* 0x000fe200078e00ff */
[----:B------:R-:W-:-:S02]  /*1270*/  ISETP.GT.U32.AND P3, PT, R3, R19, PT ;  /* 0x000000130300720c */ /* 0x000fc40003f64070 */
[----:B------:R-:W-:Y:S01]  /*1280*/  ISETP.GE.AND P2, PT, R18, RZ, PT ;  /* 0x000000ff1200720c */ /* 0x000fe20003f46270 */
[----:B------:R-:W-:Y:S01]  /*1290*/  IMAD.MOV R4, RZ, RZ, -R4 ;  /* 0x000000ffff047224 */ /* 0x000fe200078e0a04 */
[----:B------:R-:W-:Y:S01]  /*12a0*/  LOP3.LUT R18, R0, 0x3e, RZ, 0xfc, !PT ;  /* 0x0000003e00127812 */ /* 0x000fe200078efcff */
[--C-:B------:R-:W-:Y:S01]  /*12b0*/  @!P6 IMAD.IADD R21, R21, 0x1, -R3.reuse ;  /* 0x000000011515e824 */ /* 0x100fe200078e0a03 */
[----:B------:R-:W-:Y:S01]  /*12c0*/  ISETP.GE.AND P6, PT, R8, RZ, PT ;  /* 0x000000ff0800720c */ /* 0x000fe20003fc6270 */
[----:B------:R-:W-:Y:S01]  /*12d0*/  @!P1 IMAD.IADD R23, R23, 0x1, -R3 ;  /* 0x0000000117179824 */ /* 0x000fe200078e0a03 */
[----:B------:R-:W-:Y:S01]  /*12e0*/  ISETP.GE.AND P1, PT, R6, RZ, PT ;  /* 0x000000ff0600720c */ /* 0x000fe20003f26270 */
[----:B------:R-:W-:Y:S01]  /*12f0*/  IMAD R83, R3, R4, R83 ;  /* 0x0000000403537224 */ /* 0x000fe200078e0253 */
[----:B------:R-:W-:Y:S01]  /*1300*/  LOP3.LUT R4, R0, 0x72, RZ, 0xfc, !PT ;  /* 0x0000007200047812 */ /* 0x000fe200078efcff */
[----:B------:R-:W-:Y:S01]  /*1310*/  @!P5 IMAD.IADD R79, R79, 0x1, -R3 ;  /* 0x000000014f4fd824 */ /* 0x000fe200078e0a03 */
[----:B------:R-:W-:Y:S01]  /*1320*/  IABS R221, R18 ;  /* 0x0000001200dd7213 */ /* 0x000fe20000000000 */
[----:B------:R-:W-:Y:S01]  /*1330*/  @!P0 IMAD.MOV R9, RZ, RZ, -R9 ;  /* 0x000000ffff098224 */ /* 0x000fe200078e0a09 */
[C---:B------:R-:W-:Y:S01]  /*1340*/  ISETP.GT.U32.AND P0, PT, R3.reuse, R23, PT ;  /* 0x000000170300720c */ /* 0x040fe20003f04070 */
[----:B------:R-:W-:Y:S01]  /*1350*/  @!P4 IMAD.MOV R21, RZ, RZ, -R21 ;  /* 0x000000ffff15c224 */ /* 0x000fe200078e0a15 */
[----:B------:R-:W-:Y:S01]  /*1360*/  ISETP.GT.U32.AND P4, PT, R3, R83, PT ;  /* 0x000000530300720c */ /* 0x000fe20003f84070 */
[----:B------:R-:W-:Y:S01]  /*1370*/  @!P3 IMAD.IADD R19, R19, 0x1, -R3 ;  /* 0x000000011313b824 */ /* 0x000fe200078e0a03 */
[----:B------:R-:W-:Y:S01]  /*1380*/  ISETP.GE.AND P3, PT, R10, RZ, PT ;  /* 0x000000ff0a00720c */ /* 0x000fe20003f66270 */
[----:B------:R-:W-:Y:S01]  /*1390*/  IMAD.HI.U32 R6, R2, R85, RZ ;  /* 0x0000005502067227 */ /* 0x000fe200078e00ff */
[----:B------:R-:W-:-:S02]  /*13a0*/  ISETP.GT.U32.AND P5, PT, R3, R79, PT ;  /* 0x0000004f0300720c */ /* 0x000fc40003fa4070 */
[C---:B------:R-:W-:Y:S01]  /*13b0*/  LOP3.LUT R10, R0.reuse, 0x70, RZ, 0xfc, !PT ;  /* 0x00000070000a7812 */ /* 0x040fe200078efcff */
[----:B------:R-:W-:Y:S01]  /*13c0*/  IMAD.MOV R6, RZ, RZ, -R6 ;  /* 0x000000ffff067224 */ /* 0x000fe200078e0a06 */
[----:B------:R-:W-:Y:S01]  /*13d0*/  IABS R87, R4 ;  /* 0x0000000400577213 */ /* 0x000fe20000000000 */
[----:B------:R-:W-:Y:S01]  /*13e0*/  @!P2 IMAD.MOV R19, RZ, RZ, -R19 ;  /* 0x000000ffff13a224 */ /* 0x000fe200078e0a13 */
[----:B------:R-:W-:Y:S01]  /*13f0*/  IABS R91, R10 ;  /* 0x0000000a005b7213 */ /* 0x000fe20000000000 */
[----:B------:R-:W-:Y:S01]  /*1400*/  IMAD R85, R3, R6, R85 ;  /* 0x0000000603557224 */ /* 0x000fe200078e0255 */
[----:B------:R-:W-:Y:S01]  /*1410*/  LOP3.LUT R6, R0, 0x71, RZ, 0xfc, !PT ;  /* 0x0000007100067812 */ /* 0x000fe200078efcff */
[--C-:B------:R-:W-:Y:S01]  /*1420*/  @!P0 IMAD.IADD R23, R23, 0x1, -R3.reuse ;  /* 0x0000000117178824 */ /* 0x100fe200078e0a03 */
[----:B------:R-:W-:Y:S01]  /*1430*/  ISETP.GE.AND P0, PT, R4, RZ, PT ;  /* 0x000000ff0400720c */ /* 0x000fe20003f06270 */
[--C-:B------:R-:W-:Y:S01]  /*1440*/  @!P4 IMAD.IADD R83, R83, 0x1, -R3.reuse ;  /* 0x000000015353c824 */ /* 0x100fe200078e0a03 */
[----:B------:R-:W-:Y:S01]  /*1450*/  IABS R89, R6 ;  /* 0x0000000600597213 */ /* 0x000fe20000000000 */
[----:B------:R-:W-:Y:S01]  /*1460*/  @!P5 IMAD.IADD R79, R79, 0x1, -R3 ;  /* 0x000000014f4fd824 */ /* 0x000fe200078e0a03 */
[C---:B------:R-:W-:Y:S01]  /*1470*/  ISETP.GT.U32.AND P5, PT, R3.reuse, R85, PT ;  /* 0x000000550300720c */ /* 0x040fe20003fa4070 */
[----:B------:R-:W-:Y:S01]  /*1480*/  @!P3 IMAD.MOV R23, RZ, RZ, -R23 ;  /* 0x000000ffff17b224 */ /* 0x000fe200078e0a17 */
[----:B------:R-:W-:Y:S01]  /*1490*/  ISETP.GT.U32.AND P3, PT, R3, R83, PT ;  /* 0x000000530300720c */ /* 0x000fe20003f64070 */
[----:B------:R-:W-:Y:S01]  /*14a0*/  IMAD.HI.U32 R4, R2, R87, RZ ;  /* 0x0000005702047227 */ /* 0x000fe200078e00ff */
[----:B------:R-:W-:-:S02]  /*14b0*/  ISETP.GE.AND P4, PT, R6, RZ, PT ;  /* 0x000000ff0600720c */ /* 0x000fc40003f86270 */
[----:B------:R-:W-:Y:S01]  /*14c0*/  ISETP.GE.AND P2, PT, R12, RZ, PT ;  /* 0x000000ff0c00720c */ /* 0x000fe20003f46270 */
[----:B------:R-:W-:Y:S01]  /*14d0*/  IMAD.HI.U32 R8, R2, R91, RZ ;  /* 0x0000005b02087227 */ /* 0x000fe200078e00ff */
[----:B------:R-:W-:-:S03]  /*14e0*/  LOP3.LUT R12, R0, 0x6d, RZ, 0xfc, !PT ;  /* 0x0000006d000c7812 */ /* 0x000fc600078efcff */
[----:B------:R-:W-:Y:S01]  /*14f0*/  IMAD.MOV R4, RZ, RZ, -R4 ;  /* 0x000000ffff047224 */ /* 0x000fe200078e0a04 */
[----:B------:R-:W-:Y:S01]  /*1500*/  IABS R97, R12 ;  /* 0x0000000c00617213 */ /* 0x000fe20000000000 */
[----:B------:R-:W-:Y:S02]  /*1510*/  IMAD.MOV R8, RZ, RZ, -R8 ;  /* 0x000000ffff087224 */ /* 0x000fe400078e0a08 */
[----:B------:R-:W-:Y:S02]  /*1520*/  @!P5 IMAD.IADD R85, R85, 0x1, -R3 ;  /* 0x000000015555d824 */ /* 0x000fe400078e0a03 */
[----:B------:R-:W-:Y:S02]  /*1530*/  IMAD R87, R3, R4, R87 ;  /* 0x0000000403577224 */ /* 0x000fe400078e0257 */
[----:B------:R-:W-:Y:S01]  /*1540*/  @!P3 IMAD.IADD R83, R83, 0x1, -R3 ;  /* 0x000000015353b824 */ /* 0x000fe200078e0a03 */
[C---:B------:R-:W-:Y:S01]  /*1550*/  ISETP.GT.U32.AND P5, PT, R3.reuse, R85, PT ;  /* 0x000000550300720c */ /* 0x040fe20003fa4070 */
[C---:B------:R-:W-:Y:S01]  /*1560*/  IMAD R91, R3.reuse, R8, R91 ;  /* 0x00000008035b7224 */ /* 0x040fe200078e025b */
[----:B------:R-:W-:Y:S01]  /*1570*/  ISETP.GT.U32.AND P3, PT, R3, R87, PT ;  /* 0x000000570300720c */ /* 0x000fe20003f64070 */
[----:B------:R-:W-:-:S02]  /*1580*/  @!P1 IMAD.MOV R83, RZ, RZ, -R83 ;  /* 0x000000ffff539224 */ /* 0x000fc400078e0a53 */
[----:B------:R-:W-:Y:S01]  /*1590*/  IMAD.HI.U32 R6, R2, R89, RZ ;  /* 0x0000005902067227 */ /* 0x000fe200078e00ff */
[----:B------:R-:W-:-:S03]  /*15a0*/  ISETP.GT.U32.AND P1, PT, R3, R91, PT ;  /* 0x0000005b0300720c */ /* 0x000fc60003f24070 */
[----:B------:R-:W-:Y:S02]  /*15b0*/  IMAD.MOV R6, RZ, RZ, -R6 ;  /* 0x000000ffff067224 */ /* 0x000fe400078e0a06 */
[----:B------:R-:W-:Y:S01]  /*15c0*/  @!P6 IMAD.MOV R79, RZ, RZ, -R79 ;  /* 0x000000ffff4fe224 */ /* 0x000fe200078e0a4f */
[----:B------:R-:W-:Y:S01]  /*15d0*/  ISETP.GE.AND P6, PT, R10, RZ, PT ;  /* 0x000000ff0a00720c */ /* 0x000fe20003fc6270 */
[----:B------:R-:W-:Y:S01]  /*15e0*/  IMAD R89, R3, R6, R89 ;  /* 0x0000000603597224 */ /* 0x000fe200078e0259 */
[C---:B------:R-:W-:Y:S01]  /*15f0*/  LOP3.LUT R6, R0.reuse, 0x6f, RZ, 0xfc, !PT ;  /* 0x0000006f00067812 */ /* 0x040fe200078efcff */
[--C-:B------:R-:W-:Y:S01]  /*1600*/  @!P5 IMAD.IADD R85, R85, 0x1, -R3.reuse ;  /* 0x000000015555d824 */ /* 0x100fe200078e0a03 */
[----:B------:R-:W-:Y:S01]  /*1610*/  LOP3.LUT R10, R0, 0x6e, RZ, 0xfc, !PT ;  /* 0x0000006e000a7812 */ /* 0x000fe200078efcff */
[--C-:B------:R-:W-:Y:S01]  /*1620*/  @!P3 IMAD.IADD R87, R87, 0x1, -R3.reuse ;  /* 0x000000015757b824 */ /* 0x100fe200078e0a03 */
[----:B------:R-:W-:Y:S01]  /*1630*/  IABS R93, R6 ;  /* 0x00000006005d7213 */ /* 0x000fe20000000000 */
[----:B------:R-:W-:Y:S01]  /*1640*/  @!P1 IMAD.IADD R91, R91, 0x1, -R3 ;  /* 0x000000015b5b9824 */ /* 0x000fe200078e0a03 */
[----:B------:R-:W-:Y:S01]  /*1650*/  IABS R95, R10 ;  /* 0x0000000a005f7213 */ /* 0x000fe20000000000 */
[----:B------:R-:W-:Y:S01]  /*1660*/  @!P2 IMAD.MOV R85, RZ, RZ, -R85 ;  /* 0x000000ffff55a224 */ /* 0x000fe200078e0a55 */
[----:B------:R-:W-:Y:S01]  /*1670*/  ISETP.GT.U32.AND P3, PT, R3, R87, PT ;  /* 0x000000570300720c */ /* 0x000fe20003f64070 */
[----:B------:R-:W-:Y:S01]  /*1680*/  IMAD.HI.U32 R4, R2, R93, RZ ;  /* 0x0000005d02047227 */ /* 0x000fe200078e00ff */
[----:B------:R-:W-:-:S02]  /*1690*/  ISETP.GE.AND P2, PT, R6, RZ, PT ;  /* 0x000000ff0600720c */ /* 0x000fc40003f46270 */
[C---:B------:R-:W-:Y:S01]  /*16a0*/  ISETP.GT.U32.AND P1, PT, R3.reuse, R91, PT ;  /* 0x0000005b0300720c */ /* 0x040fe20003f24070 */
[----:B------:R-:W-:Y:S01]  /*16b0*/  IMAD.HI.U32 R6, R2, R97, RZ ;  /* 0x0000006102067227 */ /* 0x000fe200078e00ff */
[----:B------:R-:W-:-:S03]  /*16c0*/  ISETP.GT.U32.AND P5, PT, R3, R89, PT ;  /* 0x000000590300720c */ /* 0x000fc60003fa4070 */
[----:B------:R-:W-:Y:S02]  /*16d0*/  IMAD.MOV R4, RZ, RZ, -R4 ;  /* 0x000000ffff047224 */ /* 0x000fe400078e0a04 */
[----:B------:R-:W-:-:S04]  /*16e0*/  IMAD.HI.U32 R8, R2, R99, RZ ;  /* 0x0000006302087227 */ /* 0x000fc800078e00ff */
[----:B------:R-:W-:Y:S02]  /*16f0*/  IMAD.MOV R6, RZ, RZ, -R6 ;  /* 0x000000ffff067224 */ /* 0x000fe400078e0a06 */
[C---:B------:R-:W-:Y:S02]  /*1700*/  IMAD R93, R3.reuse, R4, R93 ;  /* 0x00000004035d7224 */ /* 0x040fe400078e025d */
[----:B------:R-:W-:Y:S02]  /*1710*/  IMAD.MOV R8, RZ, RZ, -R8 ;  /* 0x000000ffff087224 */ /* 0x000fe400078e0a08 */
[----:B------:R-:W-:Y:S01]  /*1720*/  IMAD R97, R3, R6, R97 ;  /* 0x0000000603617224 */ /* 0x000fe200078e0261 */
[----:B------:R-:W-:Y:S01]  /*1730*/  LOP3.LUT R6, R0, 0x6b, RZ, 0xfc, !PT ;  /* 0x0000006b00067812 */ /* 0x000fe200078efcff */
[----:B------:R-:W-:Y:S01]  /*1740*/  @!P3 IMAD.IADD R87, R87, 0x1, -R3 ;  /* 0x000000015757b824 */ /* 0x000fe200078e0a03 */
[C---:B------:R-:W-:Y:S01]  /*1750*/  ISETP.GT.U32.AND P3, PT, R3.reuse, R93, PT ;  /* 0x0000005d0300720c */ /* 0x040fe20003f64070 */
[----:B------:R-:W-:Y:S01]  /*1760*/  IMAD R99, R3, R8, R99 ;  /* 0x0000000803637224 */ /* 0x000fe200078e0263 */
[----:B------:R-:W-:Y:S01]  /*1770*/  IABS R119, R6 ;  /* 0x0000000600777213 */ /* 0x000fe20000000000 */
[----:B------:R-:W-:Y:S01]  /*1780*/  @!P1 IMAD.IADD R91, R91, 0x1, -R3 ;  /* 0x000000015b5b9824 */ /* 0x000fe200078e0a03 */
[----:B------:R-:W-:Y:S01]  /*1790*/  ISETP.GT.U32.AND P1, PT, R3, R97, PT ;  /* 0x000000610300720c */ /* 0x000fe20003f24070 */
[----:B------:R-:W-:Y:S01]  /*17a0*/  IMAD.HI.U32 R4, R2, R95, RZ ;  /* 0x0000005f02047227 */ /* 0x000fe200078e00ff */
[----:B------:R-:W-:-:S03]  /*17b0*/  LOP3.LUT R8, R0, 0x6a, RZ, 0xfc, !PT ;  /* 0x0000006a00087812 */ /* 0x000fc600078efcff */
[----:B------:R-:W-:Y:S01]  /*17c0*/  @!P6 IMAD.MOV R91, RZ, RZ, -R91 ;  /* 0x000000ffff5be224 */ /* 0x000fe200078e0a5b */
[----:B------:R-:W-:Y:S01]  /*17d0*/  ISETP.GT.U32.AND P6, PT, R3, R99, PT ;  /* 0x000000630300720c */ /* 0x000fe20003fc4070 */
[----:B------:R-:W-:Y:S01]  /*17e0*/  IMAD.MOV R4, RZ, RZ, -R4 ;  /* 0x000000ffff047224 */ /* 0x000fe200078e0a04 */
[----:B------:R-:W-:Y:S01]  /*17f0*/  IABS R121, R8 ;  /* 0x0000000800797213 */ /* 0x000fe20000000000 */
[----:B------:R-:W-:Y:S02]  /*1800*/  @!P3 IMAD.IADD R93, R93, 0x1, -R3 ;  /* 0x000000015d5db824 */ /* 0x000fe400078e0a03 */
[C---:B------:R-:W-:Y:S02]  /*1810*/  IMAD R95, R3.reuse, R4, R95 ;  /* 0x00000004035f7224 */ /* 0x040fe400078e025f */
[----:B------:R-:W-:Y:S01]  /*1820*/  IMAD.HI.U32 R4, R2, R119, RZ ;  /* 0x0000007702047227 */ /* 0x000fe200078e00ff */
[----:B------:R-:W-:-:S03]  /*1830*/  ISETP.GT.U32.AND P3, PT, R3, R93, PT ;  /* 0x0000005d0300720c */ /* 0x000fc60003f64070 */
[--C-:B------:R-:W-:Y:S02]  /*1840*/  @!P1 IMAD.IADD R97, R97, 0x1, -R3.reuse ;  /* 0x0000000161619824 */ /* 0x100fe400078e0a03 */
[--C-:B------:R-:W-:Y:S02]  /*1850*/  @!P5 IMAD.IADD R89, R89, 0x1, -R3.reuse ;  /* 0x000000015959d824 */ /* 0x100fe400078e0a03 */
[----:B------:R-:W-:Y:S02]  /*1860*/  IMAD.MOV R4, RZ, RZ, -R4 ;  /* 0x000000ffff047224 */ /* 0x000fe400078e0a04 */
[----:B------:R-:W-:Y:S01]  /*1870*/  @!P6 IMAD.IADD R99, R99, 0x1, -R3 ;  /* 0x000000016363e824 */ /* 0x000fe200078e0a03 */
[C---:B------:R-:W-:Y:S01]  /*1880*/  ISETP.GT.U32.AND P6, PT, R3.reuse, R97, PT ;  /* 0x000000610300720c */ /* 0x040fe20003fc4070 */
[C---:B------:R-:W-:Y:S01]  /*1890*/  IMAD R119, R3.reuse, R4, R119 ;  /* 0x0000000403777224 */ /* 0x040fe200078e0277 */
[----:B------:R-:W-:Y:S01]  /*18a0*/  ISETP.GT.U32.AND P5, PT, R3, R89, PT ;  /* 0x000000590300720c */ /* 0x000fe20003fa4070 */
[----:B------:R-:W-:-:S04]  /*18b0*/  IMAD.HI.U32 R4, R2, R121, RZ ;  /* 0x0000007902047227 */ /* 0x000fc800078e00ff */
[----:B------:R-:W-:Y:S01]  /*18c0*/  @!P0 IMAD.MOV R87, RZ, RZ, -R87 ;  /* 0x000000ffff578224 */ /* 0x000fe200078e0a57 */
[----:B------:R-:W-:Y:S01]  /*18d0*/  ISETP.GT.U32.AND P0, PT, R3, R95, PT ;  /* 0x0000005f0300720c */ /* 0x000fe20003f04070 */
[----:B------:R-:W-:Y:S02]  /*18e0*/  IMAD.MOV R4, RZ, RZ, -R4 ;  /* 0x000000ffff047224 */ /* 0x000fe400078e0a04 */
[----:B------:R-:W-:Y:S01]  /*18f0*/  @!P3 IMAD.IADD R93, R93, 0x1, -R3 ;  /* 0x000000015d5db824 */ /* 0x000fe200078e0a03 */
[----:B------:R-:W-:Y:S01]  /*1900*/  ISETP.GE.AND P3, PT, R14, RZ, PT ;  /* 0x000000ff0e00720c */ /* 0x000fe20003f66270 */
[----:B------:R-:W-:Y:S01]  /*1910*/  IMAD R121, R3, R4, R121 ;  /* 0x0000000403797224 */ /* 0x000fe200078e0279 */
[----:B------:R-:W-:Y:S01]  /*1920*/  LOP3.LUT R14, R0, 0x67, RZ, 0xfc, !PT ;  /* 0x00000067000e7812 */ /* 0x000fe200078efcff */
[--C-:B------:R-:W-:Y:S02]  /*1930*/  @!P6 IMAD.IADD R97, R97, 0x1, -R3.reuse ;  /* 0x000000016161e824 */ /* 0x100fe400078e0a03 */
[----:B------:R-:W-:Y:S01]  /*1940*/  @!P5 IMAD.IADD R89, R89, 0x1, -R3 ;  /* 0x000000015959d824 */ /* 0x000fe200078e0a03 */
[----:B------:R-:W-:Y:S01]  /*1950*/  ISETP.GT.U32.AND P6, PT, R3, R121, PT ;  /* 0x000000790300720c */ /* 0x000fe20003fc4070 */
[----:B------:R-:W-:Y:S01]  /*1960*/  @!P2 IMAD.MOV R93, RZ, RZ, -R93 ;  /* 0x000000ffff5da224 */ /* 0x000fe200078e0a5d */
[----:B------:R-:W-:Y:S01]  /*1970*/  ISETP.GE.AND P5, PT, R10, RZ, PT ;  /* 0x000000ff0a00720c */ /* 0x000fe20003fa6270 */
[----:B------:R-:W-:Y:S01]  /*1980*/  @!P4 IMAD.MOV R89, RZ, RZ, -R89 ;  /* 0x000000ffff59c224 */ /* 0x000fe200078e0a59 */
[----:B------:R-:W-:Y:S01]  /*1990*/  LOP3.LUT R10, R0, 0x69, RZ, 0xfc, !PT ;  /* 0x00000069000a7812 */ /* 0x000fe200078efcff */
[----:B------:R-:W-:Y:S01]  /*19a0*/  @!P0 IMAD.IADD R95, R95, 0x1, -R3 ;  /* 0x000000015f5f8824 */ /* 0x000fe200078e0a03 */
[----:B------:R-:W-:-:S02]  /*19b0*/  ISETP.GT.U32.AND P2, PT, R3, R99, PT ;  /* 0x000000630300720c */ /* 0x000fc40003f44070 */
[----:B------:R-:W-:Y:S02]  /*19c0*/  ISETP.GE.AND P4, PT, R12, RZ, PT ;  /* 0x000000ff0c00720c */ /* 0x000fe40003f86270 */
[----:B------:R-:W-:Y:S02]  /*19d0*/  LOP3.LUT R12, R0, 0x68, RZ, 0xfc, !PT ;  /* 0x00000068000c7812 */ /* 0x000fe400078efcff */
[----:B------:R-:W-:Y:S01]  /*19e0*/  IABS R123, R10 ;  /* 0x0000000a007b7213 */ /* 0x000fe20000000000 */
[----:B------:R-:W-:Y:S01]  /*19f0*/  @!P6 IMAD.IADD R121, R121, 0x1, -R3 ;  /* 0x000000017979e824 */ /* 0x000fe200078e0a03 */
[----:B------:R-:W-:Y:S02]  /*1a00*/  ISETP.GT.U32.AND P1, PT, R3, R95, PT ;  /* 0x0000005f0300720c */ /* 0x000fe40003f24070 */
[----:B------:R-:W-:Y:S01]  /*1a10*/  IABS R125, R12 ;  /* 0x0000000c007d7213 */ /* 0x000fe20000000000 */
[----:B------:R-:W-:Y:S01]  /*1a20*/  IMAD.HI.U32 R4, R2, R123, RZ ;  /* 0x0000007b02047227 */ /* 0x000fe200078e00ff */
[----:B------:R-:W-:-:S02]  /*1a30*/  ISETP.GE.AND P0, PT, R6, RZ, PT ;  /* 0x000000ff0600720c */ /* 0x000fc40003f06270 */
[----:B------:R-:W-:Y:S01]  /*1a40*/  IABS R127, R14 ;  /* 0x0000000e007f7213 */ /* 0x000fe20000000000 */
[----:B------:R-:W-:Y:S01]  /*1a50*/  IMAD.HI.U32 R6, R2, R125, RZ ;  /* 0x0000007d02067227 */ /* 0x000fe200078e00ff */
[----:B------:R-:W-:-:S03]  /*1a60*/  ISETP.GT.U32.AND P6, PT, R3, R121, PT ;  /* 0x000000790300720c */ /* 0x000fc60003fc4070 */
[----:B------:R-:W-:Y:S02]  /*1a70*/  IMAD.MOV R4, RZ, RZ, -R4 ;  /* 0x000000ffff047224 */ /* 0x000fe400078e0a04 */
[----:B------:R-:W-:Y:S01]  /*1a80*/  @!P2 IMAD.IADD R99, R99, 0x1, -R3 ;  /* 0x000000016363a824 */ /* 0x000fe200078e0a03 */
[----:B------:R-:W-:Y:S01]  /*1a90*/  ISETP.GE.AND P2, PT, R8, RZ, PT ;  /* 0x000000ff0800720c */ /* 0x000fe20003f46270 */
[----:B------:R-:W-:-:S04]  /*1aa0*/  IMAD.HI.U32 R8, R2, R127, RZ ;  /* 0x0000007f02087227 */ /* 0x000fc800078e00ff */
[----:B------:R-:W-:Y:S02]  /*1ab0*/  IMAD.MOV R6, RZ, RZ, -R6 ;  /* 0x000000ffff067224 */ /* 0x000fe400078e0a06 */
[----:B------:R-:W-:Y:S02]  /*1ac0*/  IMAD R123, R3, R4, R123 ;  /* 0x00000004037b7224 */ /* 0x000fe400078e027b */
[----:B------:R-:W-:Y:S01]  /*1ad0*/  @!P1 IMAD.IADD R95, R95, 0x1, -R3 ;  /* 0x000000015f5f9824 */ /* 0x000fe200078e0a03 */
[C---:B------:R-:W-:Y:S01]  /*1ae0*/  ISETP.GT.U32.AND P1, PT, R3.reuse, R119, PT ;  /* 0x000000770300720c */ /* 0x040fe20003f24070 */
[----:B------:R-:W-:Y:S02]  /*1af0*/  IMAD.MOV R8, RZ, RZ, -R8 ;  /* 0x000000ffff087224 */ /* 0x000fe400078e0a08 */
[C---:B------:R-:W-:Y:S02]  /*1b00*/  IMAD R125, R3.reuse, R6, R125 ;  /* 0x00000006037d7224 */ /* 0x040fe400078e027d */
[----:B------:R-:W-:Y:S01]  /*1b10*/  @!P4 IMAD.MOV R97, RZ, RZ, -R97 ;  /* 0x000000ffff61c224 */ /* 0x000fe200078e0a61 */
[C---:B------:R-:W-:Y:S01]  /*1b20*/  ISETP.GT.U32.AND P4, PT, R3.reuse, R123, PT ;  /* 0x0000007b0300720c */ /* 0x040fe20003f84070 */
[C---:B------:R-:W-:Y:S01]  /*1b30*/  IMAD R127, R3.reuse, R8, R127 ;  /* 0x00000008037f7224 */ /* 0x040fe200078e027f */
[----:B------:R-:W-:Y:S01]  /*1b40*/  LOP3.LUT R8, R0, 0x66, RZ, 0xfc, !PT ;  /* 0x0000006600087812 */ /* 0x000fe200078efcff */
[----:B------:R-:W-:Y:S01]  /*1b50*/  @!P3 IMAD.MOV R99, RZ, RZ, -R99 ;  /* 0x000000ffff63b224 */ /* 0x000fe200078e0a63 */
[----:B------:R-:W-:Y:S01]  /*1b60*/  ISETP.GT.U32.AND P3, PT, R3, R125, PT ;  /* 0x0000007d0300720c */ /* 0x000fe20003f64070 */
[--C-:B------:R-:W-:Y:S01]  /*1b70*/  @!P6 IMAD.IADD R121, R121, 0x1, -R3.reuse ;  /* 0x000000017979e824 */ /* 0x100fe200078e0a03 */
[----:B------:R-:W-:Y:S01]  /*1b80*/  ISETP.GT.U32.AND P6, PT, R3, R127, PT ;  /* 0x0000007f0300720c */ /* 0x000fe20003fc4070 */
[----:B------:R-:W-:Y:S01]  /*1b90*/  @!P1 IMAD.IADD R119, R119, 0x1, -R3 ;  /* 0x0000000177779824 */ /* 0x000fe200078e0a03 */
[----:B------:R-:W-:Y:S01]  /*1ba0*/  ISETP.GE.AND P1, PT, R10, RZ, PT ;  /* 0x000000ff0a00720c */ /* 0x000fe20003f26270 */
[----:B------:R-:W-:Y:S01]  /*1bb0*/  @!P5 IMAD.MOV R95, RZ, RZ, -R95 ;  /* 0x000000ffff5fd224 */ /* 0x000fe200078e0a5f */
[----:B------:R-:W-:Y:S01]  /*1bc0*/  IABS R129, R8 ;  /* 0x0000000800817213 */ /* 0x000fe20000000000 */
[----:B------:R-:W-:Y:S01]  /*1bd0*/  @!P2 IMAD.MOV R121, RZ, RZ, -R121 ;  /* 0x000000ffff79a224 */ /* 0x000fe200078e0a79 */
[----:B------:R-:W-:Y:S01]  /*1be0*/  LOP3.LUT R10, R0, 0x65, RZ, 0xfc, !PT ;  /* 0x00000065000a7812 */ /* 0x000fe200078efcff */
[----:B------:R-:W-:Y:S01]  /*1bf0*/  @!P4 IMAD.IADD R123, R123, 0x1, -R3 ;  /* 0x000000017b7bc824 */ /* 0x000fe200078e0a03 */
[----:B------:R-:W-:Y:S01]  /*1c00*/  ISETP.GT.U32.AND P5, PT, R3, R119, PT ;  /* 0x000000770300720c */ /* 0x000fe20003fa4070 */
[----:B------:R-:W-:Y:S01]  /*1c10*/  IMAD.HI.U32 R4, R2, R129, RZ ;  /* 0x0000008102047227 */ /* 0x000fe200078e00ff */
[----:B------:R-:W-:-:S02]  /*1c20*/  IABS R131, R10 ;  /* 0x0000000a00837213 */ /* 0x000fc40000000000 */
[----:B------:R-:W-:Y:S01]  /*1c30*/  ISETP.GE.AND P4, PT, R14, RZ, PT ;  /* 0x000000ff0e00720c */ /* 0x000fe20003f86270 */
[--C-:B------:R-:W-:Y:S01]  /*1c40*/  @!P3 IMAD.IADD R125, R125, 0x1, -R3.reuse ;  /* 0x000000017d7db824 */ /* 0x100fe200078e0a03 */
[----:B------:R-:W-:Y:S01]  /*1c50*/  ISETP.GT.U32.AND P3, PT, R3, R123, PT ;  /* 0x0000007b0300720c */ /* 0x000fe20003f64070 */
[----:B------:R-:W-:Y:S01]  /*1c60*/  @!P6 IMAD.IADD R127, R127, 0x1, -R3 ;  /* 0x000000017f7fe824 */ /* 0x000fe200078e0a03 */
[----:B------:R-:W-:Y:S01]  /*1c70*/  LOP3.LUT R14, R0, 0x63, RZ, 0xfc, !PT ;  /* 0x00000063000e7812 */ /* 0x000fe200078efcff */
[----:B------:R-:W-:Y:S01]  /*1c80*/  IMAD.MOV R6, RZ, RZ, -R4 ;  /* 0x000000ffff067224 */ /* 0x000fe200078e0a04 */
[----:B------:R-:W-:Y:S01]  /*1c90*/  ISETP.GT.U32.AND P6, PT, R3, R125, PT ;  /* 0x0000007d0300720c */ /* 0x000fe20003fc4070 */
[----:B------:R-:W-:Y:S01]  /*1ca0*/  IMAD.HI.U32 R4, R2, R131, RZ ;  /* 0x0000008302047227 */ /* 0x000fe200078e00ff */
[----:B------:R-:W-:-:S03]  /*1cb0*/  IABS R135, R14 ;  /* 0x0000000e00877213 */ /* 0x000fc60000000000 */
[----:B------:R-:W-:Y:S02]  /*1cc0*/  IMAD R129, R3, R6, R129 ;  /* 0x0000000603817224 */ /* 0x000fe400078e0281 */
[----:B------:R-:W-:Y:S02]  /*1cd0*/  IMAD.MOV R4, RZ, RZ, -R4 ;  /* 0x000000ffff047224 */ /* 0x000fe400078e0a04 */
[----:B------:R-:W-:Y:S01]  /*1ce0*/  @!P3 IMAD.IADD R123, R123, 0x1, -R3 ;  /* 0x000000017b7bb824 */ /* 0x000fe200078e0a03 */
[C---:B------:R-:W-:Y:S01]  /*1cf0*/  ISETP.GT.U32.AND P3, PT, R3.reuse, R129, PT ;  /* 0x000000810300720c */ /* 0x040fe20003f64070 */
[----:B------:R-:W-:Y:S02]  /*1d00*/  IMAD R131, R3, R4, R131 ;  /* 0x0000000403837224 */ /* 0x000fe400078e0283 */
[--C-:B------:R-:W-:Y:S01]  /*1d10*/  @!P5 IMAD.IADD R119, R119, 0x1, -R3.reuse ;  /* 0x000000017777d824 */ /* 0x100fe200078e0a03 */
[----:B------:R-:W-:Y:S01]  /*1d20*/  ISETP.GE.AND P5, PT, R12, RZ, PT ;  /* 0x000000ff0c00720c */ /* 0x000fe20003fa6270 */
[----:B------:R-:W-:Y:S01]  /*1d30*/  @!P6 IMAD.IADD R125, R125, 0x1, -R3 ;  /* 0x000000017d7de824 */ /* 0x000fe200078e0a03 */
[C---:B------:R-:W-:Y:S01]  /*1d40*/  ISETP.GT.U32.AND P6, PT, R3.reuse, R131, PT ;  /* 0x000000830300720c */ /* 0x040fe20003fc4070 */
[----:B------:R-:W-:Y:S01]  /*1d50*/  @!P0 IMAD.MOV R119, RZ, RZ, -R119 ;  /* 0x000000ffff778224 */ /* 0x000fe200078e0a77 */
[----:B------:R-:W-:Y:S01]  /*1d60*/  LOP3.LUT R12, R0, 0x64, RZ, 0xfc, !PT ;  /* 0x00000064000c7812 */ /* 0x000fe200078efcff */
[----:B------:R-:W-:Y:S01]  /*1d70*/  @!P1 IMAD.MOV R123, RZ, RZ, -R123 ;  /* 0x000000ffff7b9224 */ /* 0x000fe200078e0a7b */
[----:B------:R-:W-:-:S02]  /*1d80*/  ISETP.GT.U32.AND P0, PT, R3, R127, PT ;  /* 0x0000007f0300720c */ /* 0x000fc40003f04070 */
[----:B------:R-:W-:Y:S01]  /*1d90*/  IABS R133, R12 ;  /* 0x0000000c00857213 */ /* 0x000fe20000000000 */
[----:B------:R-:W-:Y:S01]  /*1da0*/  @!P3 IMAD.IADD R129, R129, 0x1, -R3 ;  /* 0x000000018181b824 */ /* 0x000fe200078e0a03 */
[----:B------:R-:W-:Y:S02]  /*1db0*/  ISETP.GE.AND P3, PT, R10, RZ, PT ;  /* 0x000000ff0a00720c */ /* 0x000fe40003f66270 */
[----:B------:R-:W-:Y:S01]  /*1dc0*/  LOP3.LUT R10, R0, 0x5f, RZ, 0xfc, !PT ;  /* 0x0000005f000a7812 */ /* 0x000fe200078efcff */
[----:B------:R-:W-:-:S03]  /*1dd0*/  IMAD.HI.U32 R4, R2, R133, RZ ;  /* 0x0000008502047227 */ /* 0x000fc600078e00ff */
[----:B------:R-:W-:Y:S01]  /*1de0*/  IABS R143, R10 ;  /* 0x0000000a008f7213 */ /* 0x000fe20000000000 */
[----:B------:R-:W-:Y:S01]  /*1df0*/  @!P6 IMAD.IADD R131, R131, 0x1, -R3 ;  /* 0x000000018383e824 */ /* 0x000fe200078e0a03 */
[C---:B------:R-:W-:Y:S01]  /*1e00*/  ISETP.GT.U32.AND P6, PT, R3.reuse, R129, PT ;  /* 0x000000810300720c */ /* 0x040fe20003fc4070 */
[----:B------:R-:W-:Y:S02]  /*1e10*/  IMAD.MOV R6, RZ, RZ, -R4 ;  /* 0x000000ffff067224 */ /* 0x000fe400078e0a04 */
[----:B------:R-:W-:Y:S01]  /*1e20*/  IMAD.HI.U32 R4, R2, R135, RZ ;  /* 0x0000008702047227 */ /* 0x000fe200078e00ff */
[----:B------:R-:W-:-:S03]  /*1e30*/  ISETP.GT.U32.AND P1, PT, R3, R131, PT ;  /* 0x000000830300720c */ /* 0x000fc60003f24070 */
[C---:B------:R-:W-:Y:S02]  /*1e40*/  IMAD R133, R3.reuse, R6, R133 ;  /* 0x0000000603857224 */ /* 0x040fe400078e0285 */
[----:B------:R-:W-:Y:S02]  /*1e50*/  IMAD.MOV R6, RZ, RZ, -R4 ;  /* 0x000000ffff067224 */ /* 0x000fe400078e0a04 */
[----:B------:R-:W-:Y:S01]  /*1e60*/  IMAD.HI.U32 R4, R2, R137, RZ ;  /* 0x0000008902047227 */ /* 0x000fe200078e00ff */
[----:B------:R-:W-:-:S03]  /*1e70*/  ISETP.GT.U32.AND P2, PT, R3, R133, PT ;  /* 0x000000850300720c */ /* 0x000fc60003f44070 */
[----:B------:R-:W-:Y:S01]  /*1e80*/  IMAD R135, R3, R6, R135 ;  /* 0x0000000603877224 */ /* 0x000fe200078e0287 */
[----:B------:R-:W-:Y:S01]  /*1e90*/  LOP3.LUT R6, R0, 0x61, RZ, 0xfc, !PT ;  /* 0x0000006100067812 */ /* 0x000fe200078efcff */
[--C-:B------:R-:W-:Y:S02]  /*1ea0*/  @!P6 IMAD.IADD R129, R129, 0x1, -R3.reuse ;  /* 0x000000018181e824 */ /* 0x100fe400078e0a03 */
[----:B------:R-:W-:Y:S01]  /*1eb0*/  IMAD.MOV R4, RZ, RZ, -R4 ;  /* 0x000000ffff047224 */ /* 0x000fe200078e0a04 */
[----:B------:R-:W-:Y:S01]  /*1ec0*/  ISETP.GT.U32.AND P6, PT, R3, R135, PT ;  /* 0x000000870300720c */ /* 0x000fe20003fc4070 */
[----:B------:R-:W-:Y:S01]  /*1ed0*/  @!P0 IMAD.IADD R127, R127, 0x1, -R3 ;  /* 0x000000017f7f8824 */ /* 0x000fe200078e0a03 */
[----:B------:R-:W-:Y:S01]  /*1ee0*/  IABS R139, R6 ;  /* 0x00000006008b7213 */ /* 0x000fe20000000000 */
[----:B------:R-:W-:Y:S01]  /*1ef0*/  IMAD R137, R3, R4, R137 ;  /* 0x0000000403897224 */ /* 0x000fe200078e0289 */
[----:B------:R-:W-:Y:S01]  /*1f00*/  ISETP.GE.AND P0, PT, R8, RZ, PT ;  /* 0x000000ff0800720c */ /* 0x000fe20003f06270 */
[----:B------:R-:W-:Y:S01]  /*1f10*/  @!P2 IMAD.IADD R133, R133, 0x1, -R3 ;  /* 0x000000018585a824 */ /* 0x000fe200078e0a03 */
[----:B------:R-:W-:Y:S01]  /*1f20*/  LOP3.LUT R8, R0, 0x60, RZ, 0xfc, !PT ;  /* 0x0000006000087812 */ /* 0x000fe200078efcff */
[----:B------:R-:W-:Y:S01]  /*1f30*/  IMAD.HI.U32 R4, R2, R139, RZ ;  /* 0x0000008b02047227 */ /* 0x000fe200078e00ff */
[----:B------:R-:W-:-:S02]  /*1f40*/  ISETP.GE.AND P2, PT, R6, RZ, PT ;  /* 0x000000ff0600720c */ /* 0x000fc40003f46270 */
[----:B------:R-:W-:Y:S01]  /*1f50*/  IABS R141, R8 ;  /* 0x00000008008d7213 */ /* 0x000fe20000000000 */
[--C-:B------:R-:W-:Y:S01]  /*1f60*/  @!P1 IMAD.IADD R131, R131, 0x1, -R3.reuse ;  /* 0x0000000183839824 */ /* 0x100fe200078e0a03 */
[----:B------:R-:W-:Y:S01]  /*1f70*/  ISETP.GE.AND P1, PT, R16, RZ, PT ;  /* 0x000000ff1000720c */ /* 0x000fe20003f26270 */
[----:B------:R-:W-:Y:S01]  /*1f80*/  @!P6 IMAD.IADD R135, R135, 0x1, -R3 ;  /* 0x000000018787e824 */ /* 0x000fe200078e0a03 */
[C---:B------:R-:W-:Y:S01]  /*1f90*/  ISETP.GT.U32.AND P6, PT, R3.reuse, R133, PT ;  /* 0x000000850300720c */ /* 0x040fe20003fc4070 */
[----:B------:R-:W-:Y:S01]  /*1fa0*/  IMAD.MOV R4, RZ, RZ, -R4 ;  /* 0x000000ffff047224 */ /* 0x000fe200078e0a04 */
[----:B------:R-:W-:Y:S01]  /*1fb0*/  LOP3.LUT R16, R0, 0x5a, RZ, 0xfc, !PT ;  /* 0x0000005a00107812 */ /* 0x000fe200078efcff */
[----:B------:R-:W-:Y:S01]  /*1fc0*/  @!P3 IMAD.MOV R131, RZ, RZ, -R131 ;  /* 0x000000ffff83b224 */ /* 0x000fe200078e0a83 */
[C---:B------:R-:W-:Y:S01]  /*1fd0*/  ISETP.GT.U32.AND P3, PT, R3.reuse, R137, PT ;  /* 0x000000890300720c */ /* 0x040fe20003f64070 */
[C---:B------:R-:W-:Y:S01]  /*1fe0*/  IMAD R139, R3.reuse, R4, R139 ;  /* 0x00000004038b7224 */ /* 0x040fe200078e028b */
[----:B------:R-:W-:Y:S01]  /*1ff0*/  IABS R165, R16 ;  /* 0x0000001000a57213 */ /* 0x000fe20000000000 */
[----:B------:R-:W-:Y:S01]  /*2000*/  @!P0 IMAD.MOV R129, RZ, RZ, -R129 ;  /* 0x000000ffff818224 */ /* 0x000fe200078e0a81 */
[----:B------:R-:W-:Y:S01]  /*2010*/  ISETP.GT.U32.AND P0, PT, R3, R135, PT ;  /* 0x000000870300720c */ /* 0x000fe20003f04070 */
[----:B------:R-:W-:Y:S01]  /*2020*/  @!P4 IMAD.MOV R127, RZ, RZ, -R127 ;  /* 0x000000ffff7fc224 */ /* 0x000fe200078e0a7f */
[----:B------:R-:W-:Y:S01]  /*2030*/  ISETP.GE.AND P4, PT, R14, RZ, PT ;  /* 0x000000ff0e00720c */ /* 0x000fe20003f86270 */
[----:B------:R-:W-:Y:S01]  /*2040*/  IMAD.HI.U32 R4, R2, R141, RZ ;  /* 0x0000008d02047227 */ /* 0x000fe200078e00ff */
[----:B------:R-:W-:-:S03]  /*2050*/  LOP3.LUT R14, R0, 0x5b, RZ, 0xfc, !PT ;  /* 0x0000005b000e7812 */ /* 0x000fc600078efcff */
[--C-:B------:R-:W-:Y:S01]  /*2060*/  @!P6 IMAD.IADD R133, R133, 0x1, -R3.reuse ;  /* 0x000000018585e824 */ /* 0x100fe200078e0a03 */
[----:B------:R-:W-:Y:S01]  /*2070*/  ISETP.GT.U32.AND P6, PT, R3, R139, PT ;  /* 0x0000008b0300720c */ /* 0x000fe20003fc4070 */
[----:B------:R-:W-:Y:S01]  /*2080*/  @!P3 IMAD.IADD R137, R137, 0x1, -R3 ;  /* 0x000000018989b824 */ /* 0x000fe200078e0a03 */
[----:B------:R-:W-:Y:S01]  /*2090*/  ISETP.GE.AND P3, PT, R10, RZ, PT ;  /* 0x000000ff0a00720c */ /* 0x000fe20003f66270 */
[----:B------:R-:W-:Y:S01]  /*20a0*/  @!P5 IMAD.MOV R125, RZ, RZ, -R125 ;  /* 0x000000ffff7dd224 */ /* 0x000fe200078e0a7d */
[----:B------:R-:W-:Y:S01]  /*20b0*/  ISETP.GE.AND P5, PT, R12, RZ, PT ;  /* 0x000000ff0c00720c */ /* 0x000fe20003fa6270 */
[--C-:B------:R-:W-:Y:S01]  /*20c0*/  @!P0 IMAD.IADD R135, R135, 0x1, -R3.reuse ;  /* 0x0000000187878824 */ /* 0x100fe200078e0a03 */
[----:B------:R-:W-:Y:S01]  /*20d0*/  ISETP.GE.AND P0, PT, R8, RZ, PT ;  /* 0x000000ff0800720c */ /* 0x000fe20003f06270 */
[----:B------:R-:W-:Y:S01]  /*20e0*/  IMAD.HI.U32 R6, R2, R143, RZ ;  /* 0x0000008f02067227 */ /* 0x000fe200078e00ff */
[C---:B------:R-:W-:Y:S02]  /*20f0*/  LOP3.LUT R12, R0.reuse, 0x5e, RZ, 0xfc, !PT ;  /* 0x0000005e000c7812 */ /* 0x040fe400078efcff */
[C---:B------:R-:W-:Y:S01]  /*2100*/  LOP3.LUT R10, R0.reuse, 0x5c, RZ, 0xfc, !PT ;  /* 0x0000005c000a7812 */ /* 0x040fe200078efcff */
[----:B------:R-:W-:Y:S01]  /*2110*/  IMAD.MOV R8, RZ, RZ, -R4 ;  /* 0x000000ffff087224 */ /* 0x000fe200078e0a04 */
[----:B------:R-:W-:Y:S01]  /*2120*/  IABS R145, R12 ;  /* 0x0000000c00917213 */ /* 0x000fe20000000000 */
[----:B------:R-:W-:Y:S01]  /*2130*/  @!P6 IMAD.IADD R139, R139, 0x1, -R3 ;  /* 0x000000018b8be824 */ /* 0x000fe200078e0a03 */
[C---:B------:R-:W-:Y:S01]  /*2140*/  ISETP.GT.U32.AND P6, PT, R3.reuse, R137, PT ;  /* 0x000000890300720c */ /* 0x040fe20003fc4070 */
[----:B------:R-:W-:Y:S01]  /*2150*/  IMAD.MOV R6, RZ, RZ, -R6 ;  /* 0x000000ffff067224 */ /* 0x000fe200078e0a06 */
[----:B------:R-:W-:Y:S01]  /*2160*/  IABS R163, R10 ;  /* 0x0000000a00a37213 */ /* 0x000fe20000000000 */
[C---:B------:R-:W-:Y:S01]  /*2170*/  IMAD R141, R3.reuse, R8, R141 ;  /* 0x00000008038d7224 */ /* 0x040fe200078e028d */
[----:B------:R-:W-:Y:S01]  /*2180*/  LOP3.LUT R8, R0, 0x5d, RZ, 0xfc, !PT ;  /* 0x0000005d00087812 */ /* 0x000fe200078efcff */
[C---:B------:R-:W-:Y:S01]  /*2190*/  IMAD R143, R3.reuse, R6, R143 ;  /* 0x00000006038f7224 */ /* 0x040fe200078e028f */
[----:B------:R-:W-:Y:S01]  /*21a0*/  IABS R161, R14 ;  /* 0x0000000e00a17213 */ /* 0x000fe20000000000 */
[----:B------:R-:W-:Y:S01]  /*21b0*/  @!P4 IMAD.MOV R135, RZ, RZ, -R135 ;  /* 0x000000ffff87c224 */ /* 0x000fe200078e0a87 */
[C---:B------:R-:W-:Y:S01]  /*21c0*/  ISETP.GT.U32.AND P4, PT, R3.reuse, R141, PT ;  /* 0x0000008d0300720c */ /* 0x040fe20003f84070 */
[----:B------:R-:W-:Y:S01]  /*21d0*/  @!P5 IMAD.MOV R133, RZ, RZ, -R133 ;  /* 0x000000ffff85d224 */ /* 0x000fe200078e0a85 */
[----:B------:R-:W-:Y:S01]  /*21e0*/  ISETP.GT.U32.AND P5, PT, R3, R139, PT ;  /* 0x0000008b0300720c */ /* 0x000fe20003fa4070 */
[----:B------:R-:W-:Y:S01]  /*21f0*/  IMAD.HI.U32 R4, R2, R145, RZ ;  /* 0x0000009102047227 */ /* 0x000fe200078e00ff */
[----:B------:R-:W-:-:S03]  /*2200*/  IABS R159, R8 ;  /* 0x00000008009f7213 */ /* 0x000fc60000000000 */
[----:B------:R-:W-:Y:S01]  /*2210*/  @!P6 IMAD.IADD R137, R137, 0x1, -R3 ;  /* 0x000000018989e824 */ /* 0x000fe200078e0a03 */
[----:B------:R-:W-:Y:S01]  /*2220*/  ISETP.GT.U32.AND P6, PT, R3, R143, PT ;  /* 0x0000008f0300720c */ /* 0x000fe20003fc4070 */
[----:B------:R-:W-:Y:S02]  /*2230*/  IMAD.MOV R4, RZ, RZ, -R4 ;  /* 0x000000ffff047224 */ /* 0x000fe400078e0a04 */
[----:B------:R-:W-:-:S04]  /*2240*/  IMAD.HI.U32 R6, R2, R163, RZ ;  /* 0x000000a302067227 */ /* 0x000fc800078e00ff */
[----:B------:R-:W-:Y:S02]  /*2250*/  IMAD R145, R3, R4, R145 ;  /* 0x0000000403917224 */ /* 0x000fe400078e0291 */
[--C-:B------:R-:W-:Y:S01]  /*2260*/  @!P4 IMAD.IADD R141, R141, 0x1, -R3.reuse ;  /* 0x000000018d8dc824 */ /* 0x100fe200078e0a03 */
[----:B------:R-:W-:Y:S01]  /*2270*/  ISETP.GE.AND P4, PT, R12, RZ, PT ;  /* 0x000000ff0c00720c */ /* 0x000fe20003f86270 */
[--C-:B------:R-:W-:Y:S01]  /*2280*/  @!P5 IMAD.IADD R139, R139, 0x1, -R3.reuse ;  /* 0x000000018b8bd824 */ /* 0x100fe200078e0a03 */
[----:B------:R-:W-:Y:S01]  /*2290*/  ISETP.GT.U32.AND P5, PT, R3, R145, PT ;  /* 0x000000910300720c */ /* 0x000fe20003fa4070 */
[----:B------:R-:W-:Y:S01]  /*22a0*/  @!P6 IMAD.IADD R143, R143, 0x1, -R3 ;  /* 0x000000018f8fe824 */ /* 0x000fe200078e0a03 */
[----:B------:R-:W-:Y:S01]  /*22b0*/  ISETP.GT.U32.AND P6, PT, R3, R141, PT ;  /* 0x0000008d0300720c */ /* 0x000fe20003fc4070 */
[----:B------:R-:W-:Y:S01]  /*22c0*/  IMAD.HI.U32 R4, R2, R159, RZ ;  /* 0x0000009f02047227 */ /* 0x000fe200078e00ff */
[----:B------:R-:W-:-:S03]  /*22d0*/  LOP3.LUT R12, R0, 0x51, RZ, 0xfc, !PT ;  /* 0x00000051000c7812 */ /* 0x000fc600078efcff */
[----:B------:R-:W-:Y:S01]  /*22e0*/  IMAD.MOV R4, RZ, RZ, -R4 ;  /* 0x000000ffff047224 */ /* 0x000fe200078e0a04 */
[----:B------:R-:W-:Y:S01]  /*22f0*/  IABS R183, R12 ;  /* 0x0000000c00b77213 */ /* 0x000fe20000000000 */
[----:B------:R-:W-:Y:S02]  /*2300*/  IMAD.MOV R6, RZ, RZ, -R6 ;  /* 0x000000ffff067224 */ /* 0x000fe400078e0a06 */
[----:B------:R-:W-:Y:S02]  /*2310*/  IMAD R159, R3, R4, R159 ;  /* 0x00000004039f7224 */ /* 0x000fe400078e029f */
[--C-:B------:R-:W-:Y:S01]  /*2320*/  @!P5 IMAD.IADD R145, R145, 0x1, -R3.reuse ;  /* 0x000000019191d824 */ /* 0x100fe200078e0a03 */
[----:B------:R-:W-:Y:S01]  /*2330*/  ISETP.GT.U32.AND P5, PT, R3, R143, PT ;  /* 0x0000008f0300720c */ /* 0x000fe20003fa4070 */
[----:B------:R-:W-:Y:S01]  /*2340*/  @!P6 IMAD.IADD R141, R141, 0x1, -R3 ;  /* 0x000000018d8de824 */ /* 0x000fe200078e0a03 */
[C---:B------:R-:W-:Y:S01]  /*2350*/  ISETP.GT.U32.AND P6, PT, R3.reuse, R159, PT ;  /* 0x0000009f0300720c */ /* 0x040fe20003fc4070 */
[----:B------:R-:W-:-:S02]  /*2360*/  IMAD R163, R3, R6, R163 ;  /* 0x0000000603a37224 */ /* 0x000fc400078e02a3 */
[----:B------:R-:W-:-:S04]  /*2370*/  IMAD.HI.U32 R6, R2, R165, RZ ;  /* 0x000000a502067227 */ /* 0x000fc800078e00ff */
[----:B------:R-:W-:Y:S02]  /*2380*/  IMAD.MOV R6, RZ, RZ, -R6 ;  /* 0x000000ffff067224 */ /* 0x000fe400078e0a06 */
[----:B------:R-:W-:Y:S01]  /*2390*/  @!P2 IMAD.MOV R139, RZ, RZ, -R139 ;  /* 0x000000ffff8ba224 */ /* 0x000fe200078e0a8b */
[----:B------:R-:W-:Y:S01]  /*23a0*/  ISETP.GE.AND P2, PT, R8, RZ, PT ;  /* 0x000000ff0800720c */ /* 0x000fe20003f46270 */
[----:B------:R-:W-:Y:S01]  /*23b0*/  @!P5 IMAD.IADD R143, R143, 0x1, -R3 ;  /* 0x000000018f8fd824 */ /* 0x000fe200078e0a03 */
[C---:B------:R-:W-:Y:S01]  /*23c0*/  ISETP.GT.U32.AND P5, PT, R3.reuse, R163, PT ;  /* 0x000000a30300720c */ /* 0x040fe20003fa4070 */
[----:B------:R-:W-:Y:S01]  /*23d0*/  IMAD R165, R3, R6, R165 ;  /* 0x0000000603a57224 */ /* 0x000fe200078e02a5 */
[C---:B------:R-:W-:Y:S01]  /*23e0*/  LOP3.LUT R8, R0.reuse, 0x59, RZ, 0xfc, !PT ;  /* 0x0000005900087812 */ /* 0x040fe200078efcff */
[----:B------:R-:W-:Y:S01]  /*23f0*/  @!P6 IMAD.IADD R159, R159, 0x1, -R3 ;  /* 0x000000019f9fe824 */ /* 0x000fe200078e0a03 */
[----:B------:R-:W-:Y:S01]  /*2400*/  LOP3.LUT R6, R0, 0x58, RZ, 0xfc, !PT ;  /* 0x0000005800067812 */ /* 0x000fe200078efcff */
[----:B------:R-:W-:Y:S01]  /*2410*/  @!P0 IMAD.MOV R141, RZ, RZ, -R141 ;  /* 0x000000ffff8d8224 */ /* 0x000fe200078e0a8d */
[----:B------:R-:W-:Y:S01]  /*2420*/  IABS R167, R8 ;  /* 0x0000000800a77213 */ /* 0x000fe20000000000 */
[----:B------:R-:W-:Y:S01]  /*2430*/  @!P3 IMAD.MOV R143, RZ, RZ, -R143 ;  /* 0x000000ffff8fb224 */ /* 0x000fe200078e0a8f */
[C---:B------:R-:W-:Y:S01]  /*2440*/  ISETP.GT.U32.AND P0, PT, R3.reuse, R159, PT ;  /* 0x0000009f0300720c */ /* 0x040fe20003f04070 */
[----:B------:R-:W-:Y:S01]  /*2450*/  IMAD.HI.U32 R4, R2, R161, RZ ;  /* 0x000000a102047227 */ /* 0x000fe200078e00ff */
[----:B------:R-:W-:-:S02]  /*2460*/  ISETP.GT.U32.AND P3, PT, R3, R165, PT ;  /* 0x000000a50300720c */ /* 0x000fc40003f64070 */
[----:B------:R-:W-:Y:S01]  /*2470*/  IABS R169, R6 ;  /* 0x0000000600a97213 */ /* 0x000fe20000000000 */
[----:B------:R-:W-:Y:S02]  /*2480*/  IMAD.MOV R4, RZ, RZ, -R4 ;  /* 0x000000ffff047224 */ /* 0x000fe400078e0a04 */
[----:B------:R-:W-:Y:S02]  /*2490*/  @!P5 IMAD.IADD R163, R163, 0x1, -R3 ;  /* 0x00000001a3a3d824 */ /* 0x000fe400078e0a03 */
[C---:B------:R-:W-:Y:S02]  /*24a0*/  IMAD R161, R3.reuse, R4, R161 ;  /* 0x0000000403a17224 */ /* 0x040fe400078e02a1 */
[----:B------:R-:W-:Y:S01]  /*24b0*/  IMAD.HI.U32 R4, R2, R167, RZ ;  /* 0x000000a702047227 */ /* 0x000fe200078e00ff */
[C---:B------:R-:W-:Y:S02]  /*24c0*/  ISETP.GT.U32.AND P5, PT, R3.reuse, R163, PT ;  /* 0x000000a30300720c */ /* 0x040fe40003fa4070 */
[----:B------:R-:W-:Y:S01]  /*24d0*/  ISETP.GT.U32.AND P6, PT, R3, R161, PT ;  /* 0x000000a10300720c */ /* 0x000fe20003fc4070 */
[--C-:B------:R-:W-:Y:S01]  /*24e0*/  @!P0 IMAD.IADD R159, R159, 0x1, -R3.reuse ;  /* 0x000000019f9f8824 */ /* 0x100fe200078e0a03 */
[----:B------:R-:W-:Y:S01]  /*24f0*/  ISETP.GE.AND P0, PT, R16, RZ, PT ;  /* 0x000000ff1000720c */ /* 0x000fe20003f06270 */
[----:B------:R-:W-:Y:S01]  /*2500*/  @!P3 IMAD.IADD R165, R165, 0x1, -R3 ;  /* 0x00000001a5a5b824 */ /* 0x000fe200078e0a03 */
[----:B------:R-:W-:Y:S01]  /*2510*/  ISETP.GE.AND P3, PT, R8, RZ, PT ;  /* 0x000000ff0800720c */ /* 0x000fe20003f66270 */
[----:B------:R-:W-:Y:S01]  /*2520*/  IMAD.MOV R4, RZ, RZ, -R4 ;  /* 0x000000ffff047224 */ /* 0x000fe200078e0a04 */
[----:B------:R-:W-:Y:S01]  /*2530*/  LOP3.LUT R8, R0, 0x55, RZ, 0xfc, !PT ;  /* 0x0000005500087812 */ /* 0x000fe200078efcff */
[----:B------:R-:W-:Y:S01]  /*2540*/  @!P2 IMAD.MOV R159, RZ, RZ, -R159 ;  /* 0x000000ffff9fa224 */ /* 0x000fe200078e0a9f */
[C---:B------:R-:W-:Y:S01]  /*2550*/  ISETP.GT.U32.AND P2, PT, R3.reuse, R165, PT ;  /* 0x000000a50300720c */ /* 0x040fe20003f44070 */
[----:B------:R-:W-:Y:S01]  /*2560*/  IMAD R167, R3, R4, R167 ;  /* 0x0000000403a77224 */ /* 0x000fe200078e02a7 */
[----:B------:R-:W-:Y:S01]  /*2570*/  IABS R173, R8 ;  /* 0x0000000800ad7213 */ /* 0x000fe20000000000 */
[----:B------:R-:W-:Y:S01]  /*2580*/  IMAD.HI.U32 R4, R2, R169, RZ ;  /* 0x000000a902047227 */ /* 0x000fe200078e00ff */
[----:B------:R-:W-:-:S03]  /*2590*/  LOP3.LUT R16, R0, 0x4f, RZ, 0xfc, !PT ;  /* 0x0000004f00107812 */ /* 0x000fc600078efcff */
[----:B------:R-:W-:Y:S01]  /*25a0*/  @!P1 IMAD.MOV R137, RZ, RZ, -R137 ;  /* 0x000000ffff899224 */ /* 0x000fe200078e0a89 */
[----:B------:R-:W-:Y:S01]  /*25b0*/  ISETP.GT.U32.AND P1, PT, R3, R145, PT ;  /* 0x000000910300720c */ /* 0x000fe20003f24070 */
[----:B------:R-:W-:Y:S01]  /*25c0*/  IMAD.MOV R4, RZ, RZ, -R4 ;  /* 0x000000ffff047224 */ /* 0x000fe200078e0a04 */
[----:B------:R-:W-:Y:S01]  /*25d0*/  IABS R187, R16 ;  /* 0x0000001000bb7213 */ /* 0x000fe20000000000 */
[----:B------:R-:W-:Y:S01]  /*25e0*/  @!P5 IMAD.IADD R163, R163, 0x1, -R3 ;  /* 0x00000001a3a3d824 */ /* 0x000fe200078e0a03 */
[C---:B------:R-:W-:Y:S01]  /*25f0*/  ISETP.GT.U32.AND P5, PT, R3.reuse, R167, PT ;  /* 0x000000a70300720c */ /* 0x040fe20003fa4070 */
[----:B------:R-:W-:Y:S01]  /*2600*/  IMAD R169, R3, R4, R169 ;  /* 0x0000000403a97224 */ /* 0x000fe200078e02a9 */
[----:B------:R-:W-:Y:S01]  /*2610*/  LOP3.LUT R4, R0, 0x57, RZ, 0xfc, !PT ;  /* 0x0000005700047812 */ /* 0x000fe200078efcff */
[--C-:B------:R-:W-:Y:S02]  /*2620*/  @!P6 IMAD.IADD R161, R161, 0x1, -R3.reuse ;  /* 0x00000001a1a1e824 */ /* 0x100fe400078e0a03 */
[----:B------:R-:W-:Y:S01]  /*2630*/  @!P2 IMAD.IADD R165, R165, 0x1, -R3 ;  /* 0x00000001a5a5a824 */ /* 0x000fe200078e0a03 */
[----:B------:R-:W-:-:S02]  /*2640*/  ISETP.GT.U32.AND P2, PT, R3, R169, PT ;  /* 0x000000a90300720c */ /* 0x000fc40003f44070 */
[----:B------:R-:W-:Y:S01]  /*2650*/  ISETP.GT.U32.AND P6, PT, R3, R161, PT ;  /* 0x000000a10300720c */ /* 0x000fe20003fc4070 */
[----:B------:R-:W-:Y:S01]  /*2660*/  @!P1 IMAD.IADD R145, R145, 0x1, -R3 ;  /* 0x0000000191919824 */ /* 0x000fe200078e0a03 */
[----:B------:R-:W-:Y:S01]  /*2670*/  ISETP.GE.AND P1, PT, R10, RZ, PT ;  /* 0x000000ff0a00720c */ /* 0x000fe20003f26270 */
[----:B------:R-:W-:Y:S01]  /*2680*/  @!P0 IMAD.MOV R165, RZ, RZ, -R165 ;  /* 0x000000ffffa58224 */ /* 0x000fe200078e0aa5 */
[----:B------:R-:W-:Y:S01]  /*2690*/  IABS R171, R4 ;  /* 0x0000000400ab7213 */ /* 0x000fe20000000000 */
[----:B------:R-:W-:Y:S01]  /*26a0*/  @!P4 IMAD.MOV R145, RZ, RZ, -R145 ;  /* 0x000000ffff91c224 */ /* 0x000fe200078e0a91 */
[----:B------:R-:W-:Y:S01]  /*26b0*/  ISETP.GE.AND P4, PT, R14, RZ, PT ;  /* 0x000000ff0e00720c */ /* 0x000fe20003f86270 */
[--C-:B------:R-:W-:Y:S01]  /*26c0*/  @!P5 IMAD.IADD R167, R167, 0x1, -R3.reuse ;  /* 0x00000001a7a7d824 */ /* 0x100fe200078e0a03 */
[----:B------:R-:W-:Y:S02]  /*26d0*/  ISETP.GE.AND P0, PT, R8, RZ, PT ;  /* 0x000000ff0800720c */ /* 0x000fe40003f06270 */
[----:B------:R-:W-:Y:S01]  /*26e0*/  LOP3.LUT R10, R0, 0x54, RZ, 0xfc, !PT ;  /* 0x00000054000a7812 */ /* 0x000fe200078efcff */
[--C-:B------:R-:W-:Y:S01]  /*26f0*/  @!P2 IMAD.IADD R169, R169, 0x1, -R3.reuse ;  /* 0x00000001a9a9a824 */ /* 0x100fe200078e0a03 */
[----:B------:R-:W-:Y:S01]  /*2700*/  ISETP.GT.U32.AND P5, PT, R3, R167, PT ;  /* 0x000000a70300720c */ /* 0x000fe20003fa4070 */
[----:B------:R-:W-:Y:S01]  /*2710*/  @!P6 IMAD.IADD R161, R161, 0x1, -R3 ;  /* 0x00000001a1a1e824 */ /* 0x000fe200078e0a03 */
[----:B------:R-:W-:Y:S01]  /*2720*/  ISETP.GE.AND P6, PT, R6, RZ, PT ;  /* 0x000000ff0600720c */ /* 0x000fe20003fc6270 */
[----:B------:R-:W-:Y:S01]  /*2730*/  @!P1 IMAD.MOV R163, RZ, RZ, -R163 ;  /* 0x000000ffffa39224 */ /* 0x000fe200078e0aa3 */
[----:B------:R-:W-:-:S02]  /*2740*/  LOP3.LUT R6, R0, 0x56, RZ, 0xfc, !PT ;  /* 0x0000005600067812 */ /* 0x000fc400078efcff */
[----:B------:R-:W-:Y:S01]  /*2750*/  ISETP.GE.AND P1, PT, R4, RZ, PT ;  /* 0x000000ff0400720c */ /* 0x000fe20003f26270 */
[----:B------:R-:W-:Y:S01]  /*2760*/  IMAD.HI.U32 R4, R2, R171, RZ ;  /* 0x000000ab02047227 */ /* 0x000fe200078e00ff */
[----:B------:R-:W-:Y:S02]  /*2770*/  ISETP.GT.U32.AND P2, PT, R3, R169, PT ;  /* 0x000000a90300720c */ /* 0x000fe40003f44070 */
[----:B------:R-:W-:Y:S01]  /*2780*/  IABS R175, R6 ;  /* 0x0000000600af7213 */ /* 0x000fe20000000000 */
[----:B------:R-:W-:Y:S01]  /*2790*/  @!P4 IMAD.MOV R161, RZ, RZ, -R161 ;  /* 0x000000ffffa1c224 */ /* 0x000fe200078e0aa1 */
[----:B------:R-:W-:Y:S01]  /*27a0*/  ISETP.GE.AND P4, PT, R6, RZ, PT ;  /* 0x000000ff0600720c */ /* 0x000fe20003f86270 */
[----:B------:R-:W-:Y:S01]  /*27b0*/  IMAD.MOV R8, RZ, RZ, -R4 ;  /* 0x000000ffff087224 */ /* 0x000fe200078e0a04 */
[----:B------:R-:W-:Y:S01]  /*27c0*/  IABS R177, R10 ;  /* 0x0000000a00b17213 */ /* 0x000fe20000000000 */
[----:B------:R-:W-:Y:S01]  /*27d0*/  IMAD.HI.U32 R6, R2, R173, RZ ;  /* 0x000000ad02067227 */ /* 0x000fe200078e00ff */
[----:B------:R-:W-:-:S03]  /*27e0*/  LOP3.LUT R14, R0, 0x50, RZ, 0xfc, !PT ;  /* 0x00000050000e7812 */ /* 0x000fc600078efcff */
[----:B------:R-:W-:Y:S01]  /*27f0*/  @!P5 IMAD.IADD R167, R167, 0x1, -R3 ;  /* 0x00000001a7a7d824 */ /* 0x000fe200078e0a03 */
[----:B------:R-:W-:Y:S01]  /*2800*/  ISETP.GE.AND P5, PT, R10, RZ, PT ;  /* 0x000000ff0a00720c */ /* 0x000fe20003fa6270 */
[C---:B------:R-:W-:Y:S01]  /*2810*/  IMAD R171, R3.reuse, R8, R171 ;  /* 0x0000000803ab7224 */ /* 0x040fe200078e02ab */
[----:B------:R-:W-:Y:S01]  /*2820*/  LOP3.LUT R10, R0, 0x52, RZ, 0xfc, !PT ;  /* 0x00000052000a7812 */ /* 0x000fe200078efcff */
[----:B------:R-:W-:Y:S01]  /*2830*/  IMAD.MOV R6, RZ, RZ, -R6 ;  /* 0x000000ffff067224 */ /* 0x000fe200078e0a06 */
[----:B------:R-:W-:Y:S01]  /*2840*/  IABS R185, R14 ;  /* 0x0000000e00b97213 */ /* 0x000fe20000000000 */
[----:B------:R-:W-:Y:S01]  /*2850*/  @!P3 IMAD.MOV R167, RZ, RZ, -R167 ;  /* 0x000000ffffa7b224 */ /* 0x000fe200078e0aa7 */
[----:B------:R-:W-:Y:S01]  /*2860*/  ISETP.GT.U32.AND P3, PT, R3, R171, PT ;  /* 0x000000ab0300720c */ /* 0x000fe20003f64070 */
[----:B------:R-:W-:Y:S01]  /*2870*/  @!P2 IMAD.IADD R169, R169, 0x1, -R3 ;  /* 0x00000001a9a9a824 */ /* 0x000fe200078e0a03 */
[----:B------:R-:W-:Y:S01]  /*2880*/  IABS R181, R10 ;  /* 0x0000000a00b57213 */ /* 0x000fe20000000000 */
[----:B------:R-:W-:-:S02]  /*2890*/  IMAD R173, R3, R6, R173 ;  /* 0x0000000603ad7224 */ /* 0x000fc400078e02ad */
[----:B------:R-:W-:Y:S02]  /*28a0*/  @!P6 IMAD.MOV R169, RZ, RZ, -R169 ;  /* 0x000000ffffa9e224 */ /* 0x000fe400078e0aa9 */
[----:B------:R-:W-:Y:S01]  /*28b0*/  IMAD.HI.U32 R4, R2, R175, RZ ;  /* 0x000000af02047227 */ /* 0x000fe200078e00ff */
[----:B------:R-:W-:-:S03]  /*28c0*/  ISETP.GT.U32.AND P6, PT, R3, R173, PT ;  /* 0x000000ad0300720c */ /* 0x000fc60003fc4070 */
[----:B------:R-:W-:Y:S02]  /*28d0*/  IMAD.MOV R8, RZ, RZ, -R4 ;  /* 0x000000ffff087224 */ /* 0x000fe400078e0a04 */
[----:B------:R-:W-:Y:S02]  /*28e0*/  @!P3 IMAD.IADD R171, R171, 0x1, -R3 ;  /* 0x00000001ababb824 */ /* 0x000fe400078e0a03 */
[C---:B------:R-:W-:Y:S01]  /*28f0*/  IMAD R175, R3.reuse, R8, R175 ;  /* 0x0000000803af7224 */ /* 0x040fe200078e02af */
[----:B------:R-:W-:Y:S01]  /*2900*/  LOP3.LUT R8, R0, 0x53, RZ, 0xfc, !PT ;  /* 0x0000005300087812 */ /* 0x000fe200078efcff */
[----:B------:R-:W-:Y:S01]  /*2910*/  IMAD.HI.U32 R4, R2, R177, RZ ;  /* 0x000000b102047227 */ /* 0x000fe200078e00ff */
[C---:B------:R-:W-:Y:S02]  /*2920*/  ISETP.GT.U32.AND P3, PT, R3.reuse, R171, PT ;  /* 0x000000ab0300720c */ /* 0x040fe40003f64070 */
[----:B------:R-:W-:Y:S01]  /*2930*/  ISETP.GT.U32.AND P2, PT, R3, R175, PT ;  /* 0x000000af0300720c */ /* 0x000fe20003f44070 */
[----:B------:R-:W-:Y:S01]  /*2940*/  @!P6 IMAD.IADD R173, R173, 0x1, -R3 ;  /* 0x00000001adade824 */ /* 0x000fe200078e0a03 */
[----:B------:R-:W-:Y:S01]  /*2950*/  IABS R179, R8 ;  /* 0x0000000800b37213 */ /* 0x000fe20000000000 */
[----:B------:R-:W-:-:S02]  /*2960*/  IMAD.MOV R4, RZ, RZ, -R4 ;  /* 0x000000ffff047224 */ /* 0x000fc400078e0a04 */
[----:B------:R-:W-:Y:S01]  /*2970*/  IMAD.HI.U32 R6, R2, R181, RZ ;  /* 0x000000b502067227 */ /* 0x000fe200078e00ff */
[----:B------:R-:W-:-:S03]  /*2980*/  ISETP.GT.U32.AND P6, PT, R3, R173, PT ;  /* 0x000000ad0300720c */ /* 0x000fc60003fc4070 */
[----:B------:R-:W-:Y:S02]  /*2990*/  IMAD R177, R3, R4, R177 ;  /* 0x0000000403b17224 */ /* 0x000fe400078e02b1 */
[----:B------:R-:W-:Y:S02]  /*29a0*/  IMAD.MOV R6, RZ, RZ, -R6 ;  /* 0x000000ffff067224 */ /* 0x000fe400078e0a06 */
[--C-:B------:R-:W-:Y:S02]  /*29b0*/  @!P2 IMAD.IADD R175, R175, 0x1, -R3.reuse ;  /* 0x00000001afafa824 */ /* 0x100fe400078e0a03 */
[----:B------:R-:W-:Y:S01]  /*29c0*/  @!P3 IMAD.IADD R171, R171, 0x1, -R3 ;  /* 0x00000001ababb824 */ /* 0x000fe200078e0a03 */
[C---:B------:R-:W-:Y:S01]  /*29d0*/  ISETP.GT.U32.AND P3, PT, R3.reuse, R177, PT ;  /* 0x000000b10300720c */ /* 0x040fe20003f64070 */
[C---:B------:R-:W-:Y:S01]  /*29e0*/  IMAD R181, R3.reuse, R6, R181 ;  /* 0x0000000603b57224 */ /* 0x040fe200078e02b5 */
[----:B------:R-:W-:Y:S01]  /*29f0*/  ISETP.GT.U32.AND P2, PT, R3, R175, PT ;  /* 0x000000af0300720c */ /* 0x000fe20003f44070 */
[----:B------:R-:W-:-:S02]  /*2a00*/  @!P6 IMAD.IADD R173, R173, 0x1, -R3 ;  /* 0x00000001adade824 */ /* 0x000fc400078e0a03 */
[----:B------:R-:W-:Y:S01]  /*2a10*/  IMAD.HI.U32 R4, R2, R179, RZ ;  /* 0x000000b302047227 */ /* 0x000fe200078e00ff */
[----:B------:R-:W-:-:S03]  /*2a20*/  ISETP.GT.U32.AND P6, PT, R3, R181, PT ;  /* 0x000000b50300720c */ /* 0x000fc60003fc4070 */
[----:B------:R-:W-:Y:S02]  /*2a30*/  IMAD.MOV R4, RZ, RZ, -R4 ;  /* 0x000000ffff047224 */ /* 0x000fe400078e0a04 */
[----:B------:R-:W-:Y:S02]  /*2a40*/  @!P1 IMAD.MOV R171, RZ, RZ, -R171 ;  /* 0x000000ffffab9224 */ /* 0x000fe400078e0aab */
[----:B------:R-:W-:Y:S02]  /*2a50*/  IMAD R179, R3, R4, R179 ;  /* 0x0000000403b37224 */ /* 0x000fe400078e02b3 */
[--C-:B------:R-:W-:Y:S01]  /*2a60*/  @!P3 IMAD.IADD R177, R177, 0x1, -R3.reuse ;  /* 0x00000001b1b1b824 */ /* 0x100fe200078e0a03 */
[----:B------:R-:W-:Y:S01]  /*2a70*/  ISETP.GE.AND P3, PT, R8, RZ, PT ;  /* 0x000000ff0800720c */ /* 0x000fe20003f66270 */
[----:B------:R-:W-:Y:S01]  /*2a80*/  IMAD.HI.U32 R4, R2, R183, RZ ;  /* 0x000000b702047227 */ /* 0x000fe200078e00ff */
[----:B------:R-:W-:Y:S02]  /*2a90*/  LOP3.LUT R8, R0, 0x4e, RZ, 0xfc, !PT ;  /* 0x0000004e00087812 */ /* 0x000fe400078efcff */
[----:B------:R-:W-:Y:S01]  /*2aa0*/  ISETP.GT.U32.AND P1, PT, R3, R177, PT ;  /* 0x000000b10300720c */ /* 0x000fe20003f24070 */
[--C-:B------:R-:W-:Y:S01]  /*2ab0*/  @!P2 IMAD.IADD R175, R175, 0x1, -R3.reuse ;  /* 0x00000001afafa824 */ /* 0x100fe200078e0a03 */
[----:B------:R-:W-:Y:S01]  /*2ac0*/  ISETP.GT.U32.AND P2, PT, R3, R179, PT ;  /* 0x000000b30300720c */ /* 0x000fe20003f44070 */
[----:B------:R-:W-:Y:S01]  /*2ad0*/  @!P6 IMAD.IADD R181, R181, 0x1, -R3 ;  /* 0x00000001b5b5e824 */ /* 0x000fe200078e0a03 */
[----:B------:R-:W-:Y:S01]  /*2ae0*/  IABS R189, R8 ;  /* 0x0000000800bd7213 */ /* 0x000fe20000000000 */
[----:B------:R-:W-:-:S02]  /*2af0*/  IMAD.MOV R4, RZ, RZ, -R4 ;  /* 0x000000ffff047224 */ /* 0x000fc400078e0a04 */
[----:B------:R-:W-:Y:S01]  /*2b00*/  IMAD.HI.U32 R6, R2, R185, RZ ;  /* 0x000000b902067227 */ /* 0x000fe200078e00ff */
[----:B------:R-:W-:-:S03]  /*2b10*/  ISETP.GT.U32.AND P6, PT, R3, R181, PT ;  /* 0x000000b50300720c */ /* 0x000fc60003fc4070 */
[----:B------:R-:W-:Y:S02]  /*2b20*/  IMAD R183, R3, R4, R183 ;  /* 0x0000000403b77224 */ /* 0x000fe400078e02b7 */
[----:B------:R-:W-:-:S04]  /*2b30*/  IMAD.HI.U32 R4, R2, R187, RZ ;  /* 0x000000bb02047227 */ /* 0x000fc800078e00ff */
[----:B------:R-:W-:Y:S02]  /*2b40*/  IMAD.MOV R6, RZ, RZ, -R6 ;  /* 0x000000ffff067224 */ /* 0x000fe400078e0a06 */
[----:B------:R-:W-:Y:S02]  /*2b50*/  IMAD.MOV R4, RZ, RZ, -R4 ;  /* 0x000000ffff047224 */ /* 0x000fe400078e0a04 */
[----:B------:R-:W-:Y:S01]  /*2b60*/  @!P2 IMAD.IADD R179, R179, 0x1, -R3 ;  /* 0x00000001b3b3a824 */ /* 0x000fe200078e0a03 */
[----:B------:R-:W-:Y:S01]  /*2b70*/  ISETP.GE.AND P2, PT, R10, RZ, PT ;  /* 0x000000ff0a00720c */ /* 0x000fe20003f46270 */
[----:B------:R-:W-:Y:S01]  /*2b80*/  IMAD R185, R3, R6, R185 ;  /* 0x0000000603b97224 */ /* 0x000fe200078e02b9 */
[----:B------:R-:W-:Y:S01]  /*2b90*/  LOP3.LUT R10, R0, 0x4d, RZ, 0xfc, !PT ;  /* 0x0000004d000a7812 */ /* 0x000fe200078efcff */
[----:B------:R-:W-:Y:S01]  /*2ba0*/  @!P1 IMAD.IADD R177, R177, 0x1, -R3 ;  /* 0x00000001b1b19824 */ /* 0x000fe200078e0a03 */
[C---:B------:R-:W-:Y:S01]  /*2bb0*/  ISETP.GT.U32.AND P1, PT, R3.reuse, R183, PT ;  /* 0x000000b70300720c */ /* 0x040fe20003f24070 */
[C---:B------:R-:W-:Y:S01]  /*2bc0*/  IMAD R187, R3.reuse, R4, R187 ;  /* 0x0000000403bb7224 */ /* 0x040fe200078e02bb */
[----:B------:R-:W-:Y:S01]  /*2bd0*/  IABS R191, R10 ;  /* 0x0000000a00bf7213 */ /* 0x000fe20000000000 */
[----:B------:R-:W-:Y:S01]  /*2be0*/  @!P4 IMAD.MOV R175, RZ, RZ, -R175 ;  /* 0x000000ffffafc224 */ /* 0x000fe200078e0aaf */
[C---:B------:R-:W-:Y:S01]  /*2bf0*/  ISETP.GT.U32.AND P4, PT, R3.reuse, R179, PT ;  /* 0x000000b30300720c */ /* 0x040fe20003f84070 */
[----:B------:R-:W-:Y:S01]  /*2c00*/  @!P5 IMAD.MOV R177, RZ, RZ, -R177 ;  /* 0x000000ffffb1d224 */ /* 0x000fe200078e0ab1 */
[----:B------:R-:W-:Y:S01]  /*2c10*/  ISETP.GT.U32.AND P5, PT, R3, R185, PT ;  /* 0x000000b90300720c */ /* 0x000fe20003fa4070 */
[----:B------:R-:W-:Y:S01]  /*2c20*/  @!P6 IMAD.IADD R181, R181, 0x1, -R3 ;  /* 0x00000001b5b5e824 */ /* 0x000fe200078e0a03 */
[----:B------:R-:W-:Y:S01]  /*2c30*/  ISETP.GT.U32.AND P6, PT, R3, R187, PT ;  /* 0x000000bb0300720c */ /* 0x000fe20003fc4070 */
[----:B------:R-:W-:-:S04]  /*2c40*/  IMAD.HI.U32 R4, R2, R189, RZ ;  /* 0x000000bd02047227 */ /* 0x000fc800078e00ff */
[--C-:B------:R-:W-:Y:S01]  /*2c50*/  @!P1 IMAD.IADD R183, R183, 0x1, -R3.reuse ;  /* 0x00000001b7b79824 */ /* 0x100fe200078e0a03 */
[----:B------:R-:W-:Y:S01]  /*2c60*/  ISETP.GE.AND P1, PT, R16, RZ, PT ;  /* 0x000000ff1000720c */ /* 0x000fe20003f26270 */
[----:B------:R-:W-:Y:S01]  /*2c70*/  IMAD.MOV R6, RZ, RZ, -R4 ;  /* 0x000000ffff067224 */ /* 0x000fe200078e0a04 */
[----:B------:R-:W-:Y:S01]  /*2c80*/  LOP3.LUT R16, R0, 0x42, RZ, 0xfc, !PT ;  /* 0x0000004200107812 */ /* 0x000fe200078efcff */
[--C-:B------:R-:W-:Y:S01]  /*2c90*/  @!P4 IMAD.IADD R179, R179, 0x1, -R3.reuse ;  /* 0x00000001b3b3c824 */ /* 0x100fe200078e0a03 */
[----:B------:R-:W-:Y:S01]  /*2ca0*/  ISETP.GE.AND P4, PT, R14, RZ, PT ;  /* 0x000000ff0e00720c */ /* 0x000fe20003f86270 */
[--C-:B------:R-:W-:Y:S01]  /*2cb0*/  @!P5 IMAD.IADD R185, R185, 0x1, -R3.reuse ;  /* 0x00000001b9b9d824 */ /* 0x100fe200078e0a03 */
[----:B------:R-:W-:Y:S01]  /*2cc0*/  ISETP.GT.U32.AND P5, PT, R3, R183, PT ;  /* 0x000000b70300720c */ /* 0x000fe20003fa4070 */
[----:B------:R-:W-:Y:S01]  /*2cd0*/  @!P6 IMAD.IADD R187, R187, 0x1, -R3 ;  /* 0x00000001bbbbe824 */ /* 0x000fe200078e0a03 */
[----:B------:R-:W-:Y:S01]  /*2ce0*/  LOP3.LUT R14, R0, 0x4b, RZ, 0xfc, !PT ;  /* 0x0000004b000e7812 */ /* 0x000fe200078efcff */
[----:B------:R-:W-:Y:S01]  /*2cf0*/  @!P3 IMAD.MOV R179, RZ, RZ, -R179 ;  /* 0x000000ffffb3b224 */ /* 0x000fe200078e0ab3 */
[C---:B------:R-:W-:Y:S01]  /*2d00*/  ISETP.GT.U32.AND P6, PT, R3.reuse, R185, PT ;  /* 0x000000b90300720c */ /* 0x040fe20003fc4070 */
[----:B------:R-:W-:Y:S01]  /*2d10*/  IMAD.HI.U32 R4, R2, R191, RZ ;  /* 0x000000bf02047227 */ /* 0x000fe200078e00ff */
[----:B------:R-:W-:-:S02]  /*2d20*/  ISETP.GT.U32.AND P3, PT, R3, R187, PT ;  /* 0x000000bb0300720c */ /* 0x000fc40003f64070 */
[----:B------:R-:W-:Y:S01]  /*2d30*/  IABS R195, R14 ;  /* 0x0000000e00c37213 */ /* 0x000fe20000000000 */
[----:B------:R-:W-:Y:S01]  /*2d40*/  IMAD R189, R3, R6, R189 ;  /* 0x0000000603bd7224 */ /* 0x000fe200078e02bd */
[----:B------:R-:W-:Y:S01]  /*2d50*/  IABS R213, R16 ;  /* 0x0000001000d57213 */ /* 0x000fe20000000000 */
[----:B------:R-:W-:Y:S02]  /*2d60*/  IMAD.MOV R4, RZ, RZ, -R4 ;  /* 0x000000ffff047224 */ /* 0x000fe400078e0a04 */
[----:B------:R-:W-:Y:S01]  /*2d70*/  @!P5 IMAD.IADD R183, R183, 0x1, -R3 ;  /* 0x00000001b7b7d824 */ /* 0x000fe200078e0a03 */
[C---:B------:R-:W-:Y:S01]  /*2d80*/  ISETP.GT.U32.AND P5, PT, R3.reuse, R189, PT ;  /* 0x000000bd0300720c */ /* 0x040fe20003fa4070 */
[----:B------:R-:W-:Y:S02]  /*2d90*/  IMAD R191, R3, R4, R191 ;  /* 0x0000000403bf7224 */ /* 0x000fe400078e02bf */
[----:B------:R-:W-:Y:S01]  /*2da0*/  @!P0 IMAD.MOV R173, RZ, RZ, -R173 ;  /* 0x000000ffffad8224 */ /* 0x000fe200078e0aad */
[----:B------:R-:W-:Y:S01]  /*2db0*/  ISETP.GE.AND P0, PT, R12, RZ, PT ;  /* 0x000000ff0c00720c */ /* 0x000fe20003f06270 */
[--C-:B------:R-:W-:Y:S01]  /*2dc0*/  @!P3 IMAD.IADD R187, R187, 0x1, -R3.reuse ;  /* 0x00000001bbbbb824 */ /* 0x100fe200078e0a03 */
[----:B------:R-:W-:Y:S01]  /*2dd0*/  ISETP.GT.U32.AND P3, PT, R3, R191, PT ;  /* 0x000000bf0300720c */ /* 0x000fe20003f64070 */
[----:B------:R-:W-:Y:S01]  /*2de0*/  @!P6 IMAD.IADD R185, R185, 0x1, -R3 ;  /* 0x00000001b9b9e824 */ /* 0x000fe200078e0a03 */
[----:B------:R-:W-:Y:S01]  /*2df0*/  LOP3.LUT R12, R0, 0x4c, RZ, 0xfc, !PT ;  /* 0x0000004c000c7812 */ /* 0x000fe200078efcff */
[----:B------:R-:W-:Y:S01]  /*2e00*/  IMAD.HI.U32 R6, R2, R195, RZ ;  /* 0x000000c302067227 */ /* 0x000fe200078e00ff */
[----:B------:R-:W-:-:S02]  /*2e10*/  ISETP.GE.AND P6, PT, R8, RZ, PT ;  /* 0x000000ff0800720c */ /* 0x000fc40003fc6270 */
[----:B------:R-:W-:Y:S01]  /*2e20*/  IABS R193, R12 ;  /* 0x0000000c00c17213 */ /* 0x000fe20000000000 */
[--C-:B------:R-:W-:Y:S01]  /*2e30*/  @!P5 IMAD.IADD R189, R189, 0x1, -R3.reuse ;  /* 0x00000001bdbdd824 */ /* 0x100fe200078e0a03 */
[----:B------:R-:W-:Y:S01]  /*2e40*/  LOP3.LUT R8, R0, 0x4a, RZ, 0xfc, !PT ;  /* 0x0000004a00087812 */ /* 0x000fe200078efcff */
[----:B------:R-:W-:Y:S01]  /*2e50*/  IMAD.MOV R6, RZ, RZ, -R6 ;  /* 0x000000ffff067224 */ /* 0x000fe200078e0a06 */
[----:B------:R-:W-:Y:S01]  /*2e60*/  ISETP.GE.AND P5, PT, R10, RZ, PT ;  /* 0x000000ff0a00720c */ /* 0x000fe20003fa6270 */
[----:B------:R-:W-:Y:S01]  /*2e70*/  IMAD.HI.U32 R4, R2, R193, RZ ;  /* 0x000000c102047227 */ /* 0x000fe200078e00ff */
[----:B------:R-:W-:Y:S02]  /*2e80*/  LOP3.LUT R10, R0, 0x49, RZ, 0xfc, !PT ;  /* 0x00000049000a7812 */ /* 0x000fe400078efcff */
[----:B------:R-:W-:Y:S01]  /*2e90*/  IABS R197, R8 ;  /* 0x0000000800c57213 */ /* 0x000fe20000000000 */
[----:B------:R-:W-:Y:S01]  /*2ea0*/  @!P3 IMAD.IADD R191, R191, 0x1, -R3 ;  /* 0x00000001bfbfb824 */ /* 0x000fe200078e0a03 */
[C---:B------:R-:W-:Y:S01]  /*2eb0*/  ISETP.GT.U32.AND P3, PT, R3.reuse, R189, PT ;  /* 0x000000bd0300720c */ /* 0x040fe20003f64070 */
[----:B------:R-:W-:Y:S01]  /*2ec0*/  IMAD.MOV R4, RZ, RZ, -R4 ;  /* 0x000000ffff047224 */ /* 0x000fe200078e0a04 */
[----:B------:R-:W-:Y:S01]  /*2ed0*/  IABS R199, R10 ;  /* 0x0000000a00c77213 */ /* 0x000fe20000000000 */
[----:B------:R-:W-:-:S02]  /*2ee0*/  IMAD R195, R3, R6, R195 ;  /* 0x0000000603c37224 */ /* 0x000fc400078e02c3 */
[----:B------:R-:W-:Y:S01]  /*2ef0*/  @!P0 IMAD.MOV R183, RZ, RZ, -R183 ;  /* 0x000000ffffb78224 */ /* 0x000fe200078e0ab7 */
[C---:B------:R-:W-:Y:S01]  /*2f00*/  ISETP.GT.U32.AND P0, PT, R3.reuse, R191, PT ;  /* 0x000000bf0300720c */ /* 0x040fe20003f04070 */
[----:B------:R-:W-:Y:S02]  /*2f10*/  IMAD R193, R3, R4, R193 ;  /* 0x0000000403c17224 */ /* 0x000fe400078e02c1 */
[----:B------:R-:W-:-:S04]  /*2f20*/  IMAD.HI.U32 R4, R2, R197, RZ ;  /* 0x000000c502047227 */ /* 0x000fc800078e00ff */
[----:B------:R-:W-:Y:S01]  /*2f30*/  @!P4 IMAD.MOV R185, RZ, RZ, -R185 ;  /* 0x000000ffffb9c224 */ /* 0x000fe200078e0ab9 */
[----:B------:R-:W-:Y:S01]  /*2f40*/  ISETP.GT.U32.AND P4, PT, R3, R195, PT ;  /* 0x000000c30300720c */ /* 0x000fe20003f84070 */
[----:B------:R-:W-:-:S04]  /*2f50*/  IMAD.HI.U32 R6, R2, R199, RZ ;  /* 0x000000c702067227 */ /* 0x000fc800078e00ff */
[----:B------:R-:W-:Y:S02]  /*2f60*/  IMAD.MOV R4, RZ, RZ, -R4 ;  /* 0x000000ffff047224 */ /* 0x000fe400078e0a04 */
[----:B------:R-:W-:Y:S01]  /*2f70*/  @!P3 IMAD.IADD R189, R189, 0x1, -R3 ;  /* 0x00000001bdbdb824 */ /* 0x000fe200078e0a03 */
[----:B------:R-:W-:Y:S01]  /*2f80*/  ISETP.GE.AND P3, PT, R14, RZ, PT ;  /* 0x000000ff0e00720c */ /* 0x000fe20003f66270 */
[----:B------:R-:W-:Y:S01]  /*2f90*/  IMAD.MOV R6, RZ, RZ, -R6 ;  /* 0x000000ffff067224 */ /* 0x000fe200078e0a06 */
[----:B------:R-:W-:Y:S01]  /*2fa0*/  LOP3.LUT R14, R0, 0x43, RZ, 0xfc, !PT ;  /* 0x00000043000e7812 */ /* 0x000fe200078efcff */
[C---:B------:R-:W-:Y:S02]  /*2fb0*/  IMAD R197, R3.reuse, R4, R197 ;  /* 0x0000000403c57224 */ /* 0x040fe400078e02c5 */
[----:B------:R-:W-:Y:S01]  /*2fc0*/  @!P2 IMAD.MOV R181, RZ, RZ, -R181 ;  /* 0x000000ffffb5a224 */ /* 0x000fe200078e0ab5 */
[----:B------:R-:W-:Y:S01]  /*2fd0*/  ISETP.GT.U32.AND P2, PT, R3, R193, PT ;  /* 0x000000c10300720c */ /* 0x000fe20003f44070 */
[----:B------:R-:W-:Y:S01]  /*2fe0*/  @!P0 IMAD.IADD R191, R191, 0x1, -R3 ;  /* 0x00000001bfbf8824 */ /* 0x000fe200078e0a03 */
[----:B------:R-:W-:Y:S01]  /*2ff0*/  ISETP.GE.AND P0, PT, R8, RZ, PT ;  /* 0x000000ff0800720c */ /* 0x000fe20003f06270 */
[C---:B------:R-:W-:Y:S01]  /*3000*/  IMAD R199, R3.reuse, R6, R199 ;  /* 0x0000000603c77224 */ /* 0x040fe200078e02c7 */
[C---:B------:R-:W-:Y:S01]  /*3010*/  LOP3.LUT R6, R0.reuse, 0x48, RZ, 0xfc, !PT ;  /* 0x0000004800067812 */ /* 0x040fe200078efcff */
[----:B------:R-:W-:Y:S01]  /*3020*/  @!P6 IMAD.MOV R189, RZ, RZ, -R189 ;  /* 0x000000ffffbde224 */ /* 0x000fe200078e0abd */
[----:B------:R-:W-:Y:S01]  /*3030*/  ISETP.GT.U32.AND P6, PT, R3, R197, PT ;  /* 0x000000c50300720c */ /* 0x000fe20003fc4070 */
[----:B------:R-:W-:Y:S01]  /*3040*/  @!P4 IMAD.IADD R195, R195, 0x1, -R3 ;  /* 0x00000001c3c3c824 */ /* 0x000fe200078e0a03 */
[----:B------:R-:W-:Y:S01]  /*3050*/  LOP3.LUT R8, R0, 0x47, RZ, 0xfc, !PT ;  /* 0x0000004700087812 */ /* 0x000fe200078efcff */
[----:B------:R-:W-:Y:S01]  /*3060*/  @!P5 IMAD.MOV R191, RZ, RZ, -R191 ;  /* 0x000000ffffbfd224 */ /* 0x000fe200078e0abf */
[C---:B------:R-:W-:Y:S01]  /*3070*/  ISETP.GT.U32.AND P5, PT, R3.reuse, R199, PT ;  /* 0x000000c70300720c */ /* 0x040fe20003fa4070 */
[----:B------:R-:W-:Y:S01]  /*3080*/  @!P1 IMAD.MOV R187, RZ, RZ, -R187 ;  /* 0x000000ffffbb9224 */ /* 0x000fe200078e0abb */
[----:B------:R-:W-:Y:S01]  /*3090*/  ISETP.GT.U32.AND P4, PT, R3, R195, PT ;  /* 0x000000c30300720c */ /* 0x000fe20003f84070 */
[----:B------:R-:W-:Y:S01]  /*30a0*/  @!P2 IMAD.IADD R193, R193, 0x1, -R3 ;  /* 0x00000001c1c1a824 */ /* 0x000fe200078e0a03 */
[----:B------:R-:W-:-:S02]  /*30b0*/  IABS R201, R6 ;  /* 0x0000000600c97213 */ /* 0x000fc40000000000 */
[----:B------:R-:W-:Y:S02]  /*30c0*/  IABS R203, R8 ;  /* 0x0000000800cb7213 */ /* 0x000fe40000000000 */
[----:B------:R-:W-:Y:S01]  /*30d0*/  ISETP.GT.U32.AND P2, PT, R3, R193, PT ;  /* 0x000000c10300720c */ /* 0x000fe20003f44070 */
[--C-:B------:R-:W-:Y:S01]  /*30e0*/  @!P6 IMAD.IADD R197, R197, 0x1, -R3.reuse ;  /* 0x00000001c5c5e824 */ /* 0x100fe200078e0a03 */
[----:B------:R-:W-:Y:S01]  /*30f0*/  ISETP.GE.AND P1, PT, R12, RZ, PT ;  /* 0x000000ff0c00720c */ /* 0x000fe20003f26270 */
[----:B------:R-:W-:Y:S01]  /*3100*/  IMAD.HI.U32 R4, R2, R201, RZ ;  /* 0x000000c902047227 */ /* 0x000fe200078e00ff */
[----:B------:R-:W-:Y:S02]  /*3110*/  IABS R211, R14 ;  /* 0x0000000e00d37213 */ /* 0x000fe40000000000 */
[----:B------:R-:W-:Y:S01]  /*3120*/  ISETP.GT.U32.AND P6, PT, R3, R197, PT ;  /* 0x000000c50300720c */ /* 0x000fe20003fc4070 */
[--C-:B------:R-:W-:Y:S01]  /*3130*/  @!P5 IMAD.IADD R199, R199, 0x1, -R3.reuse ;  /* 0x00000001c7c7d824 */ /* 0x100fe200078e0a03 */
[----:B------:R-:W-:Y:S01]  /*3140*/  LOP3.LUT R12, R0, 0x44, RZ, 0xfc, !PT ;  /* 0x00000044000c7812 */ /* 0x000fe200078efcff */
[----:B------:R-:W-:Y:S01]  /*3150*/  @!P4 IMAD.IADD R195, R195, 0x1, -R3 ;  /* 0x00000001c3c3c824 */ /* 0x000fe200078e0a03 */
[----:B------:R-:W-:Y:S01]  /*3160*/  ISETP.GE.AND P4, PT, R6, RZ, PT ;  /* 0x000000ff0600720c */ /* 0x000fe20003f86270 */
[----:B------:R-:W-:Y:S01]  /*3170*/  IMAD.HI.U32 R6, R2, R203, RZ ;  /* 0x000000cb02067227 */ /* 0x000fe200078e00ff */
[----:B------:R-:W-:-:S02]  /*3180*/  ISETP.GT.U32.AND P5, PT, R3, R199, PT ;  /* 0x000000c70300720c */ /* 0x000fc40003fa4070 */
[----:B------:R-:W-:Y:S01]  /*3190*/  IABS R209, R12 ;  /* 0x0000000c00d17213 */ /* 0x000fe20000000000 */
[----:B------:R-:W-:Y:S02]  /*31a0*/  IMAD.MOV R4, RZ, RZ, -R4 ;  /* 0x000000ffff047224 */ /* 0x000fe400078e0a04 */
[----:B------:R-:W-:Y:S02]  /*31b0*/  IMAD.MOV R6, RZ, RZ, -R6 ;  /* 0x000000ffff067224 */ /* 0x000fe400078e0a06 */
[----:B------:R-:W-:Y:S02]  /*31c0*/  IMAD R201, R3, R4, R201 ;  /* 0x0000000403c97224 */ /* 0x000fe400078e02c9 */
[----:B------:R-:W-:Y:S01]  /*31d0*/  @!P2 IMAD.IADD R193, R193, 0x1, -R3 ;  /* 0x00000001c1c1a824 */ /* 0x000fe200078e0a03 */
[----:B------:R-:W-:Y:S01]  /*31e0*/  ISETP.GE.AND P2, PT, R10, RZ, PT ;  /* 0x000000ff0a00720c */ /* 0x000fe20003f46270 */
[----:B------:R-:W-:Y:S01]  /*31f0*/  IMAD R203, R3, R6, R203 ;  /* 0x0000000603cb7224 */ /* 0x000fe200078e02cb */
[----:B------:R-:W-:Y:S01]  /*3200*/  LOP3.LUT R10, R0, 0x46, RZ, 0xfc, !PT ;  /* 0x00000046000a7812 */ /* 0x000fe200078efcff */
[--C-:B------:R-:W-:Y:S01]  /*3210*/  @!P6 IMAD.IADD R197, R197, 0x1, -R3.reuse ;  /* 0x00000001c5c5e824 */ /* 0x100fe200078e0a03 */
[----:B------:R-:W-:Y:S01]  /*3220*/  ISETP.GT.U32.AND P6, PT, R3, R201, PT ;  /* 0x000000c90300720c */ /* 0x000fe20003fc4070 */
[----:B------:R-:W-:Y:S01]  /*3230*/  @!P5 IMAD.IADD R199, R199, 0x1, -R3 ;  /* 0x00000001c7c7d824 */ /* 0x000fe200078e0a03 */
[----:B------:R-:W-:Y:S01]  /*3240*/  ISETP.GT.U32.AND P5, PT, R3, R203, PT ;  /* 0x000000cb0300720c */ /* 0x000fe20003fa4070 */
[----:B------:R-:W-:Y:S01]  /*3250*/  @!P1 IMAD.MOV R193, RZ, RZ, -R193 ;  /* 0x000000ffffc19224 */ /* 0x000fe200078e0ac1 */
[----:B------:R-:W-:Y:S01]  /*3260*/  IABS R205, R10 ;  /* 0x0000000a00cd7213 */ /* 0x000fe20000000000 */
[----:B------:R-:W-:Y:S01]  /*3270*/  IMAD.HI.U32 R6, R2, R209, RZ ;  /* 0x000000d102067227 */ /* 0x000fe200078e00ff */
[----:B------:R-:W-:-:S02]  /*3280*/  ISETP.GE.AND P1, PT, R8, RZ, PT ;  /* 0x000000ff0800720c */ /* 0x000fc40003f26270 */
[----:B------:R-:W-:Y:S01]  /*3290*/  LOP3.LUT R8, R0, 0x45, RZ, 0xfc, !PT ;  /* 0x0000004500087812 */ /* 0x000fe200078efcff */
[----:B------:R-:W-:-:S03]  /*32a0*/  IMAD.HI.U32 R4, R2, R205, RZ ;  /* 0x000000cd02047227 */ /* 0x000fc600078e00ff */
[----:B------:R-:W-:Y:S01]  /*32b0*/  IABS R207, R8 ;  /* 0x0000000800cf7213 */ /* 0x000fe20000000000 */
[--C-:B------:R-:W-:Y:S02]  /*32c0*/  @!P6 IMAD.IADD R201, R201, 0x1, -R3.reuse ;  /* 0x00000001c9c9e824 */ /* 0x100fe400078e0a03 */
[----:B------:R-:W-:Y:S02]  /*32d0*/  IMAD.MOV R4, RZ, RZ, -R4 ;  /* 0x000000ffff047224 */ /* 0x000fe400078e0a04 */
[----:B------:R-:W-:Y:S01]  /*32e0*/  @!P5 IMAD.IADD R203, R203, 0x1, -R3 ;  /* 0x00000001cbcbd824 */ /* 0x000fe200078e0a03 */
[C---:B------:R-:W-:Y:S01]  /*32f0*/  ISETP.GT.U32.AND P5, PT, R3.reuse, R201, PT ;  /* 0x000000c90300720c */ /* 0x040fe20003fa4070 */
[----:B------:R-:W-:Y:S02]  /*3300*/  IMAD R205, R3, R4, R205 ;  /* 0x0000000403cd7224 */ /* 0x000fe400078e02cd */
[----:B------:R-:W-:-:S03]  /*3310*/  IMAD.HI.U32 R4, R2, R207, RZ ;  /* 0x000000cf02047227 */ /* 0x000fc600078e00ff */
[C---:B------:R-:W-:Y:S01]  /*3320*/  ISETP.GT.U32.AND P6, PT, R3.reuse, R205, PT ;  /* 0x000000cd0300720c */ /* 0x040fe20003fc4070 */
[----:B------:R-:W-:Y:S02]  /*3330*/  IMAD.MOV R4, RZ, RZ, -R4 ;  /* 0x000000ffff047224 */ /* 0x000fe400078e0a04 */
[----:B------:R-:W-:Y:S01]  /*3340*/  @!P3 IMAD.MOV R195, RZ, RZ, -R195 ;  /* 0x000000ffffc3b224 */ /* 0x000fe200078e0ac3 */
[----:B------:R-:W-:Y:S01]  /*3350*/  ISETP.GE.AND P3, PT, R10, RZ, PT ;  /* 0x000000ff0a00720c */ /* 0x000fe20003f66270 */
[----:B------:R-:W-:Y:S01]  /*3360*/  IMAD R207, R3, R4, R207 ;  /* 0x0000000403cf7224 */ /* 0x000fe200078e02cf */
[----:B------:R-:W-:Y:S01]  /*3370*/  LOP3.LUT R10, R0, 0x41, RZ, 0xfc, !PT ;  /* 0x00000041000a7812 */ /* 0x000fe200078efcff */
[----:B------:R-:W-:Y:S02]  /*3380*/  @!P5 IMAD.IADD R201, R201, 0x1, -R3 ;  /* 0x00000001c9c9d824 */ /* 0x000fe400078e0a03 */
[----:B------:R-:W-:Y:S01]  /*3390*/  IMAD.HI.U32 R4, R2, R211, RZ ;  /* 0x000000d302047227 */ /* 0x000fe200078e00ff */
[----:B------:R-:W-:-:S02]  /*33a0*/  ISETP.GT.U32.AND P5, PT, R3, R207, PT ;  /* 0x000000cf0300720c */ /* 0x000fc40003fa4070 */
[----:B------:R-:W-:Y:S01]  /*33b0*/  IABS R215, R10 ;  /* 0x0000000a00d77213 */ /* 0x000fe20000000000 */
[----:B------:R-:W-:Y:S02]  /*33c0*/  IMAD.MOV R4, RZ, RZ, -R4 ;  /* 0x000000ffff047224 */ /* 0x000fe400078e0a04 */
[----:B------:R-:W-:Y:S01]  /*33d0*/  @!P6 IMAD.IADD R205, R205, 0x1, -R3 ;  /* 0x00000001cdcde824 */ /* 0x000fe200078e0a03 */
[C---:B------:R-:W-:Y:S01]  /*33e0*/  ISETP.GT.U32.AND P6, PT, R3.reuse, R203, PT ;  /* 0x000000cb0300720c */ /* 0x040fe20003fc4070 */
[----:B------:R-:W-:Y:S02]  /*33f0*/  IMAD R211, R3, R4, R211 ;  /* 0x0000000403d37224 */ /* 0x000fe400078e02d3 */
[----:B------:R-:W-:Y:S02]  /*3400*/  IMAD.MOV R6, RZ, RZ, -R6 ;  /* 0x000000ffff067224 */ /* 0x000fe400078e0a06 */
[----:B------:R-:W-:-:S04]  /*3410*/  IMAD.HI.U32 R4, R2, R215, RZ ;  /* 0x000000d702047227 */ /* 0x000fc800078e00ff */
[----:B------:R-:W-:Y:S01]  /*3420*/  @!P5 IMAD.IADD R207, R207, 0x1, -R3 ;  /* 0x00000001cfcfd824 */ /* 0x000fe200078e0a03 */
[C---:B------:R-:W-:Y:S01]  /*3430*/  ISETP.GT.U32.AND P5, PT, R3.reuse, R211, PT ;  /* 0x000000d30300720c */ /* 0x040fe20003fa4070 */
[----:B------:R-:W-:Y:S02]  /*3440*/  IMAD R209, R3, R6, R209 ;  /* 0x0000000603d17224 */ /* 0x000fe400078e02d1 */
[----:B------:R-:W-:Y:S01]  /*3450*/  @!P6 IMAD.IADD R203, R203, 0x1, -R3 ;  /* 0x00000001cbcbe824 */ /* 0x000fe200078e0a03 */
[----:B------:R-:W-:Y:S01]  /*3460*/  ISETP.GE.AND P6, PT, R12, RZ, PT ;  /* 0x000000ff0c00720c */ /* 0x000fe20003fc6270 */
        /* <DEDUP_REMOVED lines=8> */
[----:B------:R-:W-:Y:S01]  /*34f0*/  IMAD.MOV R4, RZ, RZ, -R4 ;  /* 0x000000ffff047224 */ /* 0x000fe200078e0a04 */
[C---:B------:R-:W-:Y:S01]  /*3500*/  ISETP.GT.U32.AND P5, PT, R3.reuse, R211, PT ;  /* 0x000000d30300720c */ /* 0x040fe20003fa4070 */
[----:B------:R-:W-:Y:S01]  /*3510*/  @!P0 IMAD.MOV R197, RZ, RZ, -R197 ;  /* 0x000000ffffc58224 */ /* 0x000fe200078e0ac5 */
[C---:B------:R-:W-:Y:S01]  /*3520*/  ISETP.GT.U32.AND P0, PT, R3.reuse, R205, PT ;  /* 0x000000cd0300720c */ /* 0x040fe20003f04070 */
[----:B------:R-:W-:-:S02]  /*3530*/  IMAD R215, R3, R4, R215 ;  /* 0x0000000403d77224 */ /* 0x000fc400078e02d7 */
[----:B------:R-:W-:Y:S01]  /*3540*/  @!P1 IMAD.IADD R207, R207, 0x1, -R3 ;  /* 0x00000001cfcf9824 */ /* 0x000fe200078e0a03 */
[C---:B------:R-:W-:Y:S01]  /*3550*/  ISETP.GT.U32.AND P1, PT, R3.reuse, R213, PT ;  /* 0x000000d50300720c */ /* 0x040fe20003f24070 */
[----:B------:R-:W-:Y:S01]  /*3560*/  @!P4 IMAD.MOV R201, RZ, RZ, -R201 ;  /* 0x000000ffffc9c224 */ /* 0x000fe200078e0ac9 */
[----:B------:R-:W-:Y:S01]  /*3570*/  ISETP.GT.U32.AND P4, PT, R3, R209, PT ;  /* 0x000000d10300720c */ /* 0x000fe20003f84070 */
[----:B------:R-:W-:Y:S01]  /*3580*/  @!P2 IMAD.MOV R199, RZ, RZ, -R199 ;  /* 0x000000ffffc7a224 */ /* 0x000fe200078e0ac7 */
[----:B------:R-:W-:Y:S01]  /*3590*/  ISETP.GE.AND P2, PT, R8, RZ, PT ;  /* 0x000000ff0800720c */ /* 0x000fe20003f46270 */
[----:B------:R-:W-:-:S04]  /*35a0*/  IMAD.HI.U32 R8, R2, R221, RZ ;  /* 0x000000dd02087227 */ /* 0x000fc800078e00ff */
[--C-:B------:R-:W-:Y:S01]  /*35b0*/  @!P5 IMAD.IADD R211, R211, 0x1, -R3.reuse ;  /* 0x00000001d3d3d824 */ /* 0x100fe200078e0a03 */
[----:B------:R-:W-:Y:S01]  /*35c0*/  ISETP.GT.U32.AND P5, PT, R3, R215, PT ;  /* 0x000000d70300720c */ /* 0x000fe20003fa4070 */
[--C-:B------:R-:W-:Y:S01]  /*35d0*/  @!P0 IMAD.IADD R205, R205, 0x1, -R3.reuse ;  /* 0x00000001cdcd8824 */ /* 0x100fe200078e0a03 */
[----:B------:R-:W-:Y:S01]  /*35e0*/  ISETP.GE.AND P0, PT, R14, RZ, PT ;  /* 0x000000ff0e00720c */ /* 0x000fe20003f06270 */
[--C-:B------:R-:W-:Y:S01]  /*35f0*/  @!P1 IMAD.IADD R213, R213, 0x1, -R3.reuse ;  /* 0x00000001d5d59824 */ /* 0x100fe200078e0a03 */
[----:B------:R-:W-:Y:S01]  /*3600*/  LOP3.LUT R14, R0, 0x3f, RZ, 0xfc, !PT ;  /* 0x0000003f000e7812 */ /* 0x000fe200078efcff */
[--C-:B------:R-:W-:Y:S01]  /*3610*/  @!P4 IMAD.IADD R209, R209, 0x1, -R3.reuse ;  /* 0x00000001d1d1c824 */ /* 0x100fe200078e0a03 */
[----:B------:R-:W-:Y:S01]  /*3620*/  ISETP.GE.AND P1, PT, R10, RZ, PT ;  /* 0x000000ff0a00720c */ /* 0x000fe20003f26270 */
[----:B------:R-:W-:Y:S01]  /*3630*/  IMAD.HI.U32 R4, R2, R217, RZ ;  /* 0x000000d902047227 */ /* 0x000fe200078e00ff */
[----:B------:R-:W-:Y:S02]  /*3640*/  IABS R219, R14 ;  /* 0x0000000e00db7213 */ /* 0x000fe40000000000 */
[----:B------:R-:W-:Y:S01]  /*3650*/  ISETP.GT.U32.AND P4, PT, R3, R209, PT ;  /* 0x000000d10300720c */ /* 0x000fe20003f84070 */
[----:B------:R-:W-:Y:S01]  /*3660*/  IMAD.MOV R8, RZ, RZ, -R8 ;  /* 0x000000ffff087224 */ /* 0x000fe200078e0a08 */
[----:B------:R-:W-:Y:S01]  /*3670*/  LOP3.LUT R10, R0, 0x3d, RZ, 0xfc, !PT ;  /* 0x0000003d000a7812 */ /* 0x000fe200078efcff */
[----:B------:R-:W-:Y:S01]  /*3680*/  @!P5 IMAD.IADD R215, R215, 0x1, -R3 ;  /* 0x00000001d7d7d824 */ /* 0x000fe200078e0a03 */
[----:B------:R-:W-:Y:S01]  /*3690*/  ISETP.GT.U32.AND P5, PT, R3, R213, PT ;  /* 0x000000d50300720c */ /* 0x000fe20003fa4070 */
[----:B------:R-:W-:Y:S01]  /*36a0*/  IMAD.HI.U32 R6, R2, R219, RZ ;  /* 0x000000db02067227 */ /* 0x000fe200078e00ff */
[----:B------:R-:W-:-:S03]  /*36b0*/  IABS R223, R10 ;  /* 0x0000000a00df7213 */ /* 0x000fc60000000000 */
[----:B------:R-:W-:Y:S02]  /*36c0*/  IMAD.MOV R4, RZ, RZ, -R4 ;  /* 0x000000ffff047224 */ /* 0x000fe400078e0a04 */
[C---:B------:R-:W-:Y:S01]  /*36d0*/  IMAD R221, R3.reuse, R8, R221 ;  /* 0x0000000803dd7224 */ /* 0x040fe200078e02dd */
[----:B------:R-:W-:Y:S01]  /*36e0*/  LOP3.LUT R8, R0, 0x3c, RZ, 0xfc, !PT ;  /* 0x0000003c00087812 */ /* 0x000fe200078efcff */
[----:B------:R-:W-:Y:S02]  /*36f0*/  IMAD.MOV R6, RZ, RZ, -R6 ;  /* 0x000000ffff067224 */ /* 0x000fe400078e0a06 */
[----:B------:R-:W-:Y:S01]  /*3700*/  IMAD R217, R3, R4, R217 ;  /* 0x0000000403d97224 */ /* 0x000fe200078e02d9 */
[----:B------:R-:W-:Y:S01]  /*3710*/  IABS R225, R8 ;  /* 0x0000000800e17213 */ /* 0x000fe20000000000 */
[--C-:B------:R-:W-:Y:S01]  /*3720*/  @!P5 IMAD.IADD R213, R213, 0x1, -R3.reuse ;  /* 0x00000001d5d5d824 */ /* 0x100fe200078e0a03 */
[----:B------:R-:W-:Y:S01]  /*3730*/  ISETP.GT.U32.AND P5, PT, R3, R221, PT ;  /* 0x000000dd0300720c */ /* 0x000fe20003fa4070 */
[----:B------:R-:W-:Y:S01]  /*3740*/  @!P4 IMAD.IADD R209, R209, 0x1, -R3 ;  /* 0x00000001d1d1c824 */ /* 0x000fe200078e0a03 */
[----:B------:R-:W-:Y:S01]  /*3750*/  ISETP.GE.AND P4, PT, R16, RZ, PT ;  /* 0x000000ff1000720c */ /* 0x000fe20003f86270 */
[C---:B------:R-:W-:Y:S01]  /*3760*/  IMAD R219, R3.reuse, R6, R219 ;  /* 0x0000000603db7224 */ /* 0x040fe200078e02db */
[----:B------:R-:W-:Y:S01]  /*3770*/  LOP3.LUT R16, R0, 0x32, RZ, 0xfc, !PT ;  /* 0x0000003200107812 */ /* 0x000fe200078efcff */
[----:B------:R-:W-:Y:S01]  /*3780*/  @!P3 IMAD.MOV R205, RZ, RZ, -R205 ;  /* 0x000000ffffcdb224 */ /* 0x000fe200078e0acd */
[C---:B------:R-:W-:Y:S01]  /*3790*/  ISETP.GT.U32.AND P3, PT, R3.reuse, R217, PT ;  /* 0x000000d90300720c */ /* 0x040fe20003f64070 */
[----:B------:R-:W-:Y:S01]  /*37a0*/  @!P2 IMAD.MOV R207, RZ, RZ, -R207 ;  /* 0x000000ffffcfa224 */ /* 0x000fe200078e0acf */
[C---:B------:R-:W-:Y:S01]  /*37b0*/  ISETP.GT.U32.AND P2, PT, R3.reuse, R215, PT ;  /* 0x000000d70300720c */ /* 0x040fe20003f44070 */
[----:B------:R-:W-:Y:S01]  /*37c0*/  @!P6 IMAD.MOV R209, RZ, RZ, -R209 ;  /* 0x000000ffffd1e224 */ /* 0x000fe200078e0ad1 */
[----:B------:R-:W-:Y:S01]  /*37d0*/  ISETP.GT.U32.AND P6, PT, R3, R219, PT ;  /* 0x000000db0300720c */ /* 0x000fe20003fc4070 */
[----:B------:R-:W-:Y:S01]  /*37e0*/  IMAD.HI.U32 R4, R2, R223, RZ ;  /* 0x000000df02047227 */ /* 0x000fe200078e00ff */
[----:B------:R-:W-:-:S03]  /*37f0*/  IABS R245, R16 ;  /* 0x0000001000f57213 */ /* 0x000fc60000000000 */
[----:B------:R-:W-:Y:S02]  /*3800*/  IMAD.MOV R6, RZ, RZ, -R4 ;  /* 0x000000ffff067224 */ /* 0x000fe400078e0a04 */
[--C-:B------:R-:W-:Y:S02]  /*3810*/  @!P5 IMAD.IADD R221, R221, 0x1, -R3.reuse ;  /* 0x00000001ddddd824 */ /* 0x100fe400078e0a03 */
[--C-:B------:R-:W-:Y:S01]  /*3820*/  @!P3 IMAD.IADD R217, R217, 0x1, -R3.reuse ;  /* 0x00000001d9d9b824 */ /* 0x100fe200078e0a03 */
[----:B------:R-:W-:Y:S01]  /*3830*/  ISETP.GE.AND P3, PT, R18, RZ, PT ;  /* 0x000000ff1200720c */ /* 0x000fe20003f66270 */
[----:B------:R-:W-:Y:S01]  /*3840*/  @!P2 IMAD.IADD R215, R215, 0x1, -R3 ;  /* 0x00000001d7d7a824 */ /* 0x000fe200078e0a03 */
[C---:B------:R-:W-:Y:S01]  /*3850*/  ISETP.GT.U32.AND P5, PT, R3.reuse, R221, PT ;  /* 0x000000dd0300720c */ /* 0x040fe20003fa4070 */
[----:B------:R-:W-:Y:S01]  /*3860*/  IMAD R223, R3, R6, R223 ;  /* 0x0000000603df7224 */ /* 0x000fe200078e02df */
[----:B------:R-:W-:Y:S01]  /*3870*/  ISETP.GE.AND P2, PT, R14, RZ, PT ;  /* 0x000000ff0e00720c */ /* 0x000fe20003f46270 */
[----:B------:R-:W-:Y:S01]  /*3880*/  @!P6 IMAD.IADD R219, R219, 0x1, -R3 ;  /* 0x00000001dbdbe824 */ /* 0x000fe200078e0a03 */
[C---:B------:R-:W-:Y:S01]  /*3890*/  ISETP.GT.U32.AND P6, PT, R3.reuse, R217, PT ;  /* 0x000000d90300720c */ /* 0x040fe20003fc4070 */
[----:B------:R-:W-:Y:S01]  /*38a0*/  @!P1 IMAD.MOV R215, RZ, RZ, -R215 ;  /* 0x000000ffffd79224 */ /* 0x000fe200078e0ad7 */
[C---:B------:R-:W-:Y:S01]  /*38b0*/  ISETP.GT.U32.AND P1, PT, R3.reuse, R223, PT ;  /* 0x000000df0300720c */ /* 0x040fe20003f24070 */
[----:B------:R-:W-:Y:S01]  /*38c0*/  @!P0 IMAD.MOV R211, RZ, RZ, -R211 ;  /* 0x000000ffffd38224 */ /* 0x000fe200078e0ad3 */
[----:B------:R-:W-:Y:S01]  /*38d0*/  ISETP.GE.AND P0, PT, R12, RZ, PT ;  /* 0x000000ff0c00720c */ /* 0x000fe20003f06270 */
[----:B------:R-:W-:Y:S01]  /*38e0*/  @!P4 IMAD.MOV R213, RZ, RZ, -R213 ;  /* 0x000000ffffd5c224 */ /* 0x000fe200078e0ad5 */
[----:B------:R-:W-:Y:S01]  /*38f0*/  ISETP.GT.U32.AND P4, PT, R3, R219, PT ;  /* 0x000000db0300720c */ /* 0x000fe20003f84070 */
[----:B------:R-:W-:Y:S01]  /*3900*/  IMAD.HI.U32 R4, R2, R225, RZ ;  /* 0x000000e102047227 */ /* 0x000fe200078e00ff */
[----:B------:R-:W-:-:S02]  /*3910*/  LOP3.LUT R12, R0, 0x3b, RZ, 0xfc, !PT ;  /* 0x0000003b000c7812 */ /* 0x000fc400078efcff */
[----:B------:R-:W-:Y:S01]  /*3920*/  LOP3.LUT R14, R0, 0x3a, RZ, 0xfc, !PT ;  /* 0x0000003a000e7812 */ /* 0x000fe200078efcff */
[----:B------:R-:W-:Y:S01]  /*3930*/  IMAD.MOV R4, RZ, RZ, -R4 ;  /* 0x000000ffff047224 */ /* 0x000fe200078e0a04 */
[----:B------:R-:W-:Y:S01]  /*3940*/  IABS R227, R12 ;  /* 0x0000000c00e37213 */ /* 0x000fe20000000000 */
[----:B------:R-:W-:Y:S01]  /*3950*/  @!P5 IMAD.IADD R221, R221, 0x1, -R3 ;  /* 0x00000001ddddd824 */ /* 0x000fe200078e0a03 */
[----:B------:R-:W-:Y:S01]  /*3960*/  ISETP.GE.AND P5, PT, R8, RZ, PT ;  /* 0x000000ff0800720c */ /* 0x000fe20003fa6270 */
[----:B------:R-:W-:Y:S01]  /*3970*/  IMAD R225, R3, R4, R225 ;  /* 0x0000000403e17224 */ /* 0x000fe200078e02e1 */
[----:B------:R-:W-:Y:S01]  /*3980*/  LOP3.LUT R8, R0, 0x39, RZ, 0xfc, !PT ;  /* 0x0000003900087812 */ /* 0x000fe200078efcff */
[--C-:B------:R-:W-:Y:S01]  /*3990*/  @!P6 IMAD.IADD R217, R217, 0x1, -R3.reuse ;  /* 0x00000001d9d9e824 */ /* 0x100fe200078e0a03 */
[----:B------:R-:W-:Y:S01]  /*39a0*/  ISETP.GE.AND P6, PT, R10, RZ, PT ;  /* 0x000000ff0a00720c */ /* 0x000fe20003fc6270 */
[----:B------:R-:W-:Y:S01]  /*39b0*/  @!P1 IMAD.IADD R223, R223, 0x1, -R3 ;  /* 0x00000001dfdf9824 */ /* 0x000fe200078e0a03 */
[----:B------:R-:W-:Y:S01]  /*39c0*/  IABS R231, R8 ;  /* 0x0000000800e77213 */ /* 0x000fe20000000000 */
[----:B------:R-:W-:Y:S01]  /*39d0*/  IMAD.HI.U32 R4, R2, R227, RZ ;  /* 0x000000e302047227 */ /* 0x000fe200078e00ff */
[----:B------:R-:W-:-:S02]  /*39e0*/  IABS R229, R14 ;  /* 0x0000000e00e57213 */ /* 0x000fc40000000000 */
[----:B------:R-:W-:Y:S01]  /*39f0*/  LOP3.LUT R10, R0, 0x37, RZ, 0xfc, !PT ;  /* 0x00000037000a7812 */ /* 0x000fe200078efcff */
[----:B------:R-:W-:Y:S01]  /*3a00*/  @!P4 IMAD.IADD R219, R219, 0x1, -R3 ;  /* 0x00000001dbdbc824 */ /* 0x000fe200078e0a03 */
[C---:B------:R-:W-:Y:S01]  /*3a10*/  ISETP.GT.U32.AND P4, PT, R3.reuse, R225, PT ;  /* 0x000000e10300720c */ /* 0x040fe20003f84070 */
[----:B------:R-:W-:Y:S01]  /*3a20*/  @!P0 IMAD.MOV R217, RZ, RZ, -R217 ;  /* 0x000000ffffd98224 */ /* 0x000fe200078e0ad9 */
[C---:B------:R-:W-:Y:S01]  /*3a30*/  ISETP.GT.U32.AND P0, PT, R3.reuse, R223, PT ;  /* 0x000000df0300720c */ /* 0x040fe20003f04070 */
[----:B------:R-:W-:Y:S01]  /*3a40*/  IMAD.MOV R4, RZ, RZ, -R4 ;  /* 0x000000ffff047224 */ /* 0x000fe200078e0a04 */
[----:B------:R-:W-:Y:S01]  /*3a50*/  IABS R235, R10 ;  /* 0x0000000a00eb7213 */ /* 0x000fe20000000000 */
[----:B------:R-:W-:Y:S01]  /*3a60*/  IMAD.HI.U32 R6, R2, R229, RZ ;  /* 0x000000e502067227 */ /* 0x000fe200078e00ff */
[----:B------:R-:W-:Y:S02]  /*3a70*/  ISETP.GE.AND P1, PT, R12, RZ, PT ;  /* 0x000000ff0c00720c */ /* 0x000fe40003f26270 */
[C---:B------:R-:W-:Y:S01]  /*3a80*/  LOP3.LUT R12, R0.reuse, 0x36, RZ, 0xfc, !PT ;  /* 0x00000036000c7812 */ /* 0x040fe200078efcff */
[----:B------:R-:W-:Y:S01]  /*3a90*/  IMAD R227, R3, R4, R227 ;  /* 0x0000000403e37224 */ /* 0x000fe200078e02e3 */
[----:B------:R-:W-:Y:S01]  /*3aa0*/  LOP3.LUT R18, R0, 0x2f, RZ, 0xfc, !PT ;  /* 0x0000002f00127812 */ /* 0x000fe200078efcff */
[----:B------:R-:W-:Y:S01]  /*3ab0*/  IMAD.HI.U32 R4, R2, R231, RZ ;  /* 0x000000e702047227 */ /* 0x000fe200078e00ff */
[----:B------:R-:W-:-:S02]  /*3ac0*/  IABS R237, R12 ;  /* 0x0000000c00ed7213 */ /* 0x000fc40000000000 */
[----:B------:R-:W-:Y:S01]  /*3ad0*/  IABS R251, R18 ;  /* 0x0000001200fb7213 */ /* 0x000fe20000000000 */
[----:B------:R-:W-:Y:S02]  /*3ae0*/  IMAD.MOV R4, RZ, RZ, -R4 ;  /* 0x000000ffff047224 */ /* 0x000fe400078e0a04 */
[--C-:B------:R-:W-:Y:S02]  /*3af0*/  @!P4 IMAD.IADD R225, R225, 0x1, -R3.reuse ;  /* 0x00000001e1e1c824 */ /* 0x100fe400078e0a03 */
[----:B------:R-:W-:Y:S02]  /*3b00*/  @!P0 IMAD.IADD R223, R223, 0x1, -R3 ;  /* 0x00000001dfdf8824 */ /* 0x000fe400078e0a03 */
[C---:B------:R-:W-:Y:S01]  /*3b10*/  IMAD R231, R3.reuse, R4, R231 ;  /* 0x0000000403e77224 */ /* 0x040fe200078e02e7 */
[C---:B------:R-:W-:Y:S01]  /*3b20*/  ISETP.GT.U32.AND P4, PT, R3.reuse, R225, PT ;  /* 0x000000e10300720c */ /* 0x040fe20003f84070 */
[----:B------:R-:W-:Y:S02]  /*3b30*/  @!P6 IMAD.MOV R223, RZ, RZ, -R223 ;  /* 0x000000ffffdfe224 */ /* 0x000fe400078e0adf */
[----:B------:R-:W-:Y:S01]  /*3b40*/  IMAD.MOV R6, RZ, RZ, -R6 ;  /* 0x000000ffff067224 */ /* 0x000fe200078e0a06 */
[C---:B------:R-:W-:Y:S01]  /*3b50*/  ISETP.GT.U32.AND P6, PT, R3.reuse, R231, PT ;  /* 0x000000e70300720c */ /* 0x040fe20003fc4070 */
[----:B------:R-:W-:Y:S01]  /*3b60*/  @!P2 IMAD.MOV R219, RZ, RZ, -R219 ;  /* 0x000000ffffdba224 */ /* 0x000fe200078e0adb */
[C---:B------:R-:W-:Y:S01]  /*3b70*/  ISETP.GT.U32.AND P2, PT, R3.reuse, R227, PT ;  /* 0x000000e30300720c */ /* 0x040fe20003f44070 */
[----:B------:R-:W-:Y:S01]  /*3b80*/  IMAD R229, R3, R6, R229 ;  /* 0x0000000603e57224 */ /* 0x000fe200078e02e5 */
[----:B------:R-:W-:Y:S01]  /*3b90*/  LOP3.LUT R6, R0, 0x38, RZ, 0xfc, !PT ;  /* 0x0000003800067812 */ /* 0x000fe200078efcff */
[----:B------:R-:W-:Y:S01]  /*3ba0*/  @!P3 IMAD.MOV R221, RZ, RZ, -R221 ;  /* 0x000000ffffddb224 */ /* 0x000fe200078e0add */
[----:B------:R-:W-:-:S02]  /*3bb0*/  ISETP.GE.AND P3, PT, R14, RZ, PT ;  /* 0x000000ff0e00720c */ /* 0x000fc40003f66270 */
[----:B------:R-:W-:Y:S01]  /*3bc0*/  ISETP.GT.U32.AND P0, PT, R3, R229, PT ;  /* 0x000000e50300720c */ /* 0x000fe20003f04070 */
[--C-:B------:R-:W-:Y:S01]  /*3bd0*/  @!P4 IMAD.IADD R225, R225, 0x1, -R3.reuse ;  /* 0x00000001e1e1c824 */ /* 0x100fe200078e0a03 */
[----:B------:R-:W-:Y:S02]  /*3be0*/  IABS R233, R6 ;  /* 0x0000000600e97213 */ /* 0x000fe40000000000 */
[----:B------:R-:W-:Y:S01]  /*3bf0*/  ISETP.GE.AND P4, PT, R8, RZ, PT ;  /* 0x000000ff0800720c */ /* 0x000fe20003f86270 */
[----:B------:R-:W-:Y:S01]  /*3c00*/  @!P6 IMAD.IADD R231, R231, 0x1, -R3 ;  /* 0x00000001e7e7e824 */ /* 0x000fe200078e0a03 */
[----:B------:R-:W-:Y:S01]  /*3c10*/  LOP3.LUT R14, R0, 0x33, RZ, 0xfc, !PT ;  /* 0x00000033000e7812 */ /* 0x000fe200078efcff */
[----:B------:R-:W-:Y:S01]  /*3c20*/  @!P5 IMAD.MOV R225, RZ, RZ, -R225 ;  /* 0x000000ffffe1d224 */ /* 0x000fe200078e0ae1 */
[----:B------:R-:W-:Y:S01]  /*3c30*/  ISETP.GE.AND P5, PT, R6, RZ, PT ;  /* 0x000000ff0600720c */ /* 0x000fe20003fa6270 */
[----:B------:R-:W-:Y:S01]  /*3c40*/  IMAD.HI.U32 R6, R2, R235, RZ ;  /* 0x000000eb02067227 */ /* 0x000fe200078e00ff */
[----:B------:R-:W-:-:S02]  /*3c50*/  ISETP.GT.U32.AND P6, PT, R3, R231, PT ;  /* 0x000000e70300720c */ /* 0x000fc40003fc4070 */
[----:B------:R-:W-:Y:S01]  /*3c60*/  IABS R243, R14 ;  /* 0x0000000e00f37213 */ /* 0x000fe20000000000 */
[--C-:B------:R-:W-:Y:S02]  /*3c70*/  @!P2 IMAD.IADD R227, R227, 0x1, -R3.reuse ;  /* 0x00000001e3e3a824 */ /* 0x100fe400078e0a03 */
[----:B------:R-:W-:Y:S02]  /*3c80*/  IMAD.MOV R6, RZ, RZ, -R6 ;  /* 0x000000ffff067224 */ /* 0x000fe400078e0a06 */
[----:B------:R-:W-:Y:S01]  /*3c90*/  @!P0 IMAD.IADD R229, R229, 0x1, -R3 ;  /* 0x00000001e5e58824 */ /* 0x000fe200078e0a03 */
[C---:B------:R-:W-:Y:S01]  /*3ca0*/  ISETP.GT.U32.AND P2, PT, R3.reuse, R227, PT ;  /* 0x000000e30300720c */ /* 0x040fe20003f44070 */
[C---:B------:R-:W-:Y:S02]  /*3cb0*/  IMAD R235, R3.reuse, R6, R235 ;  /* 0x0000000603eb7224 */ /* 0x040fe400078e02eb */
[----:B------:R-:W-:Y:S01]  /*3cc0*/  IMAD.HI.U32 R4, R2, R233, RZ ;  /* 0x000000e902047227 */ /* 0x000fe200078e00ff */
[----:B------:R-:W-:-:S03]  /*3cd0*/  ISETP.GT.U32.AND P0, PT, R3, R229, PT ;  /* 0x000000e50300720c */ /* 0x000fc60003f04070 */
[----:B------:R-:W-:Y:S01]  /*3ce0*/  @!P6 IMAD.IADD R231, R231, 0x1, -R3 ;  /* 0x00000001e7e7e824 */ /* 0x000fe200078e0a03 */
[----:B------:R-:W-:Y:S01]  /*3cf0*/  ISETP.GT.U32.AND P6, PT, R3, R235, PT ;  /* 0x000000eb0300720c */ /* 0x000fe20003fc4070 */
[----:B------:R-:W-:Y:S02]  /*3d00*/  IMAD.MOV R4, RZ, RZ, -R4 ;  /* 0x000000ffff047224 */ /* 0x000fe400078e0a04 */
[----:B------:R-:W-:-:S04]  /*3d10*/  IMAD.HI.U32 R8, R2, R237, RZ ;  /* 0x000000ed02087227 */ /* 0x000fc800078e00ff */
[----:B------:R-:W-:Y:S01]  /*3d20*/  @!P2 IMAD.IADD R227, R227, 0x1, -R3 ;  /* 0x00000001e3e3a824 */ /* 0x000fe200078e0a03 */
[----:B------:R-:W-:Y:S01]  /*3d30*/  ISETP.GE.AND P2, PT, R10, RZ, PT ;  /* 0x000000ff0a00720c */ /* 0x000fe20003f46270 */
[----:B------:R-:W-:Y:S01]  /*3d40*/  IMAD R233, R3, R4, R233 ;  /* 0x0000000403e97224 */ /* 0x000fe200078e02e9 */
[----:B------:R-:W-:Y:S01]  /*3d50*/  LOP3.LUT R4, R0, 0x35, RZ, 0xfc, !PT ;  /* 0x0000003500047812 */ /* 0x000fe200078efcff */
[----:B------:R-:W-:Y:S01]  /*3d60*/  @!P0 IMAD.IADD R229, R229, 0x1, -R3 ;  /* 0x00000001e5e58824 */ /* 0x000fe200078e0a03 */
[----:B------:R-:W-:Y:S01]  /*3d70*/  ISETP.GE.AND P0, PT, R12, RZ, PT ;  /* 0x000000ff0c00720c */ /* 0x000fe20003f06270 */
[----:B------:R-:W-:Y:S01]  /*3d80*/  @!P1 IMAD.MOV R227, RZ, RZ, -R227 ;  /* 0x000000ffffe39224 */ /* 0x000fe200078e0ae3 */
[----:B------:R-:W-:Y:S01]  /*3d90*/  ISETP.GT.U32.AND P1, PT, R3, R233, PT ;  /* 0x000000e90300720c */ /* 0x000fe20003f24070 */
[----:B------:R-:W-:Y:S01]  /*3da0*/  @!P6 IMAD.IADD R235, R235, 0x1, -R3 ;  /* 0x00000001ebebe824 */ /* 0x000fe200078e0a03 */
[----:B------:R-:W-:Y:S01]  /*3db0*/  IABS R239, R4 ;  /* 0x0000000400ef7213 */ /* 0x000fe20000000000 */
[----:B------:R-:W-:Y:S01]  /*3dc0*/  @!P3 IMAD.MOV R229, RZ, RZ, -R229 ;  /* 0x000000ffffe5b224 */ /* 0x000fe200078e0ae5 */
[----:B------:R-:W-:Y:S01]  /*3dd0*/  ISETP.GE.AND P3, PT, R4, RZ, PT ;  /* 0x000000ff0400720c */ /* 0x000fe20003f66270 */
[----:B------:R-:W-:Y:S01]  /*3de0*/  IMAD.MOV R8, RZ, RZ, -R8 ;  /* 0x000000ffff087224 */ /* 0x000fe200078e0a08 */
[----:B------:R-:W-:Y:S01]  /*3df0*/  ISETP.GT.U32.AND P6, PT, R3, R235, PT ;  /* 0x000000eb0300720c */ /* 0x000fe20003fc4070 */
[----:B------:R-:W-:Y:S01]  /*3e00*/  IMAD.HI.U32 R4, R2, R239, RZ ;  /* 0x000000ef02047227 */ /* 0x000fe200078e00ff */
[----:B------:R-:W-:-:S03]  /*3e10*/  LOP3.LUT R12, R0, 0x34, RZ, 0xfc, !PT ;  /* 0x00000034000c7812 */ /* 0x000fc600078efcff */
[----:B------:R-:W-:Y:S01]  /*3e20*/  IMAD R237, R3, R8, R237 ;  /* 0x0000000803ed7224 */ /* 0x000fe200078e02ed */
[----:B------:R-:W-:Y:S01]  /*3e30*/  IABS R241, R12 ;  /* 0x0000000c00f17213 */ /* 0x000fe20000000000 */
[----:B------:R-:W-:Y:S02]  /*3e40*/  IMAD.MOV R4, RZ, RZ, -R4 ;  /* 0x000000ffff047224 */ /* 0x000fe400078e0a04 */
[----:B------:R-:W-:Y:S02]  /*3e50*/  @!P1 IMAD.IADD R233, R233, 0x1, -R3 ;  /* 0x00000001e9e99824 */ /* 0x000fe400078e0a03 */
[----:B------:R-:W-:Y:S01]  /*3e60*/  @!P4 IMAD.MOV R231, RZ, RZ, -R231 ;  /* 0x000000ffffe7c224 */ /* 0x000fe200078e0ae7 */
[C---:B------:R-:W-:Y:S01]  /*3e70*/  ISETP.GT.U32.AND P4, PT, R3.reuse, R237, PT ;  /* 0x000000ed0300720c */ /* 0x040fe20003f84070 */
[C---:B------:R-:W-:Y:S01]  /*3e80*/  IMAD R239, R3.reuse, R4, R239 ;  /* 0x0000000403ef7224 */ /* 0x040fe200078e02ef */
[----:B------:R-:W-:Y:S01]  /*3e90*/  ISETP.GT.U32.AND P1, PT, R3, R233, PT ;  /* 0x000000e90300720c */ /* 0x000fe20003f24070 */
[----:B------:R-:W-:-:S02]  /*3ea0*/  @!P6 IMAD.IADD R235, R235, 0x1, -R3 ;  /* 0x00000001ebebe824 */ /* 0x000fc400078e0a03 */
[----:B------:R-:W-:Y:S01]  /*3eb0*/  IMAD.HI.U32 R6, R2, R241, RZ ;  /* 0x000000f102067227 */ /* 0x000fe200078e00ff */
[----:B------:R-:W-:-:S03]  /*3ec0*/  ISETP.GT.U32.AND P6, PT, R3, R239, PT ;  /* 0x000000ef0300720c */ /* 0x000fc60003fc4070 */
[----:B------:R-:W-:-:S04]  /*3ed0*/  IMAD.HI.U32 R10, R2, R245, RZ ;  /* 0x000000f5020a7227 */ /* 0x000fc800078e00ff */
[----:B------:R-:W-:Y:S02]  /*3ee0*/  IMAD.MOV R6, RZ, RZ, -R6 ;  /* 0x000000ffff067224 */ /* 0x000fe400078e0a06 */
[----:B------:R-:W-:Y:S02]  /*3ef0*/  IMAD.MOV R10, RZ, RZ, -R10 ;  /* 0x000000ffff0a7224 */ /* 0x000fe400078e0a0a */
[C---:B------:R-:W-:Y:S02]  /*3f00*/  IMAD R241, R3.reuse, R6, R241 ;  /* 0x0000000603f17224 */ /* 0x040fe400078e02f1 */
[----:B------:R-:W-:Y:S01]  /*3f10*/  IMAD R245, R3, R10, R245 ;  /* 0x0000000a03f57224 */ /* 0x000fe200078e02f5 */
[----:B------:R-:W-:Y:S01]  /*3f20*/  LOP3.LUT R10, R0, 0x31, RZ, 0xfc, !PT ;  /* 0x00000031000a7812 */ /* 0x000fe200078efcff */
[--C-:B------:R-:W-:Y:S01]  /*3f30*/  @!P4 IMAD.IADD R237, R237, 0x1, -R3.reuse ;  /* 0x00000001ededc824 */ /* 0x100fe200078e0a03 */
[----:B------:R-:W-:Y:S01]  /*3f40*/  ISETP.GT.U32.AND P4, PT, R3, R241, PT ;  /* 0x000000f10300720c */ /* 0x000fe20003f84070 */
[--C-:B------:R-:W-:Y:S01]  /*3f50*/  @!P1 IMAD.IADD R233, R233, 0x1, -R3.reuse ;  /* 0x00000001e9e99824 */ /* 0x100fe200078e0a03 */
[----:B------:R-:W-:Y:S01]  /*3f60*/  IABS R247, R10 ;  /* 0x0000000a00f77213 */ /* 0x000fe20000000000 */
[----:B------:R-:W-:Y:S01]  /*3f70*/  @!P6 IMAD.IADD R239, R239, 0x1, -R3 ;  /* 0x00000001efefe824 */ /* 0x000fe200078e0a03 */
[----:B------:R-:W-:Y:S01]  /*3f80*/  ISETP.GT.U32.AND P6, PT, R3, R237, PT ;  /* 0x000000ed0300720c */ /* 0x000fe20003fc4070 */
[----:B------:R-:W-:Y:S01]  /*3f90*/  IMAD.HI.U32 R8, R2, R243, RZ ;  /* 0x000000f302087227 */ /* 0x000fe200078e00ff */
[----:B------:R-:W-:-:S02]  /*3fa0*/  ISETP.GE.AND P1, PT, R12, RZ, PT ;  /* 0x000000ff0c00720c */ /* 0x000fc40003f26270 */
[----:B------:R-:W-:Y:S01]  /*3fb0*/  LOP3.LUT R12, R0, 0x30, RZ, 0xfc, !PT ;  /* 0x00000030000c7812 */ /* 0x000fe200078efcff */
[----:B------:R-:W-:Y:S01]  /*3fc0*/  @!P5 IMAD.MOV R233, RZ, RZ, -R233 ;  /* 0x000000ffffe9d224 */ /* 0x000fe200078e0ae9 */
[----:B------:R-:W-:Y:S01]  /*3fd0*/  ISETP.GT.U32.AND P5, PT, R3, R239, PT ;  /* 0x000000ef0300720c */ /* 0x000fe20003fa4070 */
[----:B------:R-:W-:Y:S01]  /*3fe0*/  IMAD.MOV R8, RZ, RZ, -R8 ;  /* 0x000000ffff087224 */ /* 0x000fe200078e0a08 */
[----:B------:R-:W-:Y:S01]  /*3ff0*/  IABS R249, R12 ;  /* 0x0000000c00f97213 */ /* 0x000fe20000000000 */
[----:B------:R-:W-:-:S04]  /*4000*/  IMAD.HI.U32 R4, R2, R247, RZ ;  /* 0x000000f702047227 */ /* 0x000fc800078e00ff */
[----:B------:R-:W-:Y:S02]  /*4010*/  IMAD R243, R3, R8, R243 ;  /* 0x0000000803f37224 */ /* 0x000fe400078e02f3 */
[----:B------:R-:W-:Y:S02]  /*4020*/  IMAD.MOV R4, RZ, RZ, -R4 ;  /* 0x000000ffff047224 */ /* 0x000fe400078e0a04 */
[----:B------:R-:W-:Y:S02]  /*4030*/  @!P4 IMAD.IADD R241, R241, 0x1, -R3 ;  /* 0x00000001f1f1c824 */ /* 0x000fe400078e0a03 */
[----:B------:R-:W-:Y:S01]  /*4040*/  @!P2 IMAD.MOV R235, RZ, RZ, -R235 ;  /* 0x000000ffffeba224 */ /* 0x000fe200078e0aeb */
[----:B------:R-:W-:Y:S01]  /*4050*/  ISETP.GT.U32.AND P2, PT, R3, R243, PT ;  /* 0x000000f30300720c */ /* 0x000fe20003f44070 */
        /* <DEDUP_REMOVED lines=8> */
[----:B------:R-:W-:Y:S01]  /*40e0*/  @!P2 IMAD.IADD R243, R243, 0x1, -R3 ;  /* 0x00000001f3f3a824 */ /* 0x000fe200078e0a03 */
[----:B------:R-:W-:Y:S01]  /*40f0*/  ISETP.GE.AND P2, PT, R14, RZ, PT ;  /* 0x000000ff0e00720c */ /* 0x000fe20003f46270 */
[----:B------:R-:W-:Y:S01]  /*4100*/  IMAD R249, R3, R8, R249 ;  /* 0x0000000803f97224 */ /* 0x000fe200078e02f9 */
[C---:B------:R-:W-:Y:S01]  /*4110*/  LOP3.LUT R8, R0.reuse, 0x2d, RZ, 0xfc, !PT ;  /* 0x0000002d00087812 */ /* 0x040fe200078efcff */
[--C-:B------:R-:W-:Y:S01]  /*4120*/  @!P6 IMAD.IADD R245, R245, 0x1, -R3.reuse ;  /* 0x00000001f5f5e824 */ /* 0x100fe200078e0a03 */
[----:B------:R-:W-:Y:S01]  /*4130*/  LOP3.LUT R14, R0, 0x2c, RZ, 0xfc, !PT ;  /* 0x0000002c000e7812 */ /* 0x000fe200078efcff */
[C---:B------:R-:W-:Y:S01]  /*4140*/  IMAD.HI.U32 R4, R2.reuse, R251, RZ ;  /* 0x000000fb02047227 */ /* 0x040fe200078e00ff */
[----:B------:R-:W-:Y:S02]  /*4150*/  IABS R20, R8 ;  /* 0x0000000800147213 */ /* 0x000fe40000000000 */
[----:B------:R-:W-:Y:S01]  /*4160*/  IABS R118, R14 ;  /* 0x0000000e00767213 */ /* 0x000fe20000000000 */
[--C-:B------:R-:W-:Y:S01]  /*4170*/  @!P4 IMAD.IADD R241, R241, 0x1, -R3.reuse ;  /* 0x00000001f1f1c824 */ /* 0x100fe200078e0a03 */
[----:B------:R-:W-:Y:S01]  /*4180*/  ISETP.GT.U32.AND P4, PT, R3, R249, PT ;  /* 0x000000f90300720c */ /* 0x000fe20003f84070 */
[----:B------:R-:W-:Y:S01]  /*4190*/  @!P5 IMAD.IADD R247, R247, 0x1, -R3 ;  /* 0x00000001f7f7d824 */ /* 0x000fe200078e0a03 */
[C---:B------:R-:W-:Y:S01]  /*41a0*/  ISETP.GT.U32.AND P5, PT, R3.reuse, R243, PT ;  /* 0x000000f30300720c */ /* 0x040fe20003fa4070 */
[----:B------:R-:W-:Y:S01]  /*41b0*/  @!P0 IMAD.MOV R237, RZ, RZ, -R237 ;  /* 0x000000ffffed8224 */ /* 0x000fe200078e0aed */
[----:B------:R-:W-:Y:S01]  /*41c0*/  ISETP.GT.U32.AND P0, PT, R3, R245, PT ;  /* 0x000000f50300720c */ /* 0x000fe20003f04070 */
[----:B------:R-:W-:Y:S01]  /*41d0*/  IMAD.HI.U32 R6, R2, R120, RZ ;  /* 0x0000007802067227 */ /* 0x000fe200078e00ff */
[----:B------:R-:W-:-:S02]  /*41e0*/  ISETP.GE.AND P6, PT, R16, RZ, PT ;  /* 0x000000ff1000720c */ /* 0x000fc40003fc6270 */
[----:B------:R-:W-:Y:S01]  /*41f0*/  LOP3.LUT R16, R0, 0x22, RZ, 0xfc, !PT ;  /* 0x0000002200107812 */ /* 0x000fe200078efcff */
[----:B------:R-:W-:Y:S02]  /*4200*/  IMAD.MOV R4, RZ, RZ, -R4 ;  /* 0x000000ffff047224 */ /* 0x000fe400078e0a04 */
[----:B------:R-:W-:Y:S01]  /*4210*/  IMAD.MOV R6, RZ, RZ, -R6 ;  /* 0x000000ffff067224 */ /* 0x000fe200078e0a06 */
[----:B------:R-:W-:Y:S01]  /*4220*/  IABS R76, R16 ;  /* 0x00000010004c7213 */ /* 0x000fe20000000000 */
[C---:B------:R-:W-:Y:S02]  /*4230*/  IMAD R251, R3.reuse, R4, R251 ;  /* 0x0000000403fb7224 */ /* 0x040fe400078e02fb */
[C---:B------:R-:W-:Y:S02]  /*4240*/  IMAD R120, R3.reuse, R6, R120 ;  /* 0x0000000603787224 */ /* 0x040fe400078e0278 */
[----:B------:R-:W-:Y:S01]  /*4250*/  @!P3 IMAD.MOV R239, RZ, RZ, -R239 ;  /* 0x000000ffffefb224 */ /* 0x000fe200078e0aef */
[C---:B------:R-:W-:Y:S01]  /*4260*/  ISETP.GT.U32.AND P3, PT, R3.reuse, R247, PT ;  /* 0x000000f70300720c */ /* 0x040fe20003f64070 */
[----:B------:R-:W-:Y:S01]  /*4270*/  @!P1 IMAD.MOV R241, RZ, RZ, -R241 ;  /* 0x000000fffff19224 */ /* 0x000fe200078e0af1 */
[----:B------:R-:W-:Y:S01]  /*4280*/  ISETP.GT.U32.AND P1, PT, R3, R251, PT ;  /* 0x000000fb0300720c */ /* 0x000fe20003f24070 */
[----:B------:R-:W-:-:S02]  /*4290*/  @!P4 IMAD.IADD R249, R249, 0x1, -R3 ;  /* 0x00000001f9f9c824 */ /* 0x000fc400078e0a03 */
[--C-:B------:R-:W-:Y:S01]  /*42a0*/  @!P5 IMAD.IADD R243, R243, 0x1, -R3.reuse ;  /* 0x00000001f3f3d824 */ /* 0x100fe200078e0a03 */
[----:B------:R-:W-:Y:S01]  /*42b0*/  ISETP.GE.AND P5, PT, R10, RZ, PT ;  /* 0x000000ff0a00720c */ /* 0x000fe20003fa6270 */
[--C-:B------:R-:W-:Y:S01]  /*42c0*/  @!P0 IMAD.IADD R245, R245, 0x1, -R3.reuse ;  /* 0x00000001f5f58824 */ /* 0x100fe200078e0a03 */
[C---:B------:R-:W-:Y:S01]  /*42d0*/  ISETP.GT.U32.AND P0, PT, R3.reuse, R120, PT ;  /* 0x000000780300720c */ /* 0x040fe20003f04070 */
[----:B------:R-:W-:Y:S01]  /*42e0*/  IMAD.HI.U32 R4, R2, R20, RZ ;  /* 0x0000001402047227 */ /* 0x000fe200078e00ff */
[----:B------:R-:W-:Y:S02]  /*42f0*/  ISETP.GT.U32.AND P4, PT, R3, R249, PT ;  /* 0x000000f90300720c */ /* 0x000fe40003f84070 */
[----:B------:R-:W-:Y:S01]  /*4300*/  LOP3.LUT R10, R0, 0x26, RZ, 0xfc, !PT ;  /* 0x00000026000a7812 */ /* 0x000fe200078efcff */
[----:B------:R-:W-:Y:S02]  /*4310*/  IMAD.MOV R4, RZ, RZ, -R4 ;  /* 0x000000ffff047224 */ /* 0x000fe400078e0a04 */
[--C-:B------:R-:W-:Y:S01]  /*4320*/  @!P3 IMAD.IADD R247, R247, 0x1, -R3.reuse ;  /* 0x00000001f7f7b824 */ /* 0x100fe200078e0a03 */
[----:B------:R-:W-:Y:S01]  /*4330*/  ISETP.GE.AND P3, PT, R12, RZ, PT ;  /* 0x000000ff0c00720c */ /* 0x000fe20003f66270 */
[--C-:B------:R-:W-:Y:S01]  /*4340*/  @!P1 IMAD.IADD R251, R251, 0x1, -R3.reuse ;  /* 0x00000001fbfb9824 */ /* 0x100fe200078e0a03 */
[----:B------:R-:W-:Y:S01]  /*4350*/  ISETP.GE.AND P1, PT, R22, RZ, PT ;  /* 0x000000ff1600720c */ /* 0x000fe20003f26270 */
[C---:B------:R-:W-:Y:S01]  /*4360*/  IMAD R20, R3.reuse, R4, R20 ;  /* 0x0000000403147224 */ /* 0x040fe200078e0214 */
[----:B------:R-:W-:Y:S01]  /*4370*/  LOP3.LUT R4, R0, 0x2b, RZ, 0xfc, !PT ;  /* 0x0000002b00047812 */ /* 0x000fe200078efcff */
[----:B------:R-:W-:Y:S01]  /*4380*/  @!P0 IMAD.IADD R120, R120, 0x1, -R3 ;  /* 0x0000000178788824 */ /* 0x000fe200078e0a03 */
[C---:B------:R-:W-:Y:S01]  /*4390*/  ISETP.GT.U32.AND P0, PT, R3.reuse, R251, PT ;  /* 0x000000fb0300720c */ /* 0x040fe20003f04070 */
[----:B------:R-:W-:Y:S01]  /*43a0*/  @!P5 IMAD.MOV R247, RZ, RZ, -R247 ;  /* 0x000000fffff7d224 */ /* 0x000fe200078e0af7 */
[----:B------:R-:W-:Y:S01]  /*43b0*/  ISETP.GT.U32.AND P5, PT, R3, R20, PT ;  /* 0x000000140300720c */ /* 0x000fe20003fa4070 */
[----:B------:R-:W-:Y:S01]  /*43c0*/  IMAD.HI.U32 R6, R2, R118, RZ ;  /* 0x0000007602067227 */ /* 0x000fe200078e00ff */
[----:B------:R-:W-:-:S02]  /*43d0*/  IABS R22, R4 ;  /* 0x0000000400167213 */ /* 0x000fc40000000000 */
[----:B------:R-:W-:Y:S01]  /*43e0*/  IABS R82, R10 ;  /* 0x0000000a00527213 */ /* 0x000fe20000000000 */
[----:B------:R-:W-:Y:S01]  /*43f0*/  @!P4 IMAD.IADD R249, R249, 0x1, -R3 ;  /* 0x00000001f9f9c824 */ /* 0x000fe200078e0a03 */
[----:B------:R-:W-:Y:S01]  /*4400*/  ISETP.GE.AND P4, PT, R18, RZ, PT ;  /* 0x000000ff1200720c */ /* 0x000fe20003f86270 */
[----:B------:R-:W-:Y:S01]  /*4410*/  @!P2 IMAD.MOV R243, RZ, RZ, -R243 ;  /* 0x000000fffff3a224 */ /* 0x000fe200078e0af3 */
[C---:B------:R-:W-:Y:S01]  /*4420*/  ISETP.GT.U32.AND P2, PT, R3.reuse, R120, PT ;  /* 0x000000780300720c */ /* 0x040fe20003f44070 */
[----:B------:R-:W-:Y:S01]  /*4430*/  IMAD.MOV R6, RZ, RZ, -R6 ;  /* 0x000000ffff067224 */ /* 0x000fe200078e0a06 */
[C---:B------:R-:W-:Y:S01]  /*4440*/  LOP3.LUT R12, R0.reuse, 0x24, RZ, 0xfc, !PT ;  /* 0x00000024000c7812 */ /* 0x040fe200078efcff */
[----:B------:R-:W-:Y:S01]  /*4450*/  @!P3 IMAD.MOV R249, RZ, RZ, -R249 ;  /* 0x000000fffff9b224 */ /* 0x000fe200078e0af9 */
[C---:B------:R-:W-:Y:S01]  /*4460*/  LOP3.LUT R18, R0.reuse, 0x3, RZ, 0xfc, !PT ;  /* 0x0000000300127812 */ /* 0x040fe200078efcff */
[----:B------:R-:W-:Y:S01]  /*4470*/  IMAD R118, R3, R6, R118 ;  /* 0x0000000603767224 */ /* 0x000fe200078e0276 */
[----:B------:R-:W-:Y:S01]  /*4480*/  LOP3.LUT R6, R0, 0x2a, RZ, 0xfc, !PT ;  /* 0x0000002a00067812 */ /* 0x000fe200078efcff */
[--C-:B------:R-:W-:Y:S01]  /*4490*/  @!P0 IMAD.IADD R251, R251, 0x1, -R3.reuse ;  /* 0x00000001fbfb8824 */ /* 0x100fe200078e0a03 */
[----:B------:R-:W-:Y:S01]  /*44a0*/  ISETP.GE.AND P0, PT, R14, RZ, PT ;  /* 0x000000ff0e00720c */ /* 0x000fe20003f06270 */
[----:B------:R-:W-:Y:S01]  /*44b0*/  @!P5 IMAD.IADD R20, R20, 0x1, -R3 ;  /* 0x000000011414d824 */ /* 0x000fe200078e0a03 */
[C---:B------:R-:W-:Y:S01]  /*44c0*/  ISETP.GT.U32.AND P3, PT, R3.reuse, R118, PT ;  /* 0x000000760300720c */ /* 0x040fe20003f64070 */
[----:B------:R-:W-:Y:S01]  /*44d0*/  @!P4 IMAD.MOV R251, RZ, RZ, -R251 ;  /* 0x000000fffffbc224 */ /* 0x000fe200078e0afb */
[----:B------:R-:W-:Y:S01]  /*44e0*/  IABS R86, R6 ;  /* 0x0000000600567213 */ /* 0x000fe20000000000 */
[----:B------:R-:W-:Y:S01]  /*44f0*/  @!P2 IMAD.IADD R120, R120, 0x1, -R3 ;  /* 0x000000017878a824 */ /* 0x000fe200078e0a03 */
[----:B------:R-:W-:Y:S01]  /*4500*/  ISETP.GE.AND P2, PT, R4, RZ, PT ;  /* 0x000000ff0400720c */ /* 0x000fe20003f46270 */
[----:B------:R-:W-:Y:S01]  /*4510*/  IMAD.HI.U32 R4, R2, R22, RZ ;  /* 0x0000001602047227 */ /* 0x000fe200078e00ff */
[----:B------:R-:W-:-:S02]  /*4520*/  ISETP.GT.U32.AND P4, PT, R3, R20, PT ;  /* 0x000000140300720c */ /* 0x000fc40003f84070 */
[----:B------:R-:W-:Y:S01]  /*4530*/  ISETP.GE.AND P5, PT, R6, RZ, PT ;  /* 0x000000ff0600720c */ /* 0x000fe20003fa6270 */
[----:B------:R-:W-:Y:S01]  /*4540*/  IMAD.MOV R4, RZ, RZ, -R4 ;  /* 0x000000ffff047224 */ /* 0x000fe200078e0a04 */
[----:B------:R-:W-:Y:S01]  /*4550*/  IABS R44, R12 ;  /* 0x0000000c002c7213 */ /* 0x000fe20000000000 */
[----:B------:R-:W-:Y:S01]  /*4560*/  @!P6 IMAD.MOV R245, RZ, RZ, -R245 ;  /* 0x000000fffff5e224 */ /* 0x000fe200078e0af5 */
[----:B------:R-:W-:Y:S01]  /*4570*/  ISETP.GE.AND P6, PT, R8, RZ, PT ;  /* 0x000000ff0800720c */ /* 0x000fe20003fc6270 */
[----:B------:R-:W-:Y:S01]  /*4580*/  @!P3 IMAD.IADD R118, R118, 0x1, -R3 ;  /* 0x000000017676b824 */ /* 0x000fe200078e0a03 */
[C---:B------:R-:W-:Y:S01]  /*4590*/  LOP3.LUT R8, R0.reuse, 0x29, RZ, 0xfc, !PT ;  /* 0x0000002900087812 */ /* 0x040fe200078efcff */
[C---:B------:R-:W-:Y:S01]  /*45a0*/  IMAD R22, R3.reuse, R4, R22 ;  /* 0x0000000403167224 */ /* 0x040fe200078e0216 */
[----:B------:R-:W-:Y:S01]  /*45b0*/  LOP3.LUT R4, R0, 0x28, RZ, 0xfc, !PT ;  /* 0x0000002800047812 */ /* 0x000fe200078efcff */
[----:B------:R-:W-:Y:S01]  /*45c0*/  IMAD.HI.U32 R6, R2, R86, RZ ;  /* 0x0000005602067227 */ /* 0x000fe200078e00ff */
[----:B------:R-:W-:-:S02]  /*45d0*/  ISETP.GT.U32.AND P3, PT, R3, R118, PT ;  /* 0x000000760300720c */ /* 0x000fc40003f64070 */
[----:B------:R-:W-:Y:S01]  /*45e0*/  IABS R40, R8 ;  /* 0x0000000800287213 */ /* 0x000fe20000000000 */
[--C-:B------:R-:W-:Y:S01]  /*45f0*/  @!P4 IMAD.IADD R20, R20, 0x1, -R3.reuse ;  /* 0x000000011414c824 */ /* 0x100fe200078e0a03 */
[C---:B------:R-:W-:Y:S01]  /*4600*/  ISETP.GT.U32.AND P4, PT, R3.reuse, R22, PT ;  /* 0x000000160300720c */ /* 0x040fe20003f84070 */
[----:B------:R-:W-:Y:S01]  /*4610*/  IMAD.MOV R6, RZ, RZ, -R6 ;  /* 0x000000ffff067224 */ /* 0x000fe200078e0a06 */
[----:B------:R-:W-:Y:S01]  /*4620*/  IABS R84, R4 ;  /* 0x0000000400547213 */ /* 0x000fe20000000000 */
[----:B------:R-:W-:Y:S01]  /*4630*/  @!P6 IMAD.MOV R20, RZ, RZ, -R20 ;  /* 0x000000ffff14e224 */ /* 0x000fe200078e0a14 */
[C---:B------:R-:W-:Y:S01]  /*4640*/  LOP3.LUT R14, R0.reuse, 0x23, RZ, 0xfc, !PT ;  /* 0x00000023000e7812 */ /* 0x040fe200078efcff */
[C---:B------:R-:W-:Y:S01]  /*4650*/  IMAD R86, R3.reuse, R6, R86 ;  /* 0x0000000603567224 */ /* 0x040fe200078e0256 */
[----:B------:R-:W-:Y:S01]  /*4660*/  LOP3.LUT R6, R0, 0x27, RZ, 0xfc, !PT ;  /* 0x0000002700067812 */ /* 0x000fe200078efcff */
[----:B------:R-:W-:Y:S01]  /*4670*/  @!P1 IMAD.MOV R120, RZ, RZ, -R120 ;  /* 0x000000ffff789224 */ /* 0x000fe200078e0a78 */
[----:B------:R-:W-:Y:S01]  /*4680*/  ISETP.GE.AND P1, PT, R8, RZ, PT ;  /* 0x000000ff0800720c */ /* 0x000fe20003f26270 */
[----:B------:R-:W-:Y:S01]  /*4690*/  @!P3 IMAD.IADD R118, R118, 0x1, -R3 ;  /* 0x000000017676b824 */ /* 0x000fe200078e0a03 */
[----:B------:R-:W-:-:S02]  /*46a0*/  ISETP.GT.U32.AND P6, PT, R3, R86, PT ;  /* 0x000000560300720c */ /* 0x000fc40003fc4070 */
[----:B------:R-:W-:Y:S01]  /*46b0*/  ISETP.GE.AND P3, PT, R4, RZ, PT ;  /* 0x000000ff0400720c */ /* 0x000fe20003f66270 */
[----:B------:R-:W-:Y:S01]  /*46c0*/  @!P4 IMAD.IADD R22, R22, 0x1, -R3 ;  /* 0x000000011616c824 */ /* 0x000fe200078e0a03 */
[----:B------:R-:W-:Y:S01]  /*46d0*/  IABS R42, R6 ;  /* 0x00000006002a7213 */ /* 0x000fe20000000000 */
[C---:B------:R-:W-:Y:S01]  /*46e0*/  IMAD.HI.U32 R4, R2.reuse, R40, RZ ;  /* 0x0000002802047227 */ /* 0x040fe200078e00ff */
[----:B------:R-:W-:Y:S02]  /*46f0*/  IABS R78, R14 ;  /* 0x0000000e004e7213 */ /* 0x000fe40000000000 */
[----:B------:R-:W-:Y:S01]  /*4700*/  ISETP.GT.U32.AND P4, PT, R3, R22, PT ;  /* 0x000000160300720c */ /* 0x000fe20003f84070 */
[----:B------:R-:W-:Y:S01]  /*4710*/  IMAD.MOV R8, RZ, RZ, -R4 ;  /* 0x000000ffff087224 */ /* 0x000fe200078e0a04 */
[----:B------:R-:W-:Y:S01]  /*4720*/  IABS R101, R18 ;  /* 0x0000001200657213 */ /* 0x000fe20000000000 */
[----:B------:R-:W-:-:S04]  /*4730*/  IMAD.HI.U32 R4, R2, R84, RZ ;  /* 0x0000005402047227 */ /* 0x000fc800078e00ff */
[----:B------:R-:W-:Y:S02]  /*4740*/  @!P6 IMAD.IADD R86, R86, 0x1, -R3 ;  /* 0x000000015656e824 */ /* 0x000fe400078e0a03 */
[----:B------:R-:W-:Y:S02]  /*4750*/  IMAD.MOV R4, RZ, RZ, -R4 ;  /* 0x000000ffff047224 */ /* 0x000fe400078e0a04 */
[C---:B------:R-:W-:Y:S01]  /*4760*/  IMAD R40, R3.reuse, R8, R40 ;  /* 0x0000000803287224 */ /* 0x040fe200078e0228 */
[C---:B------:R-:W-:Y:S01]  /*4770*/  ISETP.GT.U32.AND P6, PT, R3.reuse, R86, PT ;  /* 0x000000560300720c */ /* 0x040fe20003fc4070 */
[----:B------:R-:W-:Y:S01]  /*4780*/  IMAD R84, R3, R4, R84 ;  /* 0x0000000403547224 */ /* 0x000fe200078e0254 */
[----:B------:R-:W-:Y:S01]  /*4790*/  LOP3.LUT R8, R0, 0x25, RZ, 0xfc, !PT ;  /* 0x0000002500087812 */ /* 0x000fe200078efcff */
[----:B------:R-:W-:-:S03]  /*47a0*/  IMAD.HI.U32 R4, R2, R42, RZ ;  /* 0x0000002a02047227 */ /* 0x000fc600078e00ff */
[----:B------:R-:W-:Y:S01]  /*47b0*/  IABS R80, R8 ;  /* 0x0000000800507213 */ /* 0x000fe20000000000 */
[----:B------:R-:W-:Y:S01]  /*47c0*/  @!P0 IMAD.MOV R118, RZ, RZ, -R118 ;  /* 0x000000ffff768224 */ /* 0x000fe200078e0a76 */
[----:B------:R-:W-:Y:S01]  /*47d0*/  ISETP.GE.AND P0, PT, R6, RZ, PT ;  /* 0x000000ff0600720c */ /* 0x000fe20003f06270 */
[----:B------:R-:W-:Y:S01]  /*47e0*/  @!P4 IMAD.IADD R22, R22, 0x1, -R3 ;  /* 0x000000011616c824 */ /* 0x000fe200078e0a03 */
[----:B------:R-:W-:Y:S01]  /*47f0*/  ISETP.GT.U32.AND P4, PT, R3, R40, PT ;  /* 0x000000280300720c */ /* 0x000fe20003f84070 */
[----:B------:R-:W-:-:S04]  /*4800*/  IMAD.HI.U32 R6, R2, R82, RZ ;  /* 0x0000005202067227 */ /* 0x000fc800078e00ff */
[----:B------:R-:W-:Y:S02]  /*4810*/  IMAD.MOV R4, RZ, RZ, -R4 ;  /* 0x000000ffff047224 */ /* 0x000fe400078e0a04 */
[----:B------:R-:W-:Y:S02]  /*4820*/  IMAD.MOV R6, RZ, RZ, -R6 ;  /* 0x000000ffff067224 */ /* 0x000fe400078e0a06 */
[C---:B------:R-:W-:Y:S02]  /*4830*/  IMAD R42, R3.reuse, R4, R42 ;  /* 0x00000004032a7224 */ /* 0x040fe400078e022a */
[C---:B------:R-:W-:Y:S02]  /*4840*/  IMAD R82, R3.reuse, R6, R82 ;  /* 0x0000000603527224 */ /* 0x040fe400078e0252 */
[--C-:B------:R-:W-:Y:S01]  /*4850*/  @!P6 IMAD.IADD R86, R86, 0x1, -R3.reuse ;  /* 0x000000015656e824 */ /* 0x100fe200078e0a03 */
[C---:B------:R-:W-:Y:S01]  /*4860*/  ISETP.GT.U32.AND P6, PT, R3.reuse, R42, PT ;  /* 0x0000002a0300720c */ /* 0x040fe20003fc4070 */
[----:B------:R-:W-:Y:S01]  /*4870*/  @!P4 IMAD.IADD R40, R40, 0x1, -R3 ;  /* 0x000000012828c824 */ /* 0x000fe200078e0a03 */
[C---:B------:R-:W-:Y:S01]  /*4880*/  ISETP.GT.U32.AND P4, PT, R3.reuse, R82, PT ;  /* 0x000000520300720c */ /* 0x040fe20003f84070 */
[----:B------:R-:W-:Y:S01]  /*4890*/  @!P2 IMAD.MOV R22, RZ, RZ, -R22 ;  /* 0x000000ffff16a224 */ /* 0x000fe200078e0a16 */
[----:B------:R-:W-:Y:S01]  /*48a0*/  ISETP.GT.U32.AND P2, PT, R3, R84, PT ;  /* 0x000000540300720c */ /* 0x000fe20003f44070 */
[----:B------:R-:W-:-:S04]  /*48b0*/  IMAD.HI.U32 R4, R2, R80, RZ ;  /* 0x0000005002047227 */ /* 0x000fc800078e00ff */
[----:B------:R-:W-:Y:S02]  /*48c0*/  IMAD.MOV R4, RZ, RZ, -R4 ;  /* 0x000000ffff047224 */ /* 0x000fe400078e0a04 */
[----:B------:R-:W-:Y:S02]  /*48d0*/  @!P5 IMAD.MOV R86, RZ, RZ, -R86 ;  /* 0x000000ffff56d224 */ /* 0x000fe400078e0a56 */
[--C-:B------:R-:W-:Y:S02]  /*48e0*/  @!P6 IMAD.IADD R42, R42, 0x1, -R3.reuse ;  /* 0x000000012a2ae824 */ /* 0x100fe400078e0a03 */
[----:B------:R-:W-:Y:S02]  /*48f0*/  @!P4 IMAD.IADD R82, R82, 0x1, -R3 ;  /* 0x000000015252c824 */ /* 0x000fe400078e0a03 */
[C---:B------:R-:W-:Y:S01]  /*4900*/  IMAD R80, R3.reuse, R4, R80 ;  /* 0x0000000403507224 */ /* 0x040fe200078e0250 */
[C---:B------:R-:W-:Y:S01]  /*4910*/  ISETP.GT.U32.AND P4, PT, R3.reuse, R42, PT ;  /* 0x0000002a0300720c */ /* 0x040fe20003f84070 */
[----:B------:R-:W-:Y:S01]  /*4920*/  IMAD.HI.U32 R4, R2, R44, RZ ;  /* 0x0000002c02047227 */ /* 0x000fe200078e00ff */
[----:B------:R-:W-:-:S03]  /*4930*/  ISETP.GT.U32.AND P5, PT, R3, R82, PT ;  /* 0x000000520300720c */ /* 0x000fc60003fa4070 */
[----:B------:R-:W-:Y:S01]  /*4940*/  @!P2 IMAD.IADD R84, R84, 0x1, -R3 ;  /* 0x000000015454a824 */ /* 0x000fe200078e0a03 */
[C---:B------:R-:W-:Y:S01]  /*4950*/  ISETP.GT.U32.AND P2, PT, R3.reuse, R40, PT ;  /* 0x000000280300720c */ /* 0x040fe20003f44070 */
[----:B------:R-:W-:Y:S02]  /*4960*/  IMAD.MOV R4, RZ, RZ, -R4 ;  /* 0x000000ffff047224 */ /* 0x000fe400078e0a04 */
[----:B------:R-:W-:Y:S01]  /*4970*/  IMAD.HI.U32 R6, R2, R76, RZ ;  /* 0x0000004c02067227 */ /* 0x000fe200078e00ff */
[----:B------:R-:W-:-:S03]  /*4980*/  ISETP.GT.U32.AND P6, PT, R3, R84, PT ;  /* 0x000000540300720c */ /* 0x000fc60003fc4070 */
[C---:B------:R-:W-:Y:S02]  /*4990*/  IMAD R44, R3.reuse, R4, R44 ;  /* 0x00000004032c7224 */ /* 0x040fe400078e022c */
[----:B------:R-:W-:Y:S02]  /*49a0*/  @!P4 IMAD.IADD R42, R42, 0x1, -R3 ;  /* 0x000000012a2ac824 */ /* 0x000fe400078e0a03 */
[----:B------:R-:W-:Y:S01]  /*49b0*/  IMAD.HI.U32 R4, R2, R78, RZ ;  /* 0x0000004e02047227 */ /* 0x000fe200078e00ff */
[----:B------:R-:W-:-:S03]  /*49c0*/  ISETP.GT.U32.AND P4, PT, R3, R44, PT ;  /* 0x0000002c0300720c */ /* 0x000fc60003f84070 */
[----:B------:R-:W-:Y:S02]  /*49d0*/  IMAD.MOV R4, RZ, RZ, -R4 ;  /* 0x000000ffff047224 */ /* 0x000fe400078e0a04 */
[--C-:B------:R-:W-:Y:S01]  /*49e0*/  @!P6 IMAD.IADD R84, R84, 0x1, -R3.reuse ;  /* 0x000000015454e824 */ /* 0x100fe200078e0a03 */
[----:B------:R-:W-:Y:S01]  /*49f0*/  ISETP.GE.AND P6, PT, R10, RZ, PT ;  /* 0x000000ff0a00720c */ /* 0x000fe20003fc6270 */
[C---:B------:R-:W-:Y:S01]  /*4a00*/  IMAD R78, R3.reuse, R4, R78 ;  /* 0x00000004034e7224 */ /* 0x040fe200078e024e */
[----:B------:R-:W-:Y:S01]  /*4a10*/  LOP3.LUT R10, R0, 0x21, RZ, 0xfc, !PT ;  /* 0x00000021000a7812 */ /* 0x000fe200078efcff */
[--C-:B------:R-:W-:Y:S01]  /*4a20*/  @!P2 IMAD.IADD R40, R40, 0x1, -R3.reuse ;  /* 0x000000012828a824 */ /* 0x100fe200078e0a03 */
[----:B------:R-:W-:Y:S01]  /*4a30*/  ISETP.GT.U32.AND P2, PT, R3, R80, PT ;  /* 0x000000500300720c */ /* 0x000fe20003f44070 */
[----:B------:R-:W-:Y:S01]  /*4a40*/  IMAD.MOV R6, RZ, RZ, -R6 ;  /* 0x000000ffff067224 */ /* 0x000fe200078e0a06 */
[----:B------:R-:W-:Y:S01]  /*4a50*/  IABS R75, R10 ;  /* 0x0000000a004b7213 */ /* 0x000fe20000000000 */
[----:B------:R-:W-:-:S02]  /*4a60*/  @!P4 IMAD.IADD R44, R44, 0x1, -R3 ;  /* 0x000000012c2cc824 */ /* 0x000fc400078e0a03 */
[--C-:B------:R-:W-:Y:S01]  /*4a70*/  @!P5 IMAD.IADD R82, R82, 0x1, -R3.reuse ;  /* 0x000000015252d824 */ /* 0x100fe200078e0a03 */
[----:B------:R-:W-:Y:S01]  /*4a80*/  ISETP.GE.AND P5, PT, R8, RZ, PT ;  /* 0x000000ff0800720c */ /* 0x000fe20003fa6270 */
[----:B------:R-:W-:Y:S01]  /*4a90*/  IMAD.HI.U32 R4, R2, R75, RZ ;  /* 0x0000004b02047227 */ /* 0x000fe200078e00ff */
[C---:B------:R-:W-:Y:S02]  /*4aa0*/  ISETP.GT.U32.AND P4, PT, R3.reuse, R44, PT ;  /* 0x0000002c0300720c */ /* 0x040fe40003f84070 */
[----:B------:R-:W-:Y:S01]  /*4ab0*/  LOP3.LUT R8, R0, 0x20, RZ, 0xfc, !PT ;  /* 0x0000002000087812 */ /* 0x000fe200078efcff */
[----:B------:R-:W-:Y:S02]  /*4ac0*/  IMAD.MOV R4, RZ, RZ, -R4 ;  /* 0x000000ffff047224 */ /* 0x000fe400078e0a04 */
[----:B------:R-:W-:Y:S01]  /*4ad0*/  @!P2 IMAD.IADD R80, R80, 0x1, -R3 ;  /* 0x000000015050a824 */ /* 0x000fe200078e0a03 */
[----:B------:R-:W-:Y:S01]  /*4ae0*/  ISETP.GE.AND P2, PT, R12, RZ, PT ;  /* 0x000000ff0c00720c */ /* 0x000fe20003f46270 */
[C---:B------:R-:W-:Y:S01]  /*4af0*/  IMAD R75, R3.reuse, R4, R75 ;  /* 0x00000004034b7224 */ /* 0x040fe200078e024b */
[----:B------:R-:W-:Y:S01]  /*4b00*/  IABS R73, R8 ;  /* 0x0000000800497213 */ /* 0x000fe20000000000 */
[C---:B------:R-:W-:Y:S01]  /*4b10*/  IMAD R76, R3.reuse, R6, R76 ;  /* 0x00000006034c7224 */ /* 0x040fe200078e024c */
[----:B------:R-:W-:Y:S01]  /*4b20*/  LOP3.LUT R12, R0, 0x1f, RZ, 0xfc, !PT ;  /* 0x0000001f000c7812 */ /* 0x000fe200078efcff */
[----:B------:R-:W-:Y:S01]  /*4b30*/  @!P1 IMAD.MOV R40, RZ, RZ, -R40 ;  /* 0x000000ffff289224 */ /* 0x000fe200078e0a28 */
[C---:B------:R-:W-:Y:S01]  /*4b40*/  ISETP.GT.U32.AND P1, PT, R3.reuse, R80, PT ;  /* 0x000000500300720c */ /* 0x040fe20003f24070 */
[----:B------:R-:W-:Y:S01]  /*4b50*/  @!P4 IMAD.IADD R44, R44, 0x1, -R3 ;  /* 0x000000012c2cc824 */ /* 0x000fe200078e0a03 */
[C---:B------:R-:W-:Y:S01]  /*4b60*/  ISETP.GT.U32.AND P4, PT, R3.reuse, R75, PT ;  /* 0x0000004b0300720c */ /* 0x040fe20003f84070 */
[----:B------:R-:W-:Y:S01]  /*4b70*/  @!P6 IMAD.MOV R82, RZ, RZ, -R82 ;  /* 0x000000ffff52e224 */ /* 0x000fe200078e0a52 */
[----:B------:R-:W-:Y:S01]  /*4b80*/  ISETP.GT.U32.AND P6, PT, R3, R76, PT ;  /* 0x0000004c0300720c */ /* 0x000fe20003fc4070 */
[----:B------:R-:W-:Y:S01]  /*4b90*/  IMAD.HI.U32 R4, R2, R73, RZ ;  /* 0x0000004902047227 */ /* 0x000fe200078e00ff */
[----:B------:R-:W-:-:S03]  /*4ba0*/  IABS R71, R12 ;  /* 0x0000000c00477213 */ /* 0x000fc60000000000 */
[----:B------:R-:W-:Y:S01]  /*4bb0*/  @!P3 IMAD.MOV R84, RZ, RZ, -R84 ;  /* 0x000000ffff54b224 */ /* 0x000fe200078e0a54 */
[----:B------:R-:W-:Y:S01]  /*4bc0*/  ISETP.GT.U32.AND P3, PT, R3, R78, PT ;  /* 0x0000004e0300720c */ /* 0x000fe20003f64070 */
[----:B------:R-:W-:Y:S02]  /*4bd0*/  IMAD.MOV R6, RZ, RZ, -R4 ;  /* 0x000000ffff067224 */ /* 0x000fe400078e0a04 */
[----:B------:R-:W-:-:S04]  /*4be0*/  IMAD.HI.U32 R4, R2, R71, RZ ;  /* 0x0000004702047227 */ /* 0x000fc800078e00ff */
[--C-:B------:R-:W-:Y:S02]  /*4bf0*/  @!P4 IMAD.IADD R75, R75, 0x1, -R3.reuse ;  /* 0x000000014b4bc824 */ /* 0x100fe400078e0a03 */
        /* <DEDUP_REMOVED lines=10> */
[----:B------:R-:W-:Y:S01]  /*4ca0*/  @!P3 IMAD.IADD R78, R78, 0x1, -R3 ;  /* 0x000000014e4eb824 */ /* 0x000fe200078e0a03 */
[----:B------:R-:W-:Y:S01]  /*4cb0*/  ISETP.GE.AND P3, PT, R10, RZ, PT ;  /* 0x000000ff0a00720c */ /* 0x000fe20003f66270 */
[C---:B------:R-:W-:Y:S01]  /*4cc0*/  IMAD R73, R3.reuse, R6, R73 ;  /* 0x0000000603497224 */ /* 0x040fe200078e0249 */
[----:B------:R-:W-:Y:S01]  /*4cd0*/  LOP3.LUT R10, R0, 0x1e, RZ, 0xfc, !PT ;  /* 0x0000001e000a7812 */ /* 0x000fe200078efcff */
[----:B------:R-:W-:Y:S01]  /*4ce0*/  @!P0 IMAD.MOV R42, RZ, RZ, -R42 ;  /* 0x000000ffff2a8224 */ /* 0x000fe200078e0a2a */
[----:B------:R-:W-:Y:S01]  /*4cf0*/  ISETP.GT.U32.AND P6, PT, R3, R78, PT ;  /* 0x0000004e0300720c */ /* 0x000fe20003fc4070 */
[--C-:B------:R-:W-:Y:S01]  /*4d00*/  @!P4 IMAD.IADD R75, R75, 0x1, -R3.reuse ;  /* 0x000000014b4bc824 */ /* 0x100fe200078e0a03 */
[----:B------:R-:W-:Y:S01]  /*4d10*/  ISETP.GT.U32.AND P4, PT, R3, R71, PT ;  /* 0x000000470300720c */ /* 0x000fe20003f84070 */
[----:B------:R-:W-:Y:S01]  /*4d20*/  @!P2 IMAD.MOV R44, RZ, RZ, -R44 ;  /* 0x000000ffff2ca224 */ /* 0x000fe200078e0a2c */
[----:B------:R-:W-:Y:S01]  /*4d30*/  IABS R69, R10 ;  /* 0x0000000a00457213 */ /* 0x000fe20000000000 */
[----:B------:R-:W-:Y:S01]  /*4d40*/  @!P5 IMAD.IADD R76, R76, 0x1, -R3 ;  /* 0x000000014c4cd824 */ /* 0x000fe200078e0a03 */
[----:B------:R-:W-:-:S02]  /*4d50*/  ISETP.GE.AND P5, PT, R8, RZ, PT ;  /* 0x000000ff0800720c */ /* 0x000fc40003fa6270 */
[----:B------:R-:W-:Y:S01]  /*4d60*/  LOP3.LUT R8, R0, 0x1c, RZ, 0xfc, !PT ;  /* 0x0000001c00087812 */ /* 0x000fe200078efcff */
[----:B------:R-:W-:Y:S01]  /*4d70*/  IMAD.HI.U32 R4, R2, R69, RZ ;  /* 0x0000004502047227 */ /* 0x000fe200078e00ff */
[----:B------:R-:W-:Y:S02]  /*4d80*/  ISETP.GE.AND P0, PT, R14, RZ, PT ;  /* 0x000000ff0e00720c */ /* 0x000fe40003f06270 */
[----:B------:R-:W-:Y:S01]  /*4d90*/  IABS R65, R8 ;  /* 0x0000000800417213 */ /* 0x000fe20000000000 */
[----:B------:R-:W-:Y:S01]  /*4da0*/  IMAD.MOV R4, RZ, RZ, -R4 ;  /* 0x000000ffff047224 */ /* 0x000fe200078e0a04 */
[----:B------:R-:W-:Y:S01]  /*4db0*/  LOP3.LUT R14, R0, 0x1d, RZ, 0xfc, !PT ;  /* 0x0000001d000e7812 */ /* 0x000fe200078efcff */
[--C-:B------:R-:W-:Y:S02]  /*4dc0*/  @!P4 IMAD.IADD R71, R71, 0x1, -R3.reuse ;  /* 0x000000014747c824 */ /* 0x100fe400078e0a03 */
[----:B------:R-:W-:Y:S01]  /*4dd0*/  @!P6 IMAD.IADD R78, R78, 0x1, -R3 ;  /* 0x000000014e4ee824 */ /* 0x000fe200078e0a03 */
[C---:B------:R-:W-:Y:S01]  /*4de0*/  ISETP.GT.U32.AND P6, PT, R3.reuse, R73, PT ;  /* 0x000000490300720c */ /* 0x040fe20003fc4070 */
[C---:B------:R-:W-:Y:S01]  /*4df0*/  IMAD R69, R3.reuse, R4, R69 ;  /* 0x0000000403457224 */ /* 0x040fe200078e0245 */
[----:B------:R-:W-:Y:S01]  /*4e00*/  ISETP.GT.U32.AND P4, PT, R3, R71, PT ;  /* 0x000000470300720c */ /* 0x000fe20003f84070 */
[----:B------:R-:W-:Y:S01]  /*4e10*/  IMAD.HI.U32 R4, R2, R65, RZ ;  /* 0x0000004102047227 */ /* 0x000fe200078e00ff */
[----:B------:R-:W-:-:S03]  /*4e20*/  IABS R67, R14 ;  /* 0x0000000e00437213 */ /* 0x000fc60000000000 */
[----:B------:R-:W-:Y:S02]  /*4e30*/  IMAD.MOV R4, RZ, RZ, -R4 ;  /* 0x000000ffff047224 */ /* 0x000fe400078e0a04 */
[----:B------:R-:W-:-:S04]  /*4e40*/  IMAD.HI.U32 R6, R2, R67, RZ ;  /* 0x0000004302067227 */ /* 0x000fc800078e00ff */
[----:B------:R-:W-:Y:S02]  /*4e50*/  IMAD R65, R3, R4, R65 ;  /* 0x0000000403417224 */ /* 0x000fe400078e0241 */
[--C-:B------:R-:W-:Y:S01]  /*4e60*/  @!P6 IMAD.IADD R73, R73, 0x1, -R3.reuse ;  /* 0x000000014949e824 */ /* 0x100fe200078e0a03 */
[----:B------:R-:W-:Y:S01]  /*4e70*/  ISETP.GE.AND P6, PT, R12, RZ, PT ;  /* 0x000000ff0c00720c */ /* 0x000fe20003fc6270 */
[----:B------:R-:W-:Y:S01]  /*4e80*/  @!P4 IMAD.IADD R71, R71, 0x1, -R3 ;  /* 0x000000014747c824 */ /* 0x000fe200078e0a03 */
[C---:B------:R-:W-:Y:S01]  /*4e90*/  ISETP.GT.U32.AND P4, PT, R3.reuse, R65, PT ;  /* 0x000000410300720c */ /* 0x040fe20003f84070 */
[----:B------:R-:W-:Y:S01]  /*4ea0*/  IMAD.MOV R6, RZ, RZ, -R6 ;  /* 0x000000ffff067224 */ /* 0x000fe200078e0a06 */
[C---:B------:R-:W-:Y:S01]  /*4eb0*/  LOP3.LUT R12, R0.reuse, 0x1b, RZ, 0xfc, !PT ;  /* 0x0000001b000c7812 */ /* 0x040fe200078efcff */
[----:B------:R-:W-:Y:S01]  /*4ec0*/  @!P0 IMAD.MOV R78, RZ, RZ, -R78 ;  /* 0x000000ffff4e8224 */ /* 0x000fe200078e0a4e */
[C---:B------:R-:W-:Y:S01]  /*4ed0*/  ISETP.GT.U32.AND P0, PT, R3.reuse, R69, PT ;  /* 0x000000450300720c */ /* 0x040fe20003f04070 */
[C---:B------:R-:W-:Y:S01]  /*4ee0*/  IMAD R67, R3.reuse, R6, R67 ;  /* 0x0000000603437224 */ /* 0x040fe200078e0243 */
[----:B------:R-:W-:Y:S01]  /*4ef0*/  IABS R63, R12 ;  /* 0x0000000c003f7213 */ /* 0x000fe20000000000 */
[----:B------:R-:W-:Y:S01]  /*4f00*/  @!P3 IMAD.MOV R75, RZ, RZ, -R75 ;  /* 0x000000ffff4bb224 */ /* 0x000fe200078e0a4b */
[----:B------:R-:W-:Y:S01]  /*4f10*/  LOP3.LUT R6, R0, 0x1a, RZ, 0xfc, !PT ;  /* 0x0000001a00067812 */ /* 0x000fe200078efcff */
[----:B------:R-:W-:Y:S01]  /*4f20*/  @!P1 IMAD.MOV R76, RZ, RZ, -R76 ;  /* 0x000000ffff4c9224 */ /* 0x000fe200078e0a4c */
[----:B------:R-:W-:Y:S01]  /*4f30*/  ISETP.GT.U32.AND P3, PT, R3, R67, PT ;  /* 0x000000430300720c */ /* 0x000fe20003f64070 */
[----:B------:R-:W-:Y:S01]  /*4f40*/  IMAD.HI.U32 R4, R2, R63, RZ ;  /* 0x0000003f02047227 */ /* 0x000fe200078e00ff */
[----:B------:R-:W-:-:S02]  /*4f50*/  IABS R61, R6 ;  /* 0x00000006003d7213 */ /* 0x000fc40000000000 */
[----:B------:R-:W-:Y:S01]  /*4f60*/  ISETP.GT.U32.AND P2, PT, R3, R73, PT ;  /* 0x000000490300720c */ /* 0x000fe20003f44070 */
[--C-:B------:R-:W-:Y:S01]  /*4f70*/  @!P4 IMAD.IADD R65, R65, 0x1, -R3.reuse ;  /* 0x000000014141c824 */ /* 0x100fe200078e0a03 */
[----:B------:R-:W-:Y:S01]  /*4f80*/  ISETP.GE.AND P1, PT, R10, RZ, PT ;  /* 0x000000ff0a00720c */ /* 0x000fe20003f26270 */
[----:B------:R-:W-:Y:S01]  /*4f90*/  IMAD.MOV R4, RZ, RZ, -R4 ;  /* 0x000000ffff047224 */ /* 0x000fe200078e0a04 */
[----:B------:R-:W-:Y:S01]  /*4fa0*/  LOP3.LUT R10, R0, 0x18, RZ, 0xfc, !PT ;  /* 0x00000018000a7812 */ /* 0x000fe200078efcff */
[----:B------:R-:W-:Y:S01]  /*4fb0*/  @!P0 IMAD.IADD R69, R69, 0x1, -R3 ;  /* 0x0000000145458824 */ /* 0x000fe200078e0a03 */
[C---:B------:R-:W-:Y:S01]  /*4fc0*/  ISETP.GT.U32.AND P4, PT, R3.reuse, R65, PT ;  /* 0x000000410300720c */ /* 0x040fe20003f84070 */
[----:B------:R-:W-:Y:S01]  /*4fd0*/  IMAD R63, R3, R4, R63 ;  /* 0x00000004033f7224 */ /* 0x000fe200078e023f */
[----:B------:R-:W-:Y:S01]  /*4fe0*/  ISETP.GE.AND P0, PT, R8, RZ, PT ;  /* 0x000000ff0800720c */ /* 0x000fe20003f06270 */
[----:B------:R-:W-:Y:S01]  /*4ff0*/  IMAD.HI.U32 R4, R2, R61, RZ ;  /* 0x0000003d02047227 */ /* 0x000fe200078e00ff */
[----:B------:R-:W-:-:S02]  /*5000*/  LOP3.LUT R8, R0, 0x19, RZ, 0xfc, !PT ;  /* 0x0000001900087812 */ /* 0x000fc400078efcff */
[----:B------:R-:W-:Y:S01]  /*5010*/  IABS R57, R10 ;  /* 0x0000000a00397213 */ /* 0x000fe20000000000 */
[----:B------:R-:W-:Y:S01]  /*5020*/  IMAD.MOV R4, RZ, RZ, -R4 ;  /* 0x000000ffff047224 */ /* 0x000fe200078e0a04 */
[----:B------:R-:W-:Y:S01]  /*5030*/  IABS R59, R8 ;  /* 0x00000008003b7213 */ /* 0x000fe20000000000 */
[----:B------:R-:W-:Y:S01]  /*5040*/  @!P3 IMAD.IADD R67, R67, 0x1, -R3 ;  /* 0x000000014343b824 */ /* 0x000fe200078e0a03 */
[C---:B------:R-:W-:Y:S01]  /*5050*/  ISETP.GT.U32.AND P3, PT, R3.reuse, R69, PT ;  /* 0x000000450300720c */ /* 0x040fe20003f64070 */
[----:B------:R-:W-:Y:S02]  /*5060*/  IMAD R61, R3, R4, R61 ;  /* 0x00000004033d7224 */ /* 0x000fe400078e023d */
[----:B------:R-:W-:Y:S02]  /*5070*/  @!P4 IMAD.IADD R65, R65, 0x1, -R3 ;  /* 0x000000014141c824 */ /* 0x000fe400078e0a03 */
[----:B------:R-:W-:Y:S01]  /*5080*/  IMAD.HI.U32 R4, R2, R59, RZ ;  /* 0x0000003b02047227 */ /* 0x000fe200078e00ff */
[----:B------:R-:W-:-:S03]  /*5090*/  ISETP.GT.U32.AND P4, PT, R3, R61, PT ;  /* 0x0000003d0300720c */ /* 0x000fc60003f84070 */
[----:B------:R-:W-:Y:S02]  /*50a0*/  IMAD.MOV R4, RZ, RZ, -R4 ;  /* 0x000000ffff047224 */ /* 0x000fe400078e0a04 */
[----:B------:R-:W-:Y:S01]  /*50b0*/  @!P2 IMAD.IADD R73, R73, 0x1, -R3 ;  /* 0x000000014949a824 */ /* 0x000fe200078e0a03 */
[----:B------:R-:W-:Y:S01]  /*50c0*/  ISETP.GE.AND P2, PT, R14, RZ, PT ;  /* 0x000000ff0e00720c */ /* 0x000fe20003f46270 */
[----:B------:R-:W-:Y:S01]  /*50d0*/  IMAD R59, R3, R4, R59 ;  /* 0x00000004033b7224 */ /* 0x000fe200078e023b */
[----:B------:R-:W-:Y:S01]  /*50e0*/  LOP3.LUT R14, R0, 0x10, RZ, 0xfc, !PT ;  /* 0x00000010000e7812 */ /* 0x000fe200078efcff */
[----:B------:R-:W-:-:S03]  /*50f0*/  IMAD.HI.U32 R4, R2, R57, RZ ;  /* 0x0000003902047227 */ /* 0x000fc600078e00ff */
[----:B------:R-:W-:Y:S01]  /*5100*/  IABS R155, R14 ;  /* 0x0000000e009b7213 */ /* 0x000fe20000000000 */
[----:B------:R-:W-:Y:S02]  /*5110*/  @!P4 IMAD.IADD R61, R61, 0x1, -R3 ;  /* 0x000000013d3dc824 */ /* 0x000fe400078e0a03 */
[----:B------:R-:W-:Y:S01]  /*5120*/  @!P5 IMAD.MOV R73, RZ, RZ, -R73 ;  /* 0x000000ffff49d224 */ /* 0x000fe200078e0a49 */
[C---:B------:R-:W-:Y:S01]  /*5130*/  ISETP.GT.U32.AND P5, PT, R3.reuse, R67, PT ;  /* 0x000000430300720c */ /* 0x040fe20003fa4070 */
[----:B------:R-:W-:Y:S01]  /*5140*/  IMAD.MOV R4, RZ, RZ, -R4 ;  /* 0x000000ffff047224 */ /* 0x000fe200078e0a04 */
[----:B------:R-:W-:Y:S01]  /*5150*/  ISETP.GT.U32.AND P4, PT, R3, R61, PT ;  /* 0x0000003d0300720c */ /* 0x000fe20003f84070 */
[----:B------:R-:W-:Y:S01]  /*5160*/  @!P3 IMAD.IADD R69, R69, 0x1, -R3 ;  /* 0x000000014545b824 */ /* 0x000fe200078e0a03 */
[C---:B------:R-:W-:Y:S01]  /*5170*/  ISETP.GT.U32.AND P3, PT, R3.reuse, R63, PT ;  /* 0x0000003f0300720c */ /* 0x040fe20003f64070 */
[----:B------:R-:W-:Y:S02]  /*5180*/  IMAD R57, R3, R4, R57 ;  /* 0x0000000403397224 */ /* 0x000fe400078e0239 */
[----:B------:R-:W-:Y:S01]  /*5190*/  @!P1 IMAD.MOV R69, RZ, RZ, -R69 ;  /* 0x000000ffff459224 */ /* 0x000fe200078e0a45 */
[----:B------:R-:W-:Y:S01]  /*51a0*/  ISETP.GE.AND P1, PT, R8, RZ, PT ;  /* 0x000000ff0800720c */ /* 0x000fe20003f26270 */
[----:B------:R-:W-:Y:S01]  /*51b0*/  @!P6 IMAD.MOV R71, RZ, RZ, -R71 ;  /* 0x000000ffff47e224 */ /* 0x000fe200078e0a47 */
[----:B------:R-:W-:Y:S01]  /*51c0*/  LOP3.LUT R8, R0, 0x16, RZ, 0xfc, !PT ;  /* 0x0000001600087812 */ /* 0x000fe200078efcff */
[----:B------:R-:W-:Y:S01]  /*51d0*/  @!P0 IMAD.MOV R65, RZ, RZ, -R65 ;  /* 0x000000ffff418224 */ /* 0x000fe200078e0a41 */
[----:B------:R-:W-:Y:S01]  /*51e0*/  ISETP.GE.AND P6, PT, R12, RZ, PT ;  /* 0x000000ff0c00720c */ /* 0x000fe20003fc6270 */
[--C-:B------:R-:W-:Y:S01]  /*51f0*/  @!P5 IMAD.IADD R67, R67, 0x1, -R3.reuse ;  /* 0x000000014343d824 */ /* 0x100fe200078e0a03 */
[----:B------:R-:W-:Y:S01]  /*5200*/  ISETP.GE.AND P5, PT, R6, RZ, PT ;  /* 0x000000ff0600720c */ /* 0x000fe20003fa6270 */
[----:B------:R-:W-:Y:S01]  /*5210*/  @!P4 IMAD.IADD R61, R61, 0x1, -R3 ;  /* 0x000000013d3dc824 */ /* 0x000fe200078e0a03 */
[C---:B------:R-:W-:Y:S01]  /*5220*/  ISETP.GT.U32.AND P4, PT, R3.reuse, R57, PT ;  /* 0x000000390300720c */ /* 0x040fe20003f84070 */
[----:B------:R-:W-:Y:S01]  /*5230*/  @!P2 IMAD.MOV R67, RZ, RZ, -R67 ;  /* 0x000000ffff43a224 */ /* 0x000fe200078e0a43 */
[----:B------:R-:W-:Y:S01]  /*5240*/  ISETP.GT.U32.AND P2, PT, R3, R59, PT ;  /* 0x0000003b0300720c */ /* 0x000fe20003f44070 */
[----:B------:R-:W-:Y:S01]  /*5250*/  @!P3 IMAD.IADD R63, R63, 0x1, -R3 ;  /* 0x000000013f3fb824 */ /* 0x000fe200078e0a03 */
[----:B------:R-:W-:-:S02]  /*5260*/  LOP3.LUT R12, R0, 0x17, RZ, 0xfc, !PT ;  /* 0x00000017000c7812 */ /* 0x000fc400078efcff */
[----:B------:R-:W-:Y:S02]  /*5270*/  IABS R53, R8 ;  /* 0x0000000800357213 */ /* 0x000fe40000000000 */
[----:B------:R-:W-:Y:S02]  /*5280*/  IABS R55, R12 ;  /* 0x0000000c00377213 */ /* 0x000fe40000000000 */
[----:B------:R-:W-:Y:S01]  /*5290*/  ISETP.GT.U32.AND P3, PT, R3, R63, PT ;  /* 0x0000003f0300720c */ /* 0x000fe20003f64070 */
[----:B------:R-:W-:Y:S01]  /*52a0*/  IMAD.HI.U32 R4, R2, R53, RZ ;  /* 0x0000003502047227 */ /* 0x000fe200078e00ff */
[----:B------:R-:W-:Y:S02]  /*52b0*/  ISETP.GE.AND P0, PT, R10, RZ, PT ;  /* 0x000000ff0a00720c */ /* 0x000fe40003f06270 */
[----:B------:R-:W-:Y:S01]  /*52c0*/  LOP3.LUT R10, R0, 0x14, RZ, 0xfc, !PT ;  /* 0x00000014000a7812 */ /* 0x000fe200078efcff */
[----:B------:R-:W-:Y:S02]  /*52d0*/  @!P4 IMAD.IADD R57, R57, 0x1, -R3 ;  /* 0x000000013939c824 */ /* 0x000fe400078e0a03 */
[----:B------:R-:W-:Y:S01]  /*52e0*/  @!P5 IMAD.MOV R61, RZ, RZ, -R61 ;  /* 0x000000ffff3dd224 */ /* 0x000fe200078e0a3d */
[----:B------:R-:W-:Y:S01]  /*52f0*/  ISETP.GE.AND P5, PT, R8, RZ, PT ;  /* 0x000000ff0800720c */ /* 0x000fe20003fa6270 */
[----:B------:R-:W-:Y:S01]  /*5300*/  @!P2 IMAD.IADD R59, R59, 0x1, -R3 ;  /* 0x000000013b3ba824 */ /* 0x000fe200078e0a03 */
[----:B------:R-:W-:Y:S01]  /*5310*/  ISETP.GT.U32.AND P4, PT, R3, R57, PT ;  /* 0x000000390300720c */ /* 0x000fe20003f84070 */
[----:B------:R-:W-:Y:S01]  /*5320*/  IMAD.HI.U32 R6, R2, R55, RZ ;  /* 0x0000003702067227 */ /* 0x000fe200078e00ff */
[----:B------:R-:W-:-:S02]  /*5330*/  IABS R157, R10 ;  /* 0x0000000a009d7213 */ /* 0x000fc40000000000 */
[C---:B------:R-:W-:Y:S01]  /*5340*/  ISETP.GT.U32.AND P2, PT, R3.reuse, R59, PT ;  /* 0x0000003b0300720c */ /* 0x040fe20003f44070 */
[----:B------:R-:W-:Y:S02]  /*5350*/  IMAD.MOV R8, RZ, RZ, -R4 ;  /* 0x000000ffff087224 */ /* 0x000fe400078e0a04 */
[----:B------:R-:W-:Y:S02]  /*5360*/  IMAD.MOV R6, RZ, RZ, -R6 ;  /* 0x000000ffff067224 */ /* 0x000fe400078e0a06 */
[----:B------:R-:W-:Y:S02]  /*5370*/  IMAD R53, R3, R8, R53 ;  /* 0x0000000803357224 */ /* 0x000fe400078e0235 */
[----:B------:R-:W-:Y:S01]  /*5380*/  @!P3 IMAD.IADD R63, R63, 0x1, -R3 ;  /* 0x000000013f3fb824 */ /* 0x000fe200078e0a03 */
[----:B------:R-:W-:Y:S01]  /*5390*/  ISETP.GE.AND P3, PT, R12, RZ, PT ;  /* 0x000000ff0c00720c */ /* 0x000fe20003f66270 */
[----:B------:R-:W-:Y:S01]  /*53a0*/  IMAD R55, R3, R6, R55 ;  /* 0x0000000603377224 */ /* 0x000fe200078e0237 */
[----:B------:R-:W-:Y:S01]  /*53b0*/  LOP3.LUT R6, R0, 0x15, RZ, 0xfc, !PT ;  /* 0x0000001500067812 */ /* 0x000fe200078efcff */
[----:B------:R-:W-:Y:S01]  /*53c0*/  @!P4 IMAD.IADD R57, R57, 0x1, -R3 ;  /* 0x000000013939c824 */ /* 0x000fe200078e0a03 */
[C---:B------:R-:W-:Y:S01]  /*53d0*/  ISETP.GT.U32.AND P4, PT, R3.reuse, R53, PT ;  /* 0x000000350300720c */ /* 0x040fe20003f84070 */
[----:B------:R-:W-:Y:S01]  /*53e0*/  @!P6 IMAD.MOV R63, RZ, RZ, -R63 ;  /* 0x000000ffff3fe224 */ /* 0x000fe200078e0a3f */
[----:B------:R-:W-:Y:S01]  /*53f0*/  ISETP.GT.U32.AND P6, PT, R3, R55, PT ;  /* 0x000000370300720c */ /* 0x000fe20003fc4070 */
[----:B------:R-:W-:Y:S01]  /*5400*/  @!P2 IMAD.IADD R59, R59, 0x1, -R3 ;  /* 0x000000013b3ba824 */ /* 0x000fe200078e0a03 */
[----:B------:R-:W-:Y:S01]  /*5410*/  IABS R51, R6 ;  /* 0x0000000600337213 */ /* 0x000fe20000000000 */
[----:B------:R-:W-:Y:S01]  /*5420*/  @!P0 IMAD.MOV R57, RZ, RZ, -R57 ;  /* 0x000000ffff398224 */ /* 0x000fe200078e0a39 */
[----:B------:R-:W-:Y:S01]  /*5430*/  ISETP.GE.AND P2, PT, R6, RZ, PT ;  /* 0x000000ff0600720c */ /* 0x000fe20003f46270 */
[----:B------:R-:W-:Y:S01]  /*5440*/  @!P1 IMAD.MOV R59, RZ, RZ, -R59 ;  /* 0x000000ffff3b9224 */ /* 0x000fe200078e0a3b */
[----:B------:R-:W-:Y:S01]  /*5450*/  ISETP.GE.AND P1, PT, R10, RZ, PT ;  /* 0x000000ff0a00720c */ /* 0x000fe20003f26270 */
[----:B------:R-:W-:Y:S01]  /*5460*/  IMAD.HI.U32 R6, R2, R157, RZ ;  /* 0x0000009d02067227 */ /* 0x000fe200078e00ff */
[----:B------:R-:W-:-:S02]  /*5470*/  LOP3.LUT R10, R0, 0x12, RZ, 0xfc, !PT ;  /* 0x00000012000a7812 */ /* 0x000fc400078efcff */
[----:B------:R-:W-:Y:S01]  /*5480*/  LOP3.LUT R12, R0, 0x11, RZ, 0xfc, !PT ;  /* 0x00000011000c7812 */ /* 0x000fe200078efcff */
[--C-:B------:R-:W-:Y:S01]  /*5490*/  @!P4 IMAD.IADD R53, R53, 0x1, -R3.reuse ;  /* 0x000000013535c824 */ /* 0x100fe200078e0a03 */
[----:B------:R-:W-:Y:S01]  /*54a0*/  IABS R43, R10 ;  /* 0x0000000a002b7213 */ /* 0x000fe20000000000 */
[----:B------:R-:W-:Y:S01]  /*54b0*/  @!P6 IMAD.IADD R55, R55, 0x1, -R3 ;  /* 0x000000013737e824 */ /* 0x000fe200078e0a03 */
[----:B------:R-:W-:Y:S01]  /*54c0*/  IABS R41, R12 ;  /* 0x0000000c00297213 */ /* 0x000fe20000000000 */
[----:B------:R-:W-:Y:S01]  /*54d0*/  IMAD.HI.U32 R4, R2, R51, RZ ;  /* 0x0000003302047227 */ /* 0x000fe200078e00ff */
[C---:B------:R-:W-:Y:S02]  /*54e0*/  ISETP.GT.U32.AND P4, PT, R3.reuse, R53, PT ;  /* 0x000000350300720c */ /* 0x040fe40003f84070 */
[----:B------:R-:W-:Y:S01]  /*54f0*/  ISETP.GT.U32.AND P6, PT, R3, R55, PT ;  /* 0x000000370300720c */ /* 0x000fe20003fc4070 */
[----:B------:R-:W-:Y:S02]  /*5500*/  IMAD.MOV R6, RZ, RZ, -R6 ;  /* 0x000000ffff067224 */ /* 0x000fe400078e0a06 */
[----:B------:R-:W-:-:S02]  /*5510*/  IMAD.MOV R4, RZ, RZ, -R4 ;  /* 0x000000ffff047224 */ /* 0x000fc400078e0a04 */
[----:B------:R-:W-:Y:S02]  /*5520*/  IMAD R157, R3, R6, R157 ;  /* 0x00000006039d7224 */ /* 0x000fe400078e029d */
[----:B------:R-:W-:-:S04]  /*5530*/  IMAD.HI.U32 R6, R2, R43, RZ ;  /* 0x0000002b02067227 */ /* 0x000fc800078e00ff */
[----:B------:R-:W-:Y:S01]  /*5540*/  IMAD R51, R3, R4, R51 ;  /* 0x0000000403337224 */ /* 0x000fe200078e0233 */
[----:B------:R-:W-:Y:S01]  /*5550*/  LOP3.LUT R4, R0, 0x13, RZ, 0xfc, !PT ;  /* 0x0000001300047812 */ /* 0x000fe200078efcff */
[----:B------:R-:W-:Y:S02]  /*5560*/  IMAD.MOV R6, RZ, RZ, -R6 ;  /* 0x000000ffff067224 */ /* 0x000fe400078e0a06 */
[----:B------:R-:W-:Y:S01]  /*5570*/  @!P4 IMAD.IADD R53, R53, 0x1, -R3 ;  /* 0x000000013535c824 */ /* 0x000fe200078e0a03 */
[C---:B------:R-:W-:Y:S01]  /*5580*/  ISETP.GT.U32.AND P0, PT, R3.reuse, R51, PT ;  /* 0x000000330300720c */ /* 0x040fe20003f04070 */
[----:B------:R-:W-:Y:S01]  /*5590*/  IMAD R43, R3, R6, R43 ;  /* 0x00000006032b7224 */ /* 0x000fe200078e022b */
[----:B------:R-:W-:Y:S01]  /*55a0*/  IABS R45, R4 ;  /* 0x00000004002d7213 */ /* 0x000fe20000000000 */
[----:B------:R-:W-:Y:S01]  /*55b0*/  @!P6 IMAD.IADD R55, R55, 0x1, -R3 ;  /* 0x000000013737e824 */ /* 0x000fe200078e0a03 */
[----:B------:R-:W-:Y:S01]  /*55c0*/  ISETP.GE.AND P6, PT, R4, RZ, PT ;  /* 0x000000ff0400720c */ /* 0x000fe20003fc6270 */
[----:B------:R-:W-:Y:S01]  /*55d0*/  @!P5 IMAD.MOV R53, RZ, RZ, -R53 ;  /* 0x000000ffff35d224 */ /* 0x000fe200078e0a35 */
[----:B------:R-:W-:Y:S01]  /*55e0*/  ISETP.GT.U32.AND P5, PT, R3, R43, PT ;  /* 0x0000002b0300720c */ /* 0x000fe20003fa4070 */
[----:B------:R-:W-:Y:S01]  /*55f0*/  IMAD.HI.U32 R4, R2, R45, RZ ;  /* 0x0000002d02047227 */ /* 0x000fe200078e00ff */
[----:B------:R-:W-:-:S02]  /*5600*/  ISETP.GE.AND P4, PT, R10, RZ, PT ;  /* 0x000000ff0a00720c */ /* 0x000fc40003f86270 */
[C---:B------:R-:W-:Y:S01]  /*5610*/  LOP3.LUT R10, R0.reuse, 0xe, RZ, 0xfc, !PT ;  /* 0x0000000e000a7812 */ /* 0x040fe200078efcff */
[----:B------:R-:W-:Y:S02]  /*5620*/  IMAD.MOV R8, RZ, RZ, -R4 ;  /* 0x000000ffff087224 */ /* 0x000fe400078e0a04 */
[----:B------:R-:W-:Y:S01]  /*5630*/  @!P0 IMAD.IADD R51, R51, 0x1, -R3 ;  /* 0x0000000133338824 */ /* 0x000fe200078e0a03 */
[----:B------:R-:W-:Y:S01]  /*5640*/  IABS R151, R10 ;  /* 0x0000000a00977213 */ /* 0x000fe20000000000 */
[----:B------:R-:W-:Y:S01]  /*5650*/  @!P3 IMAD.MOV R55, RZ, RZ, -R55 ;  /* 0x000000ffff37b224 */ /* 0x000fe200078e0a37 */
[C---:B------:R-:W-:Y:S01]  /*5660*/  ISETP.GT.U32.AND P3, PT, R3.reuse, R157, PT ;  /* 0x0000009d0300720c */ /* 0x040fe20003f64070 */
[C---:B------:R-:W-:Y:S01]  /*5670*/  IMAD R45, R3.reuse, R8, R45 ;  /* 0x00000008032d7224 */ /* 0x040fe200078e022d */
[----:B------:R-:W-:Y:S01]  /*5680*/  LOP3.LUT R8, R0, 0xf, RZ, 0xfc, !PT ;  /* 0x0000000f00087812 */ /* 0x000fe200078efcff */
[----:B------:R-:W-:Y:S01]  /*5690*/  IMAD.HI.U32 R4, R2, R41, RZ ;  /* 0x0000002902047227 */ /* 0x000fe200078e00ff */
[----:B------:R-:W-:-:S02]  /*56a0*/  ISETP.GT.U32.AND P0, PT, R3, R51, PT ;  /* 0x000000330300720c */ /* 0x000fc40003f04070 */
[----:B------:R-:W-:Y:S01]  /*56b0*/  IABS R153, R8 ;  /* 0x0000000800997213 */ /* 0x000fe20000000000 */
[----:B------:R-:W-:Y:S02]  /*56c0*/  @!P5 IMAD.IADD R43, R43, 0x1, -R3 ;  /* 0x000000012b2bd824 */ /* 0x000fe400078e0a03 */
[----:B------:R-:W-:Y:S02]  /*56d0*/  IMAD.MOV R4, RZ, RZ, -R4 ;  /* 0x000000ffff047224 */ /* 0x000fe400078e0a04 */
[----:B------:R-:W-:Y:S01]  /*56e0*/  IMAD.HI.U32 R6, R2, R155, RZ ;  /* 0x0000009b02067227 */ /* 0x000fe200078e00ff */
[----:B------:R-:W-:-:S03]  /*56f0*/  ISETP.GT.U32.AND P5, PT, R3, R43, PT ;  /* 0x0000002b0300720c */ /* 0x000fc60003fa4070 */
[----:B------:R-:W-:Y:S02]  /*5700*/  IMAD R41, R3, R4, R41 ;  /* 0x0000000403297224 */ /* 0x000fe400078e0229 */
[----:B------:R-:W-:-:S04]  /*5710*/  IMAD.HI.U32 R4, R2, R153, RZ ;  /* 0x0000009902047227 */ /* 0x000fc800078e00ff */
[--C-:B------:R-:W-:Y:S02]  /*5720*/  @!P3 IMAD.IADD R157, R157, 0x1, -R3.reuse ;  /* 0x000000019d9db824 */ /* 0x100fe400078e0a03 */
[----:B------:R-:W-:Y:S02]  /*5730*/  IMAD.MOV R4, RZ, RZ, -R4 ;  /* 0x000000ffff047224 */ /* 0x000fe400078e0a04 */
[----:B------:R-:W-:Y:S01]  /*5740*/  @!P0 IMAD.IADD R51, R51, 0x1, -R3 ;  /* 0x0000000133338824 */ /* 0x000fe200078e0a03 */
[C---:B------:R-:W-:Y:S01]  /*5750*/  ISETP.GT.U32.AND P0, PT, R3.reuse, R45, PT ;  /* 0x0000002d0300720c */ /* 0x040fe20003f04070 */
[C---:B------:R-:W-:Y:S01]  /*5760*/  IMAD R153, R3.reuse, R4, R153 ;  /* 0x0000000403997224 */ /* 0x040fe200078e0299 */
[----:B------:R-:W-:Y:S01]  /*5770*/  ISETP.GT.U32.AND P3, PT, R3, R157, PT ;  /* 0x0000009d0300720c */ /* 0x000fe20003f64070 */
[----:B------:R-:W-:Y:S02]  /*5780*/  @!P5 IMAD.IADD R43, R43, 0x1, -R3 ;  /* 0x000000012b2bd824 */ /* 0x000fe400078e0a03 */
[----:B------:R-:W-:Y:S01]  /*5790*/  IMAD.MOV R6, RZ, RZ, -R6 ;  /* 0x000000ffff067224 */ /* 0x000fe200078e0a06 */
[C---:B------:R-:W-:Y:S01]  /*57a0*/  ISETP.GT.U32.AND P5, PT, R3.reuse, R153, PT ;  /* 0x000000990300720c */ /* 0x040fe20003fa4070 */
[----:B------:R-:W-:Y:S01]  /*57b0*/  @!P2 IMAD.MOV R51, RZ, RZ, -R51 ;  /* 0x000000ffff33a224 */ /* 0x000fe200078e0a33 */
[----:B------:R-:W-:Y:S01]  /*57c0*/  ISETP.GE.AND P2, PT, R12, RZ, PT ;  /* 0x000000ff0c00720c */ /* 0x000fe20003f46270 */
[----:B------:R-:W-:Y:S01]  /*57d0*/  IMAD R155, R3, R6, R155 ;  /* 0x00000006039b7224 */ /* 0x000fe200078e029b */
[----:B------:R-:W-:Y:S01]  /*57e0*/  LOP3.LUT R12, R0, 0xd, RZ, 0xfc, !PT ;  /* 0x0000000d000c7812 */ /* 0x000fe200078efcff */
[----:B------:R-:W-:-:S03]  /*57f0*/  IMAD.HI.U32 R4, R2, R151, RZ ;  /* 0x0000009702047227 */ /* 0x000fc600078e00ff */
[----:B------:R-:W-:Y:S01]  /*5800*/  IABS R49, R12 ;  /* 0x0000000c00317213 */ /* 0x000fe20000000000 */
[--C-:B------:R-:W-:Y:S02]  /*5810*/  @!P0 IMAD.IADD R45, R45, 0x1, -R3.reuse ;  /* 0x000000012d2d8824 */ /* 0x100fe400078e0a03 */
[--C-:B------:R-:W-:Y:S01]  /*5820*/  @!P3 IMAD.IADD R157, R157, 0x1, -R3.reuse ;  /* 0x000000019d9db824 */ /* 0x100fe200078e0a03 */
[----:B------:R-:W-:Y:S01]  /*5830*/  ISETP.GT.U32.AND P3, PT, R3, R41, PT ;  /* 0x000000290300720c */ /* 0x000fe20003f64070 */
[----:B------:R-:W-:Y:S01]  /*5840*/  @!P5 IMAD.IADD R153, R153, 0x1, -R3 ;  /* 0x000000019999d824 */ /* 0x000fe200078e0a03 */
[C---:B------:R-:W-:Y:S01]  /*5850*/  ISETP.GT.U32.AND P0, PT, R3.reuse, R45, PT ;  /* 0x0000002d0300720c */ /* 0x040fe20003f04070 */
[----:B------:R-:W-:Y:S01]  /*5860*/  @!P1 IMAD.MOV R157, RZ, RZ, -R157 ;  /* 0x000000ffff9d9224 */ /* 0x000fe200078e0a9d */
[C---:B------:R-:W-:Y:S01]  /*5870*/  ISETP.GT.U32.AND P1, PT, R3.reuse, R155, PT ;  /* 0x0000009b0300720c */ /* 0x040fe20003f24070 */
[----:B------:R-:W-:Y:S01]  /*5880*/  IMAD.HI.U32 R6, R2, R49, RZ ;  /* 0x0000003102067227 */ /* 0x000fe200078e00ff */
[----:B------:R-:W-:-:S03]  /*5890*/  ISETP.GT.U32.AND P5, PT, R3, R153, PT ;  /* 0x000000990300720c */ /* 0x000fc60003fa4070 */
[----:B------:R-:W-:Y:S02]  /*58a0*/  IMAD.MOV R6, RZ, RZ, -R6 ;  /* 0x000000ffff067224 */ /* 0x000fe400078e0a06 */
[----:B------:R-:W-:Y:S02]  /*58b0*/  IMAD.MOV R4, RZ, RZ, -R4 ;  /* 0x000000ffff047224 */ /* 0x000fe400078e0a04 */
[----:B------:R-:W-:Y:S01]  /*58c0*/  IMAD R49, R3, R6, R49 ;  /* 0x0000000603317224 */ /* 0x000fe200078e0231 */
[----:B------:R-:W-:Y:S01]  /*58d0*/  LOP3.LUT R6, R0, 0xa, RZ, 0xfc, !PT ;  /* 0x0000000a00067812 */ /* 0x000fe200078efcff */
[--C-:B------:R-:W-:Y:S01]  /*58e0*/  @!P0 IMAD.IADD R45, R45, 0x1, -R3.reuse ;  /* 0x000000012d2d8824 */ /* 0x100fe200078e0a03 */
[----:B------:R-:W-:Y:S01]  /*58f0*/  ISETP.GE.AND P0, PT, R14, RZ, PT ;  /* 0x000000ff0e00720c */ /* 0x000fe20003f06270 */
[--C-:B------:R-:W-:Y:S01]  /*5900*/  @!P1 IMAD.IADD R155, R155, 0x1, -R3.reuse ;  /* 0x000000019b9b9824 */ /* 0x100fe200078e0a03 */
[----:B------:R-:W-:Y:S01]  /*5910*/  ISETP.GE.AND P1, PT, R8, RZ, PT ;  /* 0x000000ff0800720c */ /* 0x000fe20003f26270 */
[----:B------:R-:W-:Y:S01]  /*5920*/  @!P3 IMAD.IADD R41, R41, 0x1, -R3 ;  /* 0x000000012929b824 */ /* 0x000fe200078e0a03 */
[C---:B------:R-:W-:Y:S01]  /*5930*/  LOP3.LUT R8, R0.reuse, 0x9, RZ, 0xfc, !PT ;  /* 0x0000000900087812 */ /* 0x040fe200078efcff */
[----:B------:R-:W-:Y:S01]  /*5940*/  @!P6 IMAD.MOV R45, RZ, RZ, -R45 ;  /* 0x000000ffff2de224 */ /* 0x000fe200078e0a2d */
[----:B------:R-:W-:Y:S01]  /*5950*/  ISETP.GT.U32.AND P6, PT, R3, R155, PT ;  /* 0x0000009b0300720c */ /* 0x000fe20003fc4070 */
[----:B------:R-:W-:Y:S01]  /*5960*/  @!P5 IMAD.IADD R153, R153, 0x1, -R3 ;  /* 0x000000019999d824 */ /* 0x000fe200078e0a03 */
[C---:B------:R-:W-:Y:S01]  /*5970*/  ISETP.GT.U32.AND P5, PT, R3.reuse, R49, PT ;  /* 0x000000310300720c */ /* 0x040fe20003fa4070 */
[C---:B------:R-:W-:Y:S01]  /*5980*/  IMAD R151, R3.reuse, R4, R151 ;  /* 0x0000000403977224 */ /* 0x040fe200078e0297 */
[----:B------:R-:W-:Y:S01]  /*5990*/  ISETP.GT.U32.AND P3, PT, R3, R41, PT ;  /* 0x000000290300720c */ /* 0x000fe20003f64070 */
[----:B------:R-:W-:Y:S01]  /*59a0*/  @!P4 IMAD.MOV R43, RZ, RZ, -R43 ;  /* 0x000000ffff2bc224 */ /* 0x000fe200078e0a2b */
[----:B------:R-:W-:-:S02]  /*59b0*/  LOP3.LUT R4, R0, 0xc, RZ, 0xfc, !PT ;  /* 0x0000000c00047812 */ /* 0x000fc400078efcff */
[----:B------:R-:W-:Y:S01]  /*59c0*/  ISETP.GE.AND P4, PT, R10, RZ, PT ;  /* 0x000000ff0a00720c */ /* 0x000fe20003f86270 */
[----:B------:R-:W-:Y:S01]  /*59d0*/  @!P1 IMAD.MOV R153, RZ, RZ, -R153 ;  /* 0x000000ffff999224 */ /* 0x000fe200078e0a99 */
[----:B------:R-:W-:Y:S02]  /*59e0*/  IABS R147, R4 ;  /* 0x0000000400937213 */ /* 0x000fe40000000000 */
[----:B------:R-:W-:Y:S01]  /*59f0*/  IABS R115, R6 ;  /* 0x0000000600737213 */ /* 0x000fe20000000000 */
[--C-:B------:R-:W-:Y:S01]  /*5a00*/  @!P6 IMAD.IADD R155, R155, 0x1, -R3.reuse ;  /* 0x000000019b9be824 */ /* 0x100fe200078e0a03 */
[----:B------:R-:W-:Y:S01]  /*5a10*/  ISETP.GE.AND P6, PT, R4, RZ, PT ;  /* 0x000000ff0400720c */ /* 0x000fe20003fc6270 */
[--C-:B------:R-:W-:Y:S01]  /*5a20*/  @!P5 IMAD.IADD R49, R49, 0x1, -R3.reuse ;  /* 0x000000013131d824 */ /* 0x100fe200078e0a03 */
[----:B------:R-:W-:Y:S01]  /*5a30*/  LOP3.LUT R4, R0, 0xb, RZ, 0xfc, !PT ;  /* 0x0000000b00047812 */ /* 0x000fe200078efcff */
[----:B------:R-:W-:Y:S01]  /*5a40*/  @!P3 IMAD.IADD R41, R41, 0x1, -R3 ;  /* 0x000000012929b824 */ /* 0x000fe200078e0a03 */
[----:B------:R-:W-:Y:S01]  /*5a50*/  IABS R113, R8 ;  /* 0x0000000800717213 */ /* 0x000fe20000000000 */
[----:B------:R-:W-:Y:S01]  /*5a60*/  @!P0 IMAD.MOV R155, RZ, RZ, -R155 ;  /* 0x000000ffff9b8224 */ /* 0x000fe200078e0a9b */
[----:B------:R-:W-:Y:S01]  /*5a70*/  ISETP.GE.AND P0, PT, R4, RZ, PT ;  /* 0x000000ff0400720c */ /* 0x000fe20003f06270 */
[----:B------:R-:W-:Y:S01]  /*5a80*/  @!P2 IMAD.MOV R41, RZ, RZ, -R41 ;  /* 0x000000ffff29a224 */ /* 0x000fe200078e0a29 */
[----:B------:R-:W-:Y:S01]  /*5a90*/  IABS R149, R4 ;  /* 0x0000000400957213 */ /* 0x000fe20000000000 */
[----:B------:R-:W-:Y:S01]  /*5aa0*/  IMAD.HI.U32 R4, R2, R147, RZ ;  /* 0x0000009302047227 */ /* 0x000fe200078e00ff */
[----:B------:R-:W-:-:S02]  /*5ab0*/  ISETP.GT.U32.AND P5, PT, R3, R49, PT ;  /* 0x000000310300720c */ /* 0x000fc40003fa4070 */
[C---:B------:R-:W-:Y:S01]  /*5ac0*/  ISETP.GT.U32.AND P2, PT, R3.reuse, R151, PT ;  /* 0x000000970300720c */ /* 0x040fe20003f44070 */
[----:B------:R-:W-:Y:S01]  /*5ad0*/  IMAD.MOV R4, RZ, RZ, -R4 ;  /* 0x000000ffff047224 */ /* 0x000fe200078e0a04 */
[----:B------:R-:W-:Y:S02]  /*5ae0*/  ISETP.GE.AND P3, PT, R12, RZ, PT ;  /* 0x000000ff0c00720c */ /* 0x000fe40003f66270 */
[----:B------:R-:W-:Y:S01]  /*5af0*/  ISETP.GE.AND P1, PT, R6, RZ, PT ;  /* 0x000000ff0600720c */ /* 0x000fe20003f26270 */
[----:B------:R-:W-:Y:S01]  /*5b00*/  IMAD R147, R3, R4, R147 ;  /* 0x0000000403937224 */ /* 0x000fe200078e0293 */
[----:B------:R-:W-:Y:S01]  /*5b10*/  LOP3.LUT R10, R0, 0x8, RZ, 0xfc, !PT ;  /* 0x00000008000a7812 */ /* 0x000fe200078efcff */
[----:B------:R-:W-:Y:S01]  /*5b20*/  IMAD.HI.U32 R4, R2, R149, RZ ;  /* 0x0000009502047227 */ /* 0x000fe200078e00ff */
[C---:B------:R-:W-:Y:S02]  /*5b30*/  LOP3.LUT R12, R0.reuse, 0x7, RZ, 0xfc, !PT ;  /* 0x00000007000c7812 */ /* 0x040fe400078efcff */
[----:B------:R-:W-:Y:S01]  /*5b40*/  IABS R111, R10 ;  /* 0x0000000a006f7213 */ /* 0x000fe20000000000 */
[--C-:B------:R-:W-:Y:S01]  /*5b50*/  @!P5 IMAD.IADD R49, R49, 0x1, -R3.reuse ;  /* 0x000000013131d824 */ /* 0x100fe200078e0a03 */
[----:B------:R-:W-:Y:S01]  /*5b60*/  ISETP.GT.U32.AND P5, PT, R3, R147, PT ;  /* 0x000000930300720c */ /* 0x000fe20003fa4070 */
[----:B------:R-:W-:Y:S01]  /*5b70*/  @!P2 IMAD.IADD R151, R151, 0x1, -R3 ;  /* 0x000000019797a824 */ /* 0x000fe200078e0a03 */
[----:B------:R-:W-:Y:S01]  /*5b80*/  IABS R105, R12 ;  /* 0x0000000c00697213 */ /* 0x000fe20000000000 */
[----:B------:R-:W-:Y:S01]  /*5b90*/  IMAD.MOV R4, RZ, RZ, -R4 ;  /* 0x000000ffff047224 */ /* 0x000fe200078e0a04 */
[----:B------:R-:W-:Y:S01]  /*5ba0*/  LOP3.LUT R14, R0, 0x6, RZ, 0xfc, !PT ;  /* 0x00000006000e7812 */ /* 0x000fe200078efcff */
[----:B------:R-:W-:Y:S01]  /*5bb0*/  IMAD.HI.U32 R6, R2, R115, RZ ;  /* 0x0000007302067227 */ /* 0x000fe200078e00ff */
[----:B------:R-:W-:-:S02]  /*5bc0*/  ISETP.GT.U32.AND P2, PT, R3, R151, PT ;  /* 0x000000970300720c */ /* 0x000fc40003f44070 */
[----:B------:R-:W-:Y:S01]  /*5bd0*/  IABS R107, R14 ;  /* 0x0000000e006b7213 */ /* 0x000fe20000000000 */
[----:B------:R-:W-:Y:S02]  /*5be0*/  IMAD R149, R3, R4, R149 ;  /* 0x0000000403957224 */ /* 0x000fe400078e0295 */
[----:B------:R-:W-:-:S04]  /*5bf0*/  IMAD.HI.U32 R4, R2, R113, RZ ;  /* 0x0000007102047227 */ /* 0x000fc800078e00ff */
[--C-:B------:R-:W-:Y:S02]  /*5c00*/  @!P5 IMAD.IADD R147, R147, 0x1, -R3.reuse ;  /* 0x000000019393d824 */ /* 0x100fe400078e0a03 */
[----:B------:R-:W-:Y:S02]  /*5c10*/  IMAD.MOV R6, RZ, RZ, -R6 ;  /* 0x000000ffff067224 */ /* 0x000fe400078e0a06 */
[----:B------:R-:W-:Y:S01]  /*5c20*/  @!P2 IMAD.IADD R151, R151, 0x1, -R3 ;  /* 0x000000019797a824 */ /* 0x000fe200078e0a03 */
[C---:B------:R-:W-:Y:S01]  /*5c30*/  ISETP.GT.U32.AND P5, PT, R3.reuse, R147, PT ;  /* 0x000000930300720c */ /* 0x040fe20003fa4070 */
[----:B------:R-:W-:Y:S01]  /*5c40*/  IMAD.MOV R4, RZ, RZ, -R4 ;  /* 0x000000ffff047224 */ /* 0x000fe200078e0a04 */
[----:B------:R-:W-:Y:S01]  /*5c50*/  ISETP.GE.AND P2, PT, R8, RZ, PT ;  /* 0x000000ff0800720c */ /* 0x000fe20003f46270 */
[C---:B------:R-:W-:Y:S02]  /*5c60*/  IMAD R115, R3.reuse, R6, R115 ;  /* 0x0000000603737224 */ /* 0x040fe400078e0273 */
[----:B------:R-:W-:Y:S01]  /*5c70*/  @!P4 IMAD.MOV R151, RZ, RZ, -R151 ;  /* 0x000000ffff97c224 */ /* 0x000fe200078e0a97 */
[C---:B------:R-:W-:Y:S01]  /*5c80*/  ISETP.GT.U32.AND P4, PT, R3.reuse, R149, PT ;  /* 0x000000950300720c */ /* 0x040fe20003f84070 */
[----:B------:R-:W-:-:S02]  /*5c90*/  IMAD R113, R3, R4, R113 ;  /* 0x0000000403717224 */ /* 0x000fc400078e0271 */
[----:B------:R-:W-:Y:S01]  /*5ca0*/  @!P3 IMAD.MOV R49, RZ, RZ, -R49 ;  /* 0x000000ffff31b224 */ /* 0x000fe200078e0a31 */
[----:B------:R-:W-:Y:S01]  /*5cb0*/  ISETP.GT.U32.AND P3, PT, R3, R115, PT ;  /* 0x000000730300720c */ /* 0x000fe20003f64070 */
[----:B------:R-:W-:-:S04]  /*5cc0*/  IMAD.HI.U32 R6, R2, R111, RZ ;  /* 0x0000006f02067227 */ /* 0x000fc800078e00ff */
[--C-:B------:R-:W-:Y:S01]  /*5cd0*/  @!P5 IMAD.IADD R147, R147, 0x1, -R3.reuse ;  /* 0x000000019393d824 */ /* 0x100fe200078e0a03 */
[----:B------:R-:W-:Y:S01]  /*5ce0*/  ISETP.GT.U32.AND P5, PT, R3, R113, PT ;  /* 0x000000710300720c */ /* 0x000fe20003fa4070 */
[----:B------:R-:W-:Y:S02]  /*5cf0*/  IMAD.MOV R6, RZ, RZ, -R6 ;  /* 0x000000ffff067224 */ /* 0x000fe400078e0a06 */
[----:B------:R-:W-:Y:S02]  /*5d00*/  @!P4 IMAD.IADD R149, R149, 0x1, -R3 ;  /* 0x000000019595c824 */ /* 0x000fe400078e0a03 */
[----:B------:R-:W-:-:S04]  /*5d10*/  IMAD.HI.U32 R4, R2, R105, RZ ;  /* 0x0000006902047227 */ /* 0x000fc800078e00ff */
[----:B------:R-:W-:Y:S01]  /*5d20*/  @!P3 IMAD.IADD R115, R115, 0x1, -R3 ;  /* 0x000000017373b824 */ /* 0x000fe200078e0a03 */
[C---:B------:R-:W-:Y:S01]  /*5d30*/  ISETP.GT.U32.AND P3, PT, R3.reuse, R149, PT ;  /* 0x000000950300720c */ /* 0x040fe20003f64070 */
[----:B------:R-:W-:Y:S02]  /*5d40*/  IMAD R111, R3, R6, R111 ;  /* 0x00000006036f7224 */ /* 0x000fe400078e026f */
[----:B------:R-:W-:Y:S02]  /*5d50*/  @!P5 IMAD.IADD R113, R113, 0x1, -R3 ;  /* 0x000000017171d824 */ /* 0x000fe400078e0a03 */
[----:B------:R-:W-:Y:S01]  /*5d60*/  IMAD.MOV R4, RZ, RZ, -R4 ;  /* 0x000000ffff047224 */ /* 0x000fe200078e0a04 */
[C---:B------:R-:W-:Y:S01]  /*5d70*/  ISETP.GT.U32.AND P4, PT, R3.reuse, R111, PT ;  /* 0x0000006f0300720c */ /* 0x040fe20003f84070 */
[----:B------:R-:W-:Y:S01]  /*5d80*/  IMAD.HI.U32 R8, R2, R109, RZ ;  /* 0x0000006d02087227 */ /* 0x000fe200078e00ff */
[----:B------:R-:W-:-:S03]  /*5d90*/  ISETP.GT.U32.AND P5, PT, R3, R113, PT ;  /* 0x000000710300720c */ /* 0x000fc60003fa4070 */
[----:B------:R-:W-:Y:S02]  /*5da0*/  IMAD R105, R3, R4, R105 ;  /* 0x0000000403697224 */ /* 0x000fe400078e0269 */
[----:B------:R-:W-:Y:S02]  /*5db0*/  IMAD.MOV R8, RZ, RZ, -R8 ;  /* 0x000000ffff087224 */ /* 0x000fe400078e0a08 */
[----:B------:R-:W-:Y:S01]  /*5dc0*/  @!P3 IMAD.IADD R149, R149, 0x1, -R3 ;  /* 0x000000019595b824 */ /* 0x000fe200078e0a03 */
[----:B------:R-:W-:Y:S01]  /*5dd0*/  ISETP.GT.U32.AND P3, PT, R3, R105, PT ;  /* 0x000000690300720c */ /* 0x000fe20003f64070 */
[----:B------:R-:W-:-:S04]  /*5de0*/  IMAD.HI.U32 R6, R2, R107, RZ ;  /* 0x0000006b02067227 */ /* 0x000fc800078e00ff */
[C---:B------:R-:W-:Y:S01]  /*5df0*/  IMAD R109, R3.reuse, R8, R109 ;  /* 0x00000008036d7224 */ /* 0x040fe200078e026d */
[C---:B------:R-:W-:Y:S01]  /*5e00*/  LOP3.LUT R8, R0.reuse, 0x4, RZ, 0xfc, !PT ;  /* 0x0000000400087812 */ /* 0x040fe200078efcff */
        /* <DEDUP_REMOVED lines=8> */
[----:B------:R-:W-:-:S02]  /*5e90*/  @!P4 IMAD.IADD R111, R111, 0x1, -R3 ;  /* 0x000000016f6fc824 */ /* 0x000fc400078e0a03 */
[----:B------:R-:W-:Y:S01]  /*5ea0*/  IMAD.HI.U32 R0, R2, R103, RZ ;  /* 0x0000006702007227 */ /* 0x000fe200078e00ff */
[----:B------:R-:W-:Y:S02]  /*5eb0*/  IABS R37, R6 ;  /* 0x0000000600257213 */ /* 0x000fe40000000000 */
[----:B------:R-:W-:Y:S01]  /*5ec0*/  ISETP.GT.U32.AND P4, PT, R3, R111, PT ;  /* 0x0000006f0300720c */ /* 0x000fe20003f84070 */
[--C-:B------:R-:W-:Y:S01]  /*5ed0*/  @!P3 IMAD.IADD R105, R105, 0x1, -R3.reuse ;  /* 0x000000016969b824 */ /* 0x100fe200078e0a03 */
[----:B------:R-:W-:Y:S01]  /*5ee0*/  ISETP.GE.AND P3, PT, R10, RZ, PT ;  /* 0x000000ff0a00720c */ /* 0x000fe20003f66270 */
[----:B------:R-:W-:Y:S02]  /*5ef0*/  IMAD.MOV R0, RZ, RZ, -R0 ;  /* 0x000000ffff007224 */ /* 0x000fe400078e0a00 */
[----:B------:R-:W-:Y:S01]  /*5f00*/  @!P6 IMAD.IADD R115, R115, 0x1, -R3 ;  /* 0x000000017373e824 */ /* 0x000fe200078e0a03 */
[C---:B------:R-:W-:Y:S01]  /*5f10*/  ISETP.GT.U32.AND P6, PT, R3.reuse, R107, PT ;  /* 0x0000006b0300720c */ /* 0x040fe20003fc4070 */
[----:B------:R-:W-:Y:S01]  /*5f20*/  @!P0 IMAD.MOV R149, RZ, RZ, -R149 ;  /* 0x000000ffff958224 */ /* 0x000fe200078e0a95 */
[----:B------:R-:W-:Y:S01]  /*5f30*/  ISETP.GT.U32.AND P0, PT, R3, R105, PT ;  /* 0x000000690300720c */ /* 0x000fe20003f04070 */
[----:B------:R-:W-:-:S04]  /*5f40*/  IMAD.HI.U32 R4, R2, R101, RZ ;  /* 0x0000006502047227 */ /* 0x000fc800078e00ff */
[----:B------:R-:W-:Y:S02]  /*5f50*/  IMAD R103, R3, R0, R103 ;  /* 0x0000000003677224 */ /* 0x000fe400078e0267 */
[----:B------:R-:W-:-:S04]  /*5f60*/  IMAD.HI.U32 R0, R2, R39, RZ ;  /* 0x0000002702007227 */ /* 0x000fc800078e00ff */
[----:B------:R-:W-:Y:S01]  /*5f70*/  @!P5 IMAD.IADD R109, R109, 0x1, -R3 ;  /* 0x000000016d6dd824 */ /* 0x000fe200078e0a03 */
[----:B------:R-:W-:Y:S01]  /*5f80*/  ISETP.GE.AND P5, PT, R12, RZ, PT ;  /* 0x000000ff0c00720c */ /* 0x000fe20003fa6270 */
[----:B------:R-:W-:Y:S02]  /*5f90*/  IMAD.MOV R4, RZ, RZ, -R4 ;  /* 0x000000ffff047224 */ /* 0x000fe400078e0a04 */
[----:B------:R-:W-:Y:S02]  /*5fa0*/  IMAD.MOV R0, RZ, RZ, -R0 ;  /* 0x000000ffff007224 */ /* 0x000fe400078e0a00 */
[----:B------:R-:W-:Y:S01]  /*5fb0*/  @!P1 IMAD.MOV R115, RZ, RZ, -R115 ;  /* 0x000000ffff739224 */ /* 0x000fe200078e0a73 */
[C---:B------:R-:W-:Y:S01]  /*5fc0*/  ISETP.GT.U32.AND P1, PT, R3.reuse, R109, PT ;  /* 0x0000006d0300720c */ /* 0x040fe20003f24070 */
[----:B------:R-:W-:Y:S02]  /*5fd0*/  IMAD R101, R3, R4, R101 ;  /* 0x0000000403657224 */ /* 0x000fe400078e0265 */
[----:B------:R-:W-:Y:S01]  /*5fe0*/  @!P4 IMAD.IADD R111, R111, 0x1, -R3 ;  /* 0x000000016f6fc824 */ /* 0x000fe200078e0a03 */
[----:B------:R-:W-:Y:S01]  /*5ff0*/  ISETP.GT.U32.AND P4, PT, R3, R103, PT ;  /* 0x000000670300720c */ /* 0x000fe20003f84070 */
[----:B------:R-:W-:-:S04]  /*6000*/  IMAD.HI.U32 R2, R2, R37, RZ ;  /* 0x0000002502027227 */ /* 0x000fc800078e00ff */
[----:B------:R-:W-:Y:S02]  /*6010*/  IMAD R39, R3, R0, R39 ;  /* 0x0000000003277224 */ /* 0x000fe400078e0227 */
[--C-:B------:R-:W-:Y:S01]  /*6020*/  @!P6 IMAD.IADD R107, R107, 0x1, -R3.reuse ;  /* 0x000000016b6be824 */ /* 0x100fe200078e0a03 */
[----:B------:R-:W-:Y:S01]  /*6030*/  ISETP.GT.U32.AND P6, PT, R3, R101, PT ;  /* 0x000000650300720c */ /* 0x000fe20003fc4070 */
[----:B------:R-:W-:Y:S02]  /*6040*/  IMAD.MOV R2, RZ, RZ, -R2 ;  /* 0x000000ffff027224 */ /* 0x000fe400078e0a02 */
[----:B------:R-:W-:Y:S01]  /*6050*/  @!P0 IMAD.IADD R105, R105, 0x1, -R3 ;  /* 0x0000000169698824 */ /* 0x000fe200078e0a03 */
[C---:B------:R-:W-:Y:S01]  /*6060*/  ISETP.GT.U32.AND P0, PT, R3.reuse, R39, PT ;  /* 0x000000270300720c */ /* 0x040fe20003f04070 */
[----:B------:R-:W-:Y:S02]  /*6070*/  IMAD R37, R3, R2, R37 ;  /* 0x0000000203257224 */ /* 0x000fe400078e0225 */
[----:B------:R-:W-:-:S02]  /*6080*/  @!P1 IMAD.IADD R109, R109, 0x1, -R3 ;  /* 0x000000016d6d9824 */ /* 0x000fc400078e0a03 */
[----:B------:R-:W-:Y:S01]  /*6090*/  @!P4 IMAD.IADD R103, R103, 0x1, -R3 ;  /* 0x000000016767c824 */ /* 0x000fe200078e0a03 */
[C---:B------:R-:W-:Y:S01]  /*60a0*/  ISETP.GT.U32.AND P1, PT, R3.reuse, R37, PT ;  /* 0x000000250300720c */ /* 0x040fe20003f24070 */
[----:B------:R-:W-:Y:S01]  /*60b0*/  @!P2 IMAD.MOV R113, RZ, RZ, -R113 ;  /* 0x000000ffff71a224 */ /* 0x000fe200078e0a71 */
[----:B------:R-:W-:Y:S01]  /*60c0*/  ISETP.GT.U32.AND P4, PT, R3, R107, PT ;  /* 0x0000006b0300720c */ /* 0x000fe20003f84070 */
[----:B------:R-:W-:Y:S01]  /*60d0*/  @!P6 IMAD.IADD R101, R101, 0x1, -R3 ;  /* 0x000000016565e824 */ /* 0x000fe200078e0a03 */
[----:B------:R-:W-:Y:S01]  /*60e0*/  ISETP.GT.U32.AND P6, PT, R3, R103, PT ;  /* 0x000000670300720c */ /* 0x000fe20003fc4070 */
[----:B------:R-:W-:Y:S02]  /*60f0*/  @!P5 IMAD.MOV R105, RZ, RZ, -R105 ;  /* 0x000000ffff69d224 */ /* 0x000fe400078e0a69 */
[----:B------:R-:W-:Y:S01]  /*6100*/  @!P0 IMAD.IADD R39, R39, 0x1, -R3 ;  /* 0x0000000127278824 */ /* 0x000fe200078e0a03 */
[----:B------:R-:W-:Y:S01]  /*6110*/  ISETP.GT.U32.AND P2, PT, R3, R101, PT ;  /* 0x000000650300720c */ /* 0x000fe20003f44070 */
[----:B------:R-:W-:Y:S01]  /*6120*/  @!P3 IMAD.MOV R111, RZ, RZ, -R111 ;  /* 0x000000ffff6fb224 */ /* 0x000fe200078e0a6f */
[----:B------:R-:W-:Y:S01]  /*6130*/  ISETP.GE.AND P3, PT, R18, RZ, PT ;  /* 0x000000ff1200720c */ /* 0x000fe20003f66270 */
[----:B------:R-:W-:Y:S01]  /*6140*/  IMAD.SHL.U32 R0, R81, 0x2, RZ ;  /* 0x0000000251007824 */ /* 0x000fe200078e00ff */
[----:B------:R-:W-:Y:S01]  /*6150*/  ISETP.GT.U32.AND P0, PT, R3, R39, PT ;  /* 0x000000270300720c */ /* 0x000fe20003f04070 */
[--C-:B------:R-:W-:Y:S01]  /*6160*/  @!P1 IMAD.IADD R37, R37, 0x1, -R3.reuse ;  /* 0x0000000125259824 */ /* 0x100fe200078e0a03 */
[----:B------:R-:W-:Y:S01]  /*6170*/  ISETP.GE.AND P1, PT, R24, RZ, PT ;  /* 0x000000ff1800720c */ /* 0x000fe20003f26270 */
[--C-:B------:R-:W-:Y:S01]  /*6180*/  @!P4 IMAD.IADD R107, R107, 0x1, -R3.reuse ;  /* 0x000000016b6bc824 */ /* 0x100fe200078e0a03 */
[----:B------:R-:W-:Y:S01]  /*6190*/  ISETP.GE.AND P4, PT, R14, RZ, PT ;  /* 0x000000ff0e00720c */ /* 0x000fe20003f86270 */
[--C-:B------:R-:W-:Y:S01]  /*61a0*/  @!P6 IMAD.IADD R103, R103, 0x1, -R3.reuse ;  /* 0x000000016767e824 */ /* 0x100fe200078e0a03 */
[----:B------:R-:W-:Y:S01]  /*61b0*/  ISETP.GT.U32.AND P5, PT, R3, R37, PT ;  /* 0x000000250300720c */ /* 0x000fe20003fa4070 */
[----:B------:R-:W-:Y:S01]  /*61c0*/  IMAD R24, R88, UR10, RZ ;  /* 0x0000000a58187c24 */ /* 0x000fe2000f8e02ff */
[----:B------:R-:W-:Y:S01]  /*61d0*/  ISETP.GE.AND P6, PT, R16, RZ, PT ;  /* 0x000000ff1000720c */ /* 0x000fe20003fc6270 */
[--C-:B------:R-:W-:Y:S01]  /*61e0*/  @!P2 IMAD.IADD R101, R101, 0x1, -R3.reuse ;  /* 0x000000016565a824 */ /* 0x100fe200078e0a03 */
[----:B------:R-:W-:Y:S01]  /*61f0*/  ISETP.GE.AND P2, PT, R8, RZ, PT ;  /* 0x000000ff0800720c */ /* 0x000fe20003f46270 */
[----:B------:R-:W-:Y:S01]  /*6200*/  USHF.L.U32 UR10, UR10, 0x7, URZ ;  /* 0x000000070a0a7899 */ /* 0x000fe2000800063f */
[----:B------:R-:W-:Y:S01]  /*6210*/  LOP3.LUT R2, R0, 0x7e, RZ, 0xc0, !PT ;  /* 0x0000007e00027812 */ /* 0x000fe200078ec0ff */
[----:B------:R-:W-:Y:S01]  /*6220*/  @!P0 IMAD.IADD R39, R39, 0x1, -R3 ;  /* 0x0000000127278824 */ /* 0x000fe200078e0a03 */
[----:B------:R-:W-:Y:S01]  /*6230*/  ISETP.GE.AND P0, PT, R6, RZ, PT ;  /* 0x000000ff0600720c */ /* 0x000fe20003f06270 */
[----:B------:R-:W-:Y:S01]  /*6240*/  @!P3 IMAD.MOV R101, RZ, RZ, -R101 ;  /* 0x000000ffff65b224 */ /* 0x000fe200078e0a65 */
[----:B------:R-:W-:Y:S01]  /*6250*/  LOP3.LUT R0, R2, 0x90, R35, 0x78, !PT ;  /* 0x0000009002007812 */ /* 0x000fe200078e7823 */
[----:B------:R-:W-:Y:S01]  /*6260*/  @!P4 IMAD.MOV R107, RZ, RZ, -R107 ;  /* 0x000000ffff6bc224 */ /* 0x000fe200078e0a6b */
[----:B------:R-:W-:Y:S01]  /*6270*/  ISETP.NE.AND P4, PT, R25, RZ, PT ;  /* 0x000000ff1900720c */ /* 0x000fe20003f85270 */
[----:B------:R-:W-:Y:S01]  /*6280*/  @!P5 IMAD.IADD R37, R37, 0x1, -R3 ;  /* 0x000000012525d824 */ /* 0x000fe200078e0a03 */
[----:B------:R-:W-:Y:S01]  /*6290*/  LEA R25, P5, R24, UR4, 0x1 ;  /* 0x0000000418197c11 */ /* 0x000fe2000f8a08ff */
[----:B------:R-:W-:Y:S01]  /*62a0*/  @!P6 IMAD.MOV R109, RZ, RZ, -R109 ;  /* 0x000000ffff6de224 */ /* 0x000fe200078e0a6d */
[----:B------:R-:W-:Y:S01]  /*62b0*/  SEL R96, R72, R5, !P4 ;  /* 0x0000000548607207 */ /* 0x000fe20006000000 */
[----:B------:R-:W-:Y:S01]  /*62c0*/  @!P2 IMAD.MOV R103, RZ, RZ, -R103 ;  /* 0x000000ffff67a224 */ /* 0x000fe200078e0a67 */
[----:B------:R-:W-:Y:S01]  /*62d0*/  LEA.HI.X.SX32 R24, R24, UR5, 0x1, P5 ;  /* 0x0000000518187c11 */ /* 0x000fe2000a8f0eff */
[----:B------:R-:W-:Y:S01]  /*62e0*/  @!P1 IMAD.MOV R39, RZ, RZ, -R39 ;  /* 0x000000ffff279224 */ /* 0x000fe200078e0a27 */
[----:B------:R-:W-:Y:S01]  /*62f0*/  ULDC UR5, c[0x0][0x240] ;  /* 0x0000900000057ab9 */ /* 0x000fe20000000800 */
[----:B------:R-:W-:Y:S01]  /*6300*/  @!P0 IMAD.MOV R37, RZ, RZ, -R37 ;  /* 0x000000ffff258224 */ /* 0x000fe200078e0a25 */
[----:B------:R-:W-:Y:S01]  /*6310*/  SEL R3, R72, R7, !P4 ;  /* 0x0000000748037207 */ /* 0x000fe20006000000 */
[----:B------:R-:W-:Y:S01]  /*6320*/  IMAD R96, R96, UR5, RZ ;  /* 0x0000000560607c24 */ /* 0x000fe2000f8e02ff */
[C---:B------:R-:W-:Y:S01]  /*6330*/  SEL R11, R72.reuse, R11, !P4 ;  /* 0x0000000b480b7207 */ /* 0x040fe20006000000 */
[----:B------:R-:W-:Y:S01]  /*6340*/  ULDC UR4, c[0x0][0x234] ;  /* 0x00008d0000047ab9 */ /* 0x000fe20000000800 */
[C---:B------:R-:W-:Y:S01]  /*6350*/  SEL R4, R72.reuse, R9, !P4 ;  /* 0x0000000948047207 */ /* 0x040fe20006000000 */
[----:B------:R-:W-:Y:S01]  /*6360*/  IMAD R3, R3, UR5, RZ ;  /* 0x0000000503037c24 */ /* 0x000fe2000f8e02ff */
[C---:B------:R-:W-:Y:S01]  /*6370*/  SEL R5, R72.reuse, R19, !P4 ;  /* 0x0000001348057207 */ /* 0x040fe20006000000 */
[----:B------:R-:W-:Y:S01]  /*6380*/  IMAD R11, R11, UR5, RZ ;  /* 0x000000050b0b7c24 */ /* 0x000fe2000f8e02ff */
[----:B------:R-:W-:Y:S01]  /*6390*/  SEL R6, R72, R21, !P4 ;  /* 0x0000001548067207 */ /* 0x000fe20006000000 */
[----:B------:R-:W-:Y:S01]  /*63a0*/  IMAD R4, R4, UR5, RZ ;  /* 0x0000000504047c24 */ /* 0x000fe2000f8e02ff */
[C---:B------:R-:W-:Y:S01]  /*63b0*/  SEL R7, R72.reuse, R23, !P4 ;  /* 0x0000001748077207 */ /* 0x040fe20006000000 */
[----:B------:R-:W-:Y:S01]  /*63c0*/  IMAD R5, R5, UR5, RZ ;  /* 0x0000000505057c24 */ /* 0x000fe2000f8e02ff */
[----:B------:R-:W-:Y:S01]  /*63d0*/  SEL R13, R72, R13, !P4 ;  /* 0x0000000d480d7207 */ /* 0x000fe20006000000 */
[----:B------:R-:W-:Y:S01]  /*63e0*/  IMAD R6, R6, UR5, RZ ;  /* 0x0000000506067c24 */ /* 0x000fe2000f8e02ff */
        /* <DEDUP_REMOVED lines=10> */
[----:B------:R-:W-:Y:S01]  /*6490*/  SEL R18, R72, R93, !P4 ;  /* 0x0000005d48127207 */ /* 0x000fe20006000000 */
[----:B------:R-:W-:Y:S01]  /*64a0*/  IMAD R14, R14, UR5, RZ ;  /* 0x000000050e0e7c24 */ /* 0x000fe2000f8e02ff */
[----:B------:R-:W-:Y:S01]  /*64b0*/  SEL R19, R72, R95, !P4 ;  /* 0x0000005f48137207 */ /* 0x000fe20006000000 */
[----:B------:R-:W-:Y:S01]  /*64c0*/  IMAD R16, R16, UR5, RZ ;  /* 0x0000000510107c24 */ /* 0x000fe2000f8e02ff */
[----:B------:R-:W-:Y:S01]  /*64d0*/  SEL R21, R72, R97, !P4 ;  /* 0x0000006148157207 */ /* 0x000fe20006000000 */
[----:B------:R-:W-:Y:S01]  /*64e0*/  IMAD R18, R18, UR5, RZ ;  /* 0x0000000512127c24 */ /* 0x000fe2000f8e02ff */
[C---:B------:R-:W-:Y:S01]  /*64f0*/  SEL R23, R72.reuse, R99, !P4 ;  /* 0x0000006348177207 */ /* 0x040fe20006000000 */
        /* <DEDUP_REMOVED lines=223> */
[-C--:B------:R-:W-:Y:S01]  /*72f0*/  LEA R88, P4, R96, R25.reuse, 0x1 ;  /* 0x0000001960587211 */ /* 0x080fe200078808ff */
[----:B------:R-:W-:Y:S01]  /*7300*/  IMAD R70, R70, UR5, RZ ;  /* 0x0000000546467c24 */ /* 0x000fe2000f8e02ff */
[-C--:B------:R-:W-:Y:S01]  /*7310*/  LEA R20, P3, R11, R25.reuse, 0x1 ;  /* 0x000000190b147211 */ /* 0x080fe200078608ff */
[----:B------:R-:W-:Y:S01]  /*7320*/  IMAD R72, R72, UR5, RZ ;  /* 0x0000000548487c24 */ /* 0x000fe2000f8e02ff */
[-C--:B------:R-:W-:Y:S01]  /*7330*/  LEA.HI.X.SX32 R98, R96, R24.reuse, 0x1, P4 ;  /* 0x0000001860627211 */ /* 0x080fe200020f0eff */
[----:B------:R0:W-:Y:S01]  /*7340*/  STL [R1+0x440], R88 ;  /* 0x0004405801007387 */ /* 0x0001e20000100800 */
[-C--:B------:R-:W-:Y:S01]  /*7350*/  LEA R96, P4, R4, R25.reuse, 0x1 ;  /* 0x0000001904607211 */ /* 0x080fe200078808ff */
[----:B------:R-:W-:Y:S01]  /*7360*/  IMAD R38, R38, UR4, RZ ;  /* 0x0000000426267c24 */ /* 0x000fe2000f8e02ff */
[-C--:B------:R-:W-:Y:S01]  /*7370*/  LEA R22, P2, R13, R25.reuse, 0x1 ;  /* 0x000000190d167211 */ /* 0x080fe200078408ff */
[----:B------:R1:W-:Y:S01]  /*7380*/  STL [R1+0x43c], R98 ;  /* 0x00043c6201007387 */ /* 0x0003e20000100800 */
[-C--:B------:R-:W-:Y:S01]  /*7390*/  LEA.HI.X.SX32 R11, R11, R24.reuse, 0x1, P3 ;  /* 0x000000180b0b7211 */ /* 0x080fe200018f0eff */
[----:B------:R-:W-:Y:S01]  /*73a0*/  IMAD R2, R33, 0x100, R2 ;  /* 0x0000010021027824 */ /* 0x000fe200078e0202 */
[-C--:B------:R-:W-:Y:S01]  /*73b0*/  LEA.HI.X.SX32 R4, R4, R24.reuse, 0x1, P4 ;  /* 0x0000001804047211 */ /* 0x080fe200020f0eff */
[----:B------:R-:W-:Y:S01]  /*73c0*/  IMAD R33, R50, 0x2, R32 ;  /* 0x0000000232217824 */ /* 0x000fe200078e0220 */
[-C--:B------:R-:W-:Y:S01]  /*73d0*/  LEA.HI.X.SX32 R13, R13, R24.reuse, 0x1, P2 ;  /* 0x000000180d0d7211 */ /* 0x080fe200010f0eff */
[----:B------:R-:W-:Y:S01]  /*73e0*/  USHF.R.S32.HI UR11, URZ, 0x1f, UR10 ;  /* 0x0000001f3f0b7899 */ /* 0x000fe2000801140a */
[-C--:B------:R-:W-:Y:S01]  /*73f0*/  LEA R105, P4, R12, R25.reuse, 0x1 ;  /* 0x000000190c697211 */ /* 0x080fe200078808ff */
[C---:B------:R-:W-:Y:S01]  /*7400*/  IMAD R34, R50.reuse, 0x2, R33 ;  /* 0x0000000232227824 */ /* 0x040fe200078e0221 */
[-C--:B0-----:R-:W-:Y:S01]  /*7410*/  LEA R88, P1, R15, R25.reuse, 0x1 ;  /* 0x000000190f587211 */ /* 0x081fe200078208ff */
[----:B------:R-:W-:Y:S01]  /*7420*/  UMOV UR5, URZ ;  /* 0x0000003f00057c82 */ /* 0x000fe20008000000 */
[-C--:B-1----:R-:W-:Y:S01]  /*7430*/  LEA R98, P3, R5, R25.reuse, 0x1 ;  /* 0x0000001905627211 */ /* 0x082fe200078608ff */
[----:B------:R-:W-:Y:S01]  /*7440*/  IMAD R35, R50, 0x2, R34 ;  /* 0x0000000232237824 */ /* 0x000fe200078e0222 */
[-C--:B------:R-:W-:Y:S01]  /*7450*/  LEA R100, P2, R6, R25.reuse, 0x1 ;  /* 0x0000001906647211 */ /* 0x080fe200078408ff */
[----:B------:R-:W-:Y:S01]  /*7460*/  USHF.L.U32 UR44, UR10, 0x1, URZ ;  /* 0x000000010a2c7899 */ /* 0x000fe2000800063f */
[-C--:B------:R-:W-:Y:S01]  /*7470*/  LEA R90, P0, R17, R25.reuse, 0x1 ;  /* 0x00000019115a7211 */ /* 0x080fe200078008ff */
[----:B------:R-:W-:Y:S01]  /*7480*/  IMAD R36, R50, 0x2, R35 ;  /* 0x0000000232247824 */ /* 0x000fe200078e0223 */
[-C--:B------:R-:W-:Y:S01]  /*7490*/  LEA.HI.X.SX32 R5, R5, R24.reuse, 0x1, P3 ;  /* 0x0000001805057211 */ /* 0x080fe200018f0eff */
[----:B------:R-:W-:Y:S01]  /*74a0*/  USHF.L.U64.HI UR6, UR10, 0x1, UR11 ;  /* 0x000000010a067899 */ /* 0x000fe2000801020b */
[-C--:B------:R-:W-:Y:S01]  /*74b0*/  LEA.HI.X.SX32 R12, R12, R24.reuse, 0x1, P4 ;  /* 0x000000180c0c7211 */ /* 0x080fe200020f0eff */
[----:B------:R-:W-:Y:S01]  /*74c0*/  IMAD R37, R50, 0x2, R36 ;  /* 0x0000000232257824 */ /* 0x000fe200078e0224 */
[-C--:B------:R-:W-:Y:S01]  /*74d0*/  LEA.HI.X.SX32 R15, R15, R24.reuse, 0x1, P1 ;  /* 0x000000180f0f7211 */ /* 0x080fe200008f0eff */
[----:B------:R-:W-:Y:S01]  /*74e0*/  UMOV UR10, UR15 ;  /* 0x0000000f000a7c82 */ /* 0x000fe20008000000 */
[-C--:B------:R-:W-:Y:S01]  /*74f0*/  LEA R106, P3, R14, R25.reuse, 0x1 ;  /* 0x000000190e6a7211 */ /* 0x080fe200078608ff */
[----:B------:R-:W-:Y:S01]  /*7500*/  IMAD R39, R50, 0x2, R37 ;  /* 0x0000000232277824 */ /* 0x000fe200078e0225 */
[-C--:B------:R-:W-:Y:S01]  /*7510*/  LEA.HI.X.SX32 R6, R6, R24.reuse, 0x1, P2 ;  /* 0x0000001806067211 */ /* 0x080fe200010f0eff */
[----:B------:R-:W-:Y:S01]  /*7520*/  UMOV UR11, UR20 ;  /* 0x00000014000b7c82 */ /* 0x000fe20008000000 */
[-C--:B------:R-:W-:Y:S01]  /*7530*/  LEA R112, P4, R89, R25.reuse, 0x1 ;  /* 0x0000001959707211 */ /* 0x080fe200078808ff */
[----:B------:R-:W-:Y:S01]  /*7540*/  UMOV UR4, URZ ;  /* 0x0000003f00047c82 */ /* 0x000fe20008000000 */
[-C--:B------:R-:W-:Y:S01]  /*7550*/  LEA R101, P1, R7, R25.reuse, 0x1 ;  /* 0x0000001907657211 */ /* 0x080fe200078208ff */
[----:B------:R-:W-:Y:S01]  /*7560*/  UIADD3.64 UR22, UR10, 0x2, URZ ;  /* 0x000000020a167897 */ /* 0x000fe2000fffe03f */
[-C--:B------:R-:W-:Y:S01]  /*7570*/  LEA.HI.X.SX32 R17, R17, R24.reuse, 0x1, P0 ;  /* 0x0000001811117211 */ /* 0x080fe200000f0eff */
[----:B------:R-:W-:Y:S01]  /*7580*/  UIADD3.64 UR26, UR10, 0x4, URZ ;  /* 0x000000040a1a7897 */ /* 0x000fe2000fffe03f */
[-C--:B------:R-:W-:Y:S01]  /*7590*/  LEA R107, P2, R16, R25.reuse, 0x1 ;  /* 0x00000019106b7211 */ /* 0x080fe200078408ff */
[----:B------:R-:W-:Y:S01]  /*75a0*/  UIADD3.64 UR30, UR10, 0x3fe, URZ ;  /* 0x000003fe0a1e7897 */ /* 0x000fe2000fffe03f */
[-C--:B------:R-:W-:Y:S01]  /*75b0*/  LEA R92, P6, R117, R25.reuse, 0x1 ;  /* 0x00000019755c7211 */ /* 0x080fe200078c08ff */
[----:B------:R-:W-:Y:S01]  /*75c0*/  UIADD3.64 UR34, UR10, 0x400, URZ ;  /* 0x000004000a227897 */ /* 0x000fe2000fffe03f */
[-C--:B------:R-:W-:Y:S01]  /*75d0*/  LEA R102, P0, R8, R25.reuse, 0x1 ;  /* 0x0000001908667211 */ /* 0x080fe200078008ff */
[----:B------:R-:W-:Y:S01]  /*75e0*/  UIADD3.64 UR38, UR10, 0x402, URZ ;  /* 0x000004020a267897 */ /* 0x000fe2000fffe03f */
[----:B------:R-:W-:Y:S01]  /*75f0*/  LEA R94, P5, R3, R25, 0x1 ;  /* 0x00000019035e7211 */ /* 0x000fe200078a08ff */
[----:B------:R-:W-:Y:S01]  /*7600*/  UIADD3.64 UR42, UR10, 0x404, URZ ;  /* 0x000004040a2a7897 */ /* 0x000fe2000fffe03f */
[----:B------:R-:W-:-:S02]  /*7610*/  LEA.HI.X.SX32 R14, R14, R24, 0x1, P3 ;  /* 0x000000180e0e7211 */ /* 0x000fc400018f0eff */
[-C--:B------:R-:W-:Y:S02]  /*7620*/  LEA.HI.X.SX32 R89, R89, R24.reuse, 0x1, P4 ;  /* 0x0000001859597211 */ /* 0x080fe400020f0eff */
[-C--:B------:R-:W-:Y:S02]  /*7630*/  LEA.HI.X.SX32 R7, R7, R24.reuse, 0x1, P1 ;  /* 0x0000001807077211 */ /* 0x080fe400008f0eff */
[-C--:B------:R-:W-:Y:S02]  /*7640*/  LEA R113, P3, R91, R25.reuse, 0x1 ;  /* 0x000000195b717211 */ /* 0x080fe400078608ff */
[-C--:B------:R-:W-:Y:S02]  /*7650*/  LEA.HI.X.SX32 R16, R16, R24.reuse, 0x1, P2 ;  /* 0x0000001810107211 */ /* 0x080fe400010f0eff */
[----:B------:R-:W-:Y:S02]  /*7660*/  LEA R197, P4, R196, R25, 0x1 ;  /* 0x00000019c4c57211 */ /* 0x000fe400078808ff */
[----:B------:R-:W-:-:S02]  /*7670*/  LEA.HI.X.SX32 R117, R117, R24, 0x1, P6 ;  /* 0x0000001875757211 */ /* 0x000fc400030f0eff */
[-C--:B------:R-:W-:Y:S02]  /*7680*/  LEA R108, P1, R18, R25.reuse, 0x1 ;  /* 0x00000019126c7211 */ /* 0x080fe400078208ff */
[-C--:B------:R-:W-:Y:S02]  /*7690*/  LEA.HI.X.SX32 R8, R8, R24.reuse, 0x1, P0 ;  /* 0x0000001808087211 */ /* 0x080fe400000f0eff */
[-C--:B------:R-:W-:Y:S02]  /*76a0*/  LEA R114, P2, R93, R25.reuse, 0x1 ;  /* 0x000000195d727211 */ /* 0x080fe400078408ff */
[-C--:B------:R-:W-:Y:S02]  /*76b0*/  LEA R103, P6, R9, R25.reuse, 0x1 ;  /* 0x0000001909677211 */ /* 0x080fe400078c08ff */
[----:B------:R-:W-:Y:S02]  /*76c0*/  LEA.HI.X.SX32 R3, R3, R24, 0x1, P5 ;  /* 0x0000001803037211 */ /* 0x000fe400028f0eff */
[----:B------:R-:W-:-:S02]  /*76d0*/  LEA R109, P0, R19, R25, 0x1 ;  /* 0x00000019136d7211 */ /* 0x000fc400078008ff */
[-C--:B------:R-:W-:Y:S02]  /*76e0*/  LEA R104, P5, R10, R25.reuse, 0x1 ;  /* 0x000000190a687211 */ /* 0x080fe400078a08ff */
[-C--:B------:R-:W-:Y:S02]  /*76f0*/  LEA.HI.X.SX32 R91, R91, R24.reuse, 0x1, P3 ;  /* 0x000000185b5b7211 */ /* 0x080fe400018f0eff */
[-C--:B------:R-:W-:Y:S02]  /*7700*/  LEA.HI.X.SX32 R196, R196, R24.reuse, 0x1, P4 ;  /* 0x00000018c4c47211 */ /* 0x080fe400020f0eff */
[-C--:B------:R-:W-:Y:S02]  /*7710*/  LEA.HI.X.SX32 R18, R18, R24.reuse, 0x1, P1 ;  /* 0x0000001812127211 */ /* 0x080fe400008f0eff */
[----:B------:R-:W-:Y:S02]  /*7720*/  LEA R199, P3, R198, R25, 0x1 ;  /* 0x00000019c6c77211 */ /* 0x000fe400078608ff */
[----:B------:R-:W-:-:S02]  /*7730*/  LEA.HI.X.SX32 R93, R93, R24, 0x1, P2 ;  /* 0x000000185d5d7211 */ /* 0x000fc400010f0eff */
[-C--:B------:R-:W-:Y:S02]  /*7740*/  LEA R211, P4, R210, R25.reuse, 0x1 ;  /* 0x00000019d2d37211 */ /* 0x080fe400078808ff */
[-C--:B------:R-:W-:Y:S02]  /*7750*/  LEA.HI.X.SX32 R9, R9, R24.reuse, 0x1, P6 ;  /* 0x0000001809097211 */ /* 0x080fe400030f0eff */
[-C--:B------:R-:W-:Y:S02]  /*7760*/  LEA R115, P1, R95, R25.reuse, 0x1 ;  /* 0x000000195f737211 */ /* 0x080fe400078208ff */
[----:B------:R-:W-:Y:S02]  /*7770*/  LEA.HI.X.SX32 R19, R19, R24, 0x1, P0 ;  /* 0x0000001813137211 */ /* 0x000fe400000f0eff */
[-C--:B------:R-:W-:Y:S02]  /*7780*/  LEA R201, P2, R200, R25.reuse, 0x1 ;  /* 0x00000019c8c97211 */ /* 0x080fe400078408ff */
[----:B------:R-:W-:-:S02]  /*7790*/  LEA R110, P6, R21, R25, 0x1 ;  /* 0x00000019156e7211 */ /* 0x000fc400078c08ff */
[-C--:B------:R-:W-:Y:S02]  /*77a0*/  LEA.HI.X.SX32 R10, R10, R24.reuse, 0x1, P5 ;  /* 0x000000180a0a7211 */ /* 0x080fe400028f0eff */
[-C--:B------:R-:W-:Y:S02]  /*77b0*/  LEA R116, P0, R97, R25.reuse, 0x1 ;  /* 0x0000001961747211 */ /* 0x080fe400078008ff */
[----:B------:R-:W-:Y:S02]  /*77c0*/  LEA R111, P5, R23, R25, 0x1 ;  /* 0x00000019176f7211 */ /* 0x000fe400078a08ff */
[-C--:B------:R-:W-:Y:S02]  /*77d0*/  LEA.HI.X.SX32 R198, R198, R24.reuse, 0x1, P3 ;  /* 0x00000018c6c67211 */ /* 0x080fe400018f0eff */
[-C--:B------:R-:W-:Y:S02]  /*77e0*/  LEA.HI.X.SX32 R210, R210, R24.reuse, 0x1, P4 ;  /* 0x00000018d2d27211 */ /* 0x080fe400020f0eff */
[----:B------:R-:W-:-:S02]  /*77f0*/  LEA.HI.X.SX32 R95, R95, R24, 0x1, P1 ;  /* 0x000000185f5f7211 */ /* 0x000fc400008f0eff */
[-C--:B------:R-:W-:Y:S02]  /*7800*/  LEA R213, P3, R212, R25.reuse, 0x1 ;  /* 0x00000019d4d57211 */ /* 0x080fe400078608ff */
[-C--:B------:R-:W-:Y:S02]  /*7810*/  LEA.HI.X.SX32 R200, R200, R24.reuse, 0x1, P2 ;  /* 0x00000018c8c87211 */ /* 0x080fe400010f0eff */
[-C--:B------:R-:W-:Y:S02]  /*7820*/  LEA R225, P4, R224, R25.reuse, 0x1 ;  /* 0x00000019e0e17211 */ /* 0x080fe400078808ff */
[-C--:B------:R-:W-:Y:S02]  /*7830*/  LEA.HI.X.SX32 R21, R21, R24.reuse, 0x1, P6 ;  /* 0x0000001815157211 */ /* 0x080fe400030f0eff */
[----:B------:R-:W-:Y:S02]  /*7840*/  LEA R203, P1, R202, R25, 0x1 ;  /* 0x00000019cacb7211 */ /* 0x000fe400078208ff */
[----:B------:R-:W-:-:S02]  /*7850*/  LEA.HI.X.SX32 R97, R97, R24, 0x1, P0 ;  /* 0x0000001861617211 */ /* 0x000fc400000f0eff */
[-C--:B------:R-:W-:Y:S02]  /*7860*/  LEA R215, P2, R214, R25.reuse, 0x1 ;  /* 0x00000019d6d77211 */ /* 0x080fe400078408ff */
[-C--:B------:R-:W-:Y:S02]  /*7870*/  LEA R193, P6, R99, R25.reuse, 0x1 ;  /* 0x0000001963c17211 */ /* 0x080fe400078c08ff */
[-C--:B------:R-:W-:Y:S02]  /*7880*/  LEA.HI.X.SX32 R23, R23, R24.reuse, 0x1, P5 ;  /* 0x0000001817177211 */ /* 0x080fe400028f0eff */
[-C--:B------:R-:W-:Y:S02]  /*7890*/  LEA R205, P0, R204, R25.reuse, 0x1 ;  /* 0x00000019cccd7211 */ /* 0x080fe400078008ff */
[----:B------:R-:W-:Y:S02]  /*78a0*/  LEA R195, P5, R194, R25, 0x1 ;  /* 0x00000019c2c37211 */ /* 0x000fe400078a08ff */
        /* <DEDUP_REMOVED lines=21> */
[-C--:B------:R-:W-:Y:S01]  /*7a00*/  LEA R231, P1, R230, R25.reuse, 0x1 ;  /* 0x00000019e6e77211 */ /* 0x080fe200078208ff */
[----:B------:R0:W-:Y:S01]  /*7a10*/  STL [R1], R146 ;  /* 0x0000009201007387 */ /* 0x0001e20000100800 */
[----:B------:R-:W-:Y:S02]  /*7a20*/  LEA.HI.X.SX32 R218, R218, R24, 0x1, P0 ;  /* 0x00000018dada7211 */ /* 0x000fe400000f0eff */
[-C--:B------:R-:W-:Y:S02]  /*7a30*/  LEA R243, P2, R242, R25.reuse, 0x1 ;  /* 0x00000019f2f37211 */ /* 0x080fe400078408ff */
[----:B------:R-:W-:-:S02]  /*7a40*/  LEA R221, P6, R220, R25, 0x1 ;  /* 0x00000019dcdd7211 */ /* 0x000fc400078c08ff */
[-C--:B------:R-:W-:Y:S02]  /*7a50*/  LEA.HI.X.SX32 R208, R208, R24.reuse, 0x1, P5 ;  /* 0x00000018d0d07211 */ /* 0x080fe400028f0eff */
[-C--:B------:R-:W-:Y:S02]  /*7a60*/  LEA R233, P0, R232, R25.reuse, 0x1 ;  /* 0x00000019e8e97211 */ /* 0x080fe400078008ff */
[-C--:B------:R-:W-:Y:S02]  /*7a70*/  LEA R223, P5, R222, R25.reuse, 0x1 ;  /* 0x00000019dedf7211 */ /* 0x080fe400078a08ff */
[-C--:B------:R-:W-:Y:S02]  /*7a80*/  LEA.HI.X.SX32 R240, R240, R24.reuse, 0x1, P3 ;  /* 0x00000018f0f07211 */ /* 0x080fe400018f0eff */
[----:B------:R-:W-:Y:S02]  /*7a90*/  LEA.HI.X.SX32 R230, R230, R24, 0x1, P1 ;  /* 0x00000018e6e67211 */ /* 0x000fe400008f0eff */
[----:B------:R-:W-:-:S02]  /*7aa0*/  LEA R147, P3, R145, R25, 0x1 ;  /* 0x0000001991937211 */ /* 0x000fc400078608ff */
[-C--:B------:R-:W-:Y:S02]  /*7ab0*/  LEA.HI.X.SX32 R242, R242, R24.reuse, 0x1, P2 ;  /* 0x00000018f2f27211 */ /* 0x080fe400010f0eff */
[-C--:B------:R-:W-:Y:S01]  /*7ac0*/  LEA.HI.X.SX32 R220, R220, R24.reuse, 0x1, P6 ;  /* 0x00000018dcdc7211 */ /* 0x080fe200030f0eff */
[----:B------:R1:W-:Y:S01]  /*7ad0*/  STL [R1+0x8], R147 ;  /* 0x0000089301007387 */ /* 0x0003e20000100800 */
[-C--:B------:R-:W-:Y:S02]  /*7ae0*/  LEA R245, P1, R244, R25.reuse, 0x1 ;  /* 0x00000019f4f57211 */ /* 0x080fe400078208ff */
[----:B------:R-:W-:Y:S02]  /*7af0*/  LEA.HI.X.SX32 R232, R232, R24, 0x1, P0 ;  /* 0x00000018e8e87211 */ /* 0x000fe400000f0eff */
[-C--:B0-----:R-:W-:Y:S02]  /*7b00*/  LEA R146, P2, R144, R25.reuse, 0x1 ;  /* 0x0000001990927211 */ /* 0x081fe400078408ff */
[----:B------:R-:W-:-:S02]  /*7b10*/  LEA R235, P6, R234, R25, 0x1 ;  /* 0x00000019eaeb7211 */ /* 0x000fc400078c08ff */
[-C--:B------:R-:W-:Y:S01]  /*7b20*/  LEA.HI.X.SX32 R222, R222, R24.reuse, 0x1, P5 ;  /* 0x00000018dede7211 */ /* 0x080fe200028f0eff */
[----:B------:R0:W-:Y:S01]  /*7b30*/  STL [R1+0x10], R146 ;  /* 0x0000109201007387 */ /* 0x0001e20000100800 */
[-C--:B------:R-:W-:Y:S02]  /*7b40*/  LEA R247, P0, R246, R25.reuse, 0x1 ;  /* 0x00000019f6f77211 */ /* 0x080fe400078008ff */
[-C--:B------:R-:W-:Y:S02]  /*7b50*/  LEA R237, P5, R236, R25.reuse, 0x1 ;  /* 0x00000019eced7211 */ /* 0x080fe400078a08ff */
[-C--:B------:R-:W-:Y:S02]  /*7b60*/  LEA.HI.X.SX32 R244, R244, R24.reuse, 0x1, P1 ;  /* 0x00000018f4f47211 */ /* 0x080fe400008f0eff */
[----:B------:R-:W-:Y:S02]  /*7b70*/  LEA.HI.X.SX32 R234, R234, R24, 0x1, P6 ;  /* 0x00000018eaea7211 */ /* 0x000fe400030f0eff */
[----:B-1----:R-:W-:-:S02]  /*7b80*/  LEA R147, P1, R143, R25, 0x1 ;  /* 0x000000198f937211 */ /* 0x002fc400078208ff */
[-C--:B------:R-:W-:Y:S02]  /*7b90*/  LEA.HI.X.SX32 R246, R246, R24.reuse, 0x1, P0 ;  /* 0x00000018f6f67211 */ /* 0x080fe400000f0eff */
[-C--:B------:R-:W-:Y:S01]  /*7ba0*/  LEA R249, P6, R248, R25.reuse, 0x1 ;  /* 0x00000019f8f97211 */ /* 0x080fe200078c08ff */
[----:B------:R1:W-:Y:S01]  /*7bb0*/  STL [R1+0x18], R147 ;  /* 0x0000189301007387 */ /* 0x0003e20000100800 */
[-C--:B------:R-:W-:Y:S02]  /*7bc0*/  LEA.HI.X.SX32 R236, R236, R24.reuse, 0x1, P5 ;  /* 0x00000018ecec7211 */ /* 0x080fe400028f0eff */
[-C--:B0-----:R-:W-:Y:S02]  /*7bd0*/  LEA R146, P0, R142, R25.reuse, 0x1 ;  /* 0x000000198e927211 */ /* 0x081fe400078008ff */
[----:B------:R-:W-:Y:S02]  /*7be0*/  LEA R251, P5, R250, R25, 0x1 ;  /* 0x00000019fafb7211 */ /* 0x000fe400078a08ff */
[-C--:B------:R-:W-:Y:S01]  /*7bf0*/  LEA.HI.X.SX32 R248, R248, R24.reuse, 0x1, P6 ;  /* 0x00000018f8f87211 */ /* 0x080fe200030f0eff */
[----:B------:R0:W-:Y:S01]  /*7c00*/  STL [R1+0x20], R146 ;  /* 0x0000209201007387 */ /* 0x0001e20000100800 */
[----:B------:R-:W-:-:S02]  /*7c10*/  LEA.HI.X.SX32 R250, R250, R24, 0x1, P5 ;  /* 0x00000018fafa7211 */ /* 0x000fc400028f0eff */
[-C--:B-1----:R-:W-:Y:S02]  /*7c20*/  LEA R147, P6, R141, R25.reuse, 0x1 ;  /* 0x000000198d937211 */ /* 0x082fe400078c08ff */
[-C--:B------:R-:W-:Y:S02]  /*7c30*/  LEA.HI.X.SX32 R252, R252, R24.reuse, 0x1, P4 ;  /* 0x00000018fcfc7211 */ /* 0x080fe400020f0eff */
[-C--:B------:R-:W-:Y:S01]  /*7c40*/  LEA R148, P4, R139, R25.reuse, 0x1 ;  /* 0x000000198b947211 */ /* 0x080fe200078808ff */
[----:B------:R1:W-:Y:S01]  /*7c50*/  STL [R1+0x28], R147 ;  /* 0x0000289301007387 */ /* 0x0003e20000100800 */
[----:B------:R-:W-:Y:S02]  /*7c60*/  LEA.HI.X.SX32 R143, R143, R24, 0x1, P1 ;  /* 0x000000188f8f7211 */ /* 0x000fe400008f0eff */
[----:B0-----:R-:W-:-:S04]  /*7c70*/  LEA R146, P5, R140, R25, 0x1 ;  /* 0x000000198c927211 */ /* 0x001fc800078a08ff */
[-C--:B------:R-:W-:Y:S01]  /*7c80*/  LEA.HI.X.SX32 R140, R140, R24.reuse, 0x1, P5 ;  /* 0x000000188c8c7211 */ /* 0x080fe200028f0eff */
[----:B------:R0:W-:Y:S01]  /*7c90*/  STL [R1+0x30], R146 ;  /* 0x0000309201007387 */ /* 0x0001e20000100800 */
[-C--:B-1----:R-:W-:Y:S02]  /*7ca0*/  LEA.HI.X.SX32 R147, R145, R24.reuse, 0x1, P3 ;  /* 0x0000001891937211 */ /* 0x082fe400018f0eff */
[----:B------:R-:W-:Y:S01]  /*7cb0*/  LEA.HI.X.SX32 R145, R144, R24, 0x1, P2 ;  /* 0x0000001890917211 */ /* 0x000fe200010f0eff */
[----:B------:R-:W-:Y:S01]  /*7cc0*/  STL [R1+0x38], R148 ;  /* 0x0000389401007387 */ /* 0x000fe20000100800 */
[----:B------:R-:W-:-:S03]  /*7cd0*/  LEA R144, P2, R137, R25, 0x1 ;  /* 0x0000001989907211 */ /* 0x000fc600078408ff */
[----:B------:R-:W-:Y:S01]  /*7ce0*/  STL [R1+0x4], R147 ;  /* 0x0000049301007387 */ /* 0x000fe20000100800 */
[----:B0-----:R-:W-:Y:S02]  /*7cf0*/  LEA R146, P3, R138, R25, 0x1 ;  /* 0x000000198a927211 */ /* 0x001fe400078608ff */
[----:B------:R-:W-:-:S03]  /*7d00*/  LEA.HI.X.SX32 R137, R137, R24, 0x1, P2 ;  /* 0x0000001889897211 */ /* 0x000fc600010f0eff */
[----:B------:R-:W-:Y:S04]  /*7d10*/  STL [R1+0x40], R146 ;  /* 0x0000409201007387 */ /* 0x000fe80000100800 */
[----:B------:R0:W-:Y:S04]  /*7d20*/  STL [R1+0xc], R145 ;  /* 0x00000c9101007387 */ /* 0x0001e80000100800 */
[----:B------:R1:W-:Y:S04]  /*7d30*/  STL [R1+0x48], R144 ;  /* 0x0000489001007387 */ /* 0x0003e80000100800 */
[----:B------:R2:W-:Y:S01]  /*7d40*/  STL [R1+0x14], R143 ;  /* 0x0000148f01007387 */ /* 0x0005e20000100800 */
[----:B0-----:R-:W-:-:S02]  /*7d50*/  LEA R145, P1, R136, R25, 0x1 ;  /* 0x0000001988917211 */ /* 0x001fc400078208ff */
[----:B-1----:R-:W-:-:S03]  /*7d60*/  LEA.HI.X.SX32 R144, R142, R24, 0x1, P0 ;  /* 0x000000188e907211 */ /* 0x002fc600000f0eff */
[----:B------:R-:W-:Y:S01]  /*7d70*/  STL [R1+0x50], R145 ;  /* 0x0000509101007387 */ /* 0x000fe20000100800 */
[----:B------:R-:W-:Y:S02]  /*7d80*/  LEA.HI.X.SX32 R142, R141, R24, 0x1, P6 ;  /* 0x000000188d8e7211 */ /* 0x000fe400030f0eff */
[-C--:B--2---:R-:W-:Y:S01]  /*7d90*/  LEA R143, P0, R135, R25.reuse, 0x1 ;  /* 0x00000019878f7211 */ /* 0x084fe200078008ff */
[----:B------:R-:W-:Y:S01]  /*7da0*/  STL [R1+0x1c], R144 ;  /* 0x00001c9001007387 */ /* 0x000fe20000100800 */
[----:B------:R-:W-:-:S03]  /*7db0*/  LEA R141, P6, R134, R25, 0x1 ;  /* 0x00000019868d7211 */ /* 0x000fc600078c08ff */
[----:B------:R-:W-:Y:S01]  /*7dc0*/  STL [R1+0x58], R143 ;  /* 0x0000588f01007387 */ /* 0x000fe20000100800 */
[----:B------:R-:W-:-:S03]  /*7dd0*/  LEA.HI.X.SX32 R134, R134, R24, 0x1, P6 ;  /* 0x0000001886867211 */ /* 0x000fc600030f0eff */
[----:B------:R0:W-:Y:S04]  /*7de0*/  STL [R1+0x24], R142 ;  /* 0x0000248e01007387 */ /* 0x0001e80000100800 */
[----:B------:R1:W-:Y:S04]  /*7df0*/  STL [R1+0x60], R141 ;  /* 0x0000608d01007387 */ /* 0x0003e80000100800 */
[----:B------:R2:W-:Y:S01]  /*7e00*/  STL [R1+0x2c], R140 ;  /* 0x00002c8c01007387 */ /* 0x0005e20000100800 */
[----:B0-----:R-:W-:Y:S02]  /*7e10*/  LEA R142, P5, R133, R25, 0x1 ;  /* 0x00000019858e7211 */ /* 0x001fe400078a08ff */
        /* <DEDUP_REMOVED lines=66> */
[----:B------:R0:W-:Y:S04]  /*8240*/  STL [R1+0xe8], R125 ;  /* 0x0000e87d01007387 */ /* 0x0001e80000100800 */
[----:B------:R1:W-:Y:S04]  /*8250*/  STL [R1+0xb4], R124 ;  /* 0x0000b47c01007387 */ /* 0x0003e80000100800 */
[----:B------:R2:W-:Y:S01]  /*8260*/  STL [R1+0xf0], R123 ;  /* 0x0000f07b01007387 */ /* 0x0005e20000100800 */
[----:B0-----:R-:W-:-:S03]  /*8270*/  LEA.HI R125, R81, 0x7e, RZ, 0x1a ;  /* 0x0000007e517d7811 */ /* 0x001fc600078fd0ff */
[----:B------:R0:W-:Y:S01]  /*8280*/  STL [R1+0xbc], R122 ;  /* 0x0000bc7a01007387 */ /* 0x0001e20000100800 */
[----:B-1----:R-:W-:Y:S02]  /*8290*/  LEA R124, P1, R85, R25, 0x1 ;  /* 0x00000019557c7211 */ /* 0x002fe400078208ff */
[----:B--2---:R-:W-:-:S03]  /*82a0*/  LEA.HI.X.SX32 R123, R121, R24, 0x1, P0 ;  /* 0x00000018797b7211 */ /* 0x004fc600000f0eff */
[----:B------:R1:W-:Y:S01]  /*82b0*/  STL [R1+0xf8], R124 ;  /* 0x0000f87c01007387 */ /* 0x0003e20000100800 */
[----:B------:R-:W-:Y:S02]  /*82c0*/  LEA.HI.X.SX32 R121, R120, R24, 0x1, P6 ;  /* 0x0000001878797211 */ /* 0x000fe400030f0eff */
[-C--:B0-----:R-:W-:Y:S01]  /*82d0*/  LEA R122, P0, R84, R25.reuse, 0x1 ;  /* 0x00000019547a7211 */ /* 0x081fe200078008ff */
[----:B------:R0:W-:Y:S01]  /*82e0*/  STL [R1+0xc4], R123 ;  /* 0x0000c47b01007387 */ /* 0x0001e20000100800 */
[----:B------:R-:W-:-:S03]  /*82f0*/  LEA R120, P6, R83, R25, 0x1 ;  /* 0x0000001953787211 */ /* 0x000fc600078c08ff */
[----:B------:R2:W-:Y:S01]  /*8300*/  STL [R1+0x100], R122 ;  /* 0x0001007a01007387 */ /* 0x0005e20000100800 */
[----:B-1----:R-:W-:-:S03]  /*8310*/  LEA.HI R124, R81, 0x6e, RZ, 0x1a ;  /* 0x0000006e517c7811 */ /* 0x002fc600078fd0ff */
[----:B------:R1:W-:Y:S01]  /*8320*/  STL [R1+0xcc], R121 ;  /* 0x0000cc7901007387 */ /* 0x0003e20000100800 */
[----:B0-----:R-:W-:-:S03]  /*8330*/  LEA.HI R123, R81, 0x5e, RZ, 0x1a ;  /* 0x0000005e517b7811 */ /* 0x001fc600078fd0ff */
[----:B------:R0:W-:Y:S01]  /*8340*/  STL [R1+0x108], R120 ;  /* 0x0001087801007387 */ /* 0x0001e20000100800 */
[----:B--2---:R-:W-:-:S03]  /*8350*/  LEA.HI R122, R81, 0x4e, RZ, 0x1a ;  /* 0x0000004e517a7811 */ /* 0x004fc600078fd0ff */
[----:B------:R2:W-:Y:S01]  /*8360*/  STL [R1+0xd4], R119 ;  /* 0x0000d47701007387 */ /* 0x0005e20000100800 */
[----:B-1----:R-:W-:Y:S02]  /*8370*/  LEA R121, P5, R82, R25, 0x1 ;  /* 0x0000001952797211 */ /* 0x002fe400078a08ff */
[----:B0-----:R-:W-:-:S03]  /*8380*/  LEA.HI.X.SX32 R120, R118, R24, 0x1, P4 ;  /* 0x0000001876787211 */ /* 0x001fc600020f0eff */
[----:B------:R0:W-:Y:S01]  /*8390*/  STL [R1+0x110], R121 ;  /* 0x0001107901007387 */ /* 0x0001e20000100800 */
[----:B------:R-:W-:Y:S02]  /*83a0*/  LEA.HI.X.SX32 R118, R87, R24, 0x1, P3 ;  /* 0x0000001857767211 */ /* 0x000fe400018f0eff */
[----:B--2---:R-:W-:Y:S01]  /*83b0*/  LEA R119, P4, R80, R25, 0x1 ;  /* 0x0000001950777211 */ /* 0x004fe200078808ff */
[----:B------:R1:W-:Y:S04]  /*83c0*/  STL [R1+0xdc], R120 ;  /* 0x0000dc7801007387 */ /* 0x0003e80000100800 */
[----:B------:R2:W-:Y:S01]  /*83d0*/  STL [R1+0x118], R119 ;  /* 0x0001187701007387 */ /* 0x0005e20000100800 */
[----:B0-----:R-:W-:-:S03]  /*83e0*/  LEA.HI R121, R81, 0x3e, RZ, 0x1a ;  /* 0x0000003e51797811 */ /* 0x001fc600078fd0ff */
[----:B------:R0:W-:Y:S01]  /*83f0*/  STL [R1+0xe4], R118 ;  /* 0x0000e47601007387 */ /* 0x0001e20000100800 */
[----:B-1----:R-:W-:Y:S02]  /*8400*/  LEA R120, P3, R79, R25, 0x1 ;  /* 0x000000194f787211 */ /* 0x002fe400078608ff */
[----:B--2---:R-:W-:-:S03]  /*8410*/  LEA.HI.X.SX32 R119, R86, R24, 0x1, P2 ;  /* 0x0000001856777211 */ /* 0x004fc600010f0eff */
[----:B------:R1:W-:Y:S01]  /*8420*/  STL [R1+0x120], R120 ;  /* 0x0001207801007387 */ /* 0x0003e20000100800 */
[----:B------:R-:W-:Y:S02]  /*8430*/  CS2R R86, SRZ ;  /* 0x0000000000567805 */ /* 0x000fe4000001ff00 */
[-C--:B0-----:R-:W-:Y:S01]  /*8440*/  LEA R118, P2, R78, R25.reuse, 0x1 ;  /* 0x000000194e767211 */ /* 0x081fe200078408ff */
[----:B------:R0:W-:Y:S04]  /*8450*/  STL [R1+0xec], R119 ;  /* 0x0000ec7701007387 */ /* 0x0001e80000100800 */
[----:B------:R2:W-:Y:S01]  /*8460*/  STL [R1+0x128], R118 ;  /* 0x0001287601007387 */ /* 0x0005e20000100800 */
[----:B-1----:R-:W-:Y:S02]  /*8470*/  LEA.HI.X.SX32 R120, R85, R24, 0x1, P1 ;  /* 0x0000001855787211 */ /* 0x002fe400008f0eff */
[----:B0-----:R-:W-:-:S03]  /*8480*/  LEA R119, P1, R76, R25, 0x1 ;  /* 0x000000194c777211 */ /* 0x001fc600078208ff */
[----:B------:R0:W-:Y:S01]  /*8490*/  STL [R1+0xf4], R120 ;  /* 0x0000f47801007387 */ /* 0x0001e20000100800 */
[----:B--2---:R-:W-:-:S03]  /*84a0*/  LEA.HI.X.SX32 R118, R84, R24, 0x1, P0 ;  /* 0x0000001854767211 */ /* 0x004fc600000f0eff */
[----:B------:R1:W-:Y:S01]  /*84b0*/  STL [R1+0x130], R119 ;  /* 0x0001307701007387 */ /* 0x0003e20000100800 */
[----:B------:R-:W-:-:S03]  /*84c0*/  CS2R R84, SRZ ;  /* 0x0000000000547805 */ /* 0x000fc6000001ff00 */
[----:B------:R2:W-:Y:S01]  /*84d0*/  STL [R1+0xfc], R118 ;  /* 0x0000fc7601007387 */ /* 0x0005e20000100800 */
[----:B0-----:R-:W-:Y:S02]  /*84e0*/  LEA R120, P0, R75, R25, 0x1 ;  /* 0x000000194b787211 */ /* 0x001fe400078008ff */
[----:B-1----:R-:W-:-:S03]  /*84f0*/  LEA.HI.X.SX32 R119, R83, R24, 0x1, P6 ;  /* 0x0000001853777211 */ /* 0x002fc600030f0eff */
[----:B------:R0:W-:Y:S01]  /*8500*/  STL [R1+0x138], R120 ;  /* 0x0001387801007387 */ /* 0x0001e20000100800 */
[----:B--2---:R-:W-:-:S03]  /*8510*/  LEA R118, P6, R73, R25, 0x1 ;  /* 0x0000001949767211 */ /* 0x004fc600078c08ff */
[----:B------:R1:W-:Y:S04]  /*8520*/  STL [R1+0x104], R119 ;  /* 0x0001047701007387 */ /* 0x0003e80000100800 */
[----:B------:R2:W-:Y:S01]  /*8530*/  STL [R1+0x140], R118 ;  /* 0x0001407601007387 */ /* 0x0005e20000100800 */
[-C--:B0-----:R-:W-:Y:S02]  /*8540*/  LEA.HI.X.SX32 R120, R82, R24.reuse, 0x1, P5 ;  /* 0x0000001852787211 */ /* 0x081fe400028f0eff */
[----:B------:R-:W-:Y:S02]  /*8550*/  CS2R R82, SRZ ;  /* 0x0000000000527805 */ /* 0x000fe4000001ff00 */
[----:B-1----:R-:W-:Y:S01]  /*8560*/  LEA R119, P5, R71, R25, 0x1 ;  /* 0x0000001947777211 */ /* 0x002fe200078a08ff */
[----:B------:R0:W-:Y:S01]  /*8570*/  STL [R1+0x10c], R120 ;  /* 0x00010c7801007387 */ /* 0x0001e20000100800 */
[----:B--2---:R-:W-:-:S03]  /*8580*/  LEA.HI.X.SX32 R118, R80, R24, 0x1, P4 ;  /* 0x0000001850767211 */ /* 0x004fc600020f0eff */
[----:B------:R1:W-:Y:S04]  /*8590*/  STL [R1+0x148], R119 ;  /* 0x0001487701007387 */ /* 0x0003e80000100800 */
        /* <DEDUP_REMOVED lines=20> */
[----:B0-----:R-:W-:Y:S02]  /*86e0*/  LEA.HI.X.SX32 R120, R73, R24, 0x1, P6 ;  /* 0x0000001849787211 */ /* 0x001fe400030f0eff */
[----:B-1----:R-:W-:-:S03]  /*86f0*/  LEA R119, P6, R59, R25, 0x1 ;  /* 0x000000193b777211 */ /* 0x002fc600078c08ff */
        /* <DEDUP_REMOVED lines=43> */
[----:B------:R-:W-:Y:S01]  /*89b0*/  IMAD R51, R122, UR9, RZ ;  /* 0x000000097a337c24 */ /* 0x000fe2000f8e02ff */
[-C--:B--2---:R-:W-:Y:S02]  /*89c0*/  LEA R118, P2, R44, R25.reuse, 0x1 ;  /* 0x000000192c767211 */ /* 0x084fe400078408ff */
[----:B------:R1:W-:Y:S04]  /*89d0*/  STL [R1+0x194], R119 ;  /* 0x0001947701007387 */ /* 0x0003e80000100800 */
[----:B------:R2:W-:Y:S01]  /*89e0*/  STL [R1+0x1d0], R118 ;  /* 0x0001d07601007387 */ /* 0x0005e20000100800 */
[----:B0-----:R-:W-:Y:S01]  /*89f0*/  LEA.HI.X.SX32 R120, R48, R24, 0x1, P1 ;  /* 0x0000001830787211 */ /* 0x001fe200008f0eff */
[----:B------:R-:W-:Y:S01]  /*8a00*/  IMAD R48, R124, UR9, RZ ;  /* 0x000000097c307c24 */ /* 0x000fe2000f8e02ff */
        /* <DEDUP_REMOVED lines=27> */
[----:B------:R1:W-:Y:S01]  /*8bc0*/  STL [R1+0x208], R119 ;  /* 0x0002087701007387 */ /* 0x0003e20000100800 */
[----:B------:R-:W-:-:S03]  /*8bd0*/  IMAD R46, R125, UR9, RZ ;  /* 0x000000097d2e7c24 */ /* 0x000fc6000f8e02ff */
        /* <DEDUP_REMOVED lines=19> */
[----:B--2---:R-:W-:Y:S02]  /*8d10*/  LEA R118, P4, R70, R25, 0x1 ;  /* 0x0000001946767211 */ /* 0x004fe400078808ff */
[----:B------:R1:W-:Y:S04]  /*8d20*/  STL [R1+0x1f4], R119 ;  /* 0x0001f47701007387 */ /* 0x0003e80000100800 */
[----:B------:R2:W-:Y:S01]  /*8d30*/  STL [R1+0x434], R118 ;  /* 0x0004347601007387 */ /* 0x0005e20000100800 */
[----:B0-----:R-:W-:Y:S02]  /*8d40*/  LEA.HI.X.SX32 R120, R58, R24, 0x1, P3 ;  /* 0x000000183a787211 */ /* 0x001fe400018f0eff */
[----:B------:R-:W-:-:S02]  /*8d50*/  CS2R R58, SRZ ;  /* 0x00000000003a7805 */ /* 0x000fc4000001ff00 */
[----:B-1----:R-:W-:Y:S01]  /*8d60*/  LEA R119, P3, R72, R25, 0x1 ;  /* 0x0000001948777211 */ /* 0x002fe200078608ff */
[----:B------:R0:W-:Y:S01]  /*8d70*/  STL [R1+0x1fc], R120 ;  /* 0x0001fc7801007387 */ /* 0x0001e20000100800 */
[----:B--2---:R-:W-:-:S03]  /*8d80*/  LEA.HI.X.SX32 R118, R60, R24, 0x1, P2 ;  /* 0x000000183c767211 */ /* 0x004fc600010f0eff */
[----:B------:R1:W-:Y:S01]  /*8d90*/  STL [R1+0x438], R119 ;  /* 0x0004387701007387 */ /* 0x0003e20000100800 */
[----:B------:R-:W-:Y:S01]  /*8da0*/  LEA R25, P2, R38, UR12, 0x1 ;  /* 0x0000000c26197c11 */ /* 0x000fe2000f8408ff */
[----:B------:R-:W-:Y:S01]  /*8db0*/  USGXT.U32 UR12, UR8, 0xe ;  /* 0x0000000e080c789a */ /* 0x000fe20008000000 */
[----:B------:R-:W-:Y:S01]  /*8dc0*/  CS2R R60, SRZ ;  /* 0x00000000003c7805 */ /* 0x000fe2000001ff00 */
[----:B------:R2:W-:Y:S01]  /*8dd0*/  STL [R1+0x204], R118 ;  /* 0x0002047601007387 */ /* 0x0005e20000100800 */
[-C--:B0-----:R-:W-:Y:S02]  /*8de0*/  LEA.HI.X.SX32 R120, R62, R24.reuse, 0x1, P1 ;  /* 0x000000183e787211 */ /* 0x081fe400008f0eff */
[----:B------:R-:W-:Y:S02]  /*8df0*/  CS2R R62, SRZ ;  /* 0x00000000003e7805 */ /* 0x000fe4000001ff00 */
[----:B-1----:R-:W-:Y:S01]  /*8e00*/  LEA.HI.X.SX32 R119, R64, R24, 0x1, P0 ;  /* 0x0000001840777211 */ /* 0x002fe200000f0eff */
[----:B------:R0:W-:Y:S01]  /*8e10*/  STL [R1+0x20c], R120 ;  /* 0x00020c7801007387 */ /* 0x0001e20000100800 */
[----:B------:R-:W-:-:S02]  /*8e20*/  CS2R R64, SRZ ;  /* 0x0000000000407805 */ /* 0x000fc4000001ff00 */
[----:B--2---:R-:W-:Y:S01]  /*8e30*/  LEA.HI.X.SX32 R118, R66, R24, 0x1, P6 ;  /* 0x0000001842767211 */ /* 0x004fe200030f0eff */
[----:B------:R1:W-:Y:S01]  /*8e40*/  STL [R1+0x214], R119 ;  /* 0x0002147701007387 */ /* 0x0003e20000100800 */
[----:B------:R-:W-:-:S03]  /*8e50*/  CS2R R66, SRZ ;  /* 0x0000000000427805 */ /* 0x000fc6000001ff00 */
[----:B------:R2:W-:Y:S01]  /*8e60*/  STL [R1+0x21c], R118 ;  /* 0x00021c7601007387 */ /* 0x0005e20000100800 */
[-C--:B0-----:R-:W-:Y:S02]  /*8e70*/  LEA.HI.X.SX32 R120, R68, R24.reuse, 0x1, P5 ;  /* 0x0000001844787211 */ /* 0x081fe400028f0eff */
[----:B------:R-:W-:Y:S02]  /*8e80*/  CS2R R68, SRZ ;  /* 0x0000000000447805 */ /* 0x000fe4000001ff00 */
[-C--:B-1----:R-:W-:Y:S01]  /*8e90*/  LEA.HI.X.SX32 R119, R70, R24.reuse, 0x1, P4 ;  /* 0x0000001846777211 */ /* 0x082fe200020f0eff */
[----:B------:R0:W-:Y:S01]  /*8ea0*/  STL [R1+0x428], R120 ;  /* 0x0004287801007387 */ /* 0x0001e20000100800 */
[----:B------:R-:W-:Y:S02]  /*8eb0*/  CS2R R70, SRZ ;  /* 0x0000000000467805 */ /* 0x000fe4000001ff00 */
[----:B--2---:R-:W-:Y:S01]  /*8ec0*/  LEA.HI.X.SX32 R118, R72, R24, 0x1, P3 ;  /* 0x0000001848767211 */ /* 0x004fe200018f0eff */
[----:B------:R1:W-:Y:S01]  /*8ed0*/  STL [R1+0x430], R119 ;  /* 0x0004307701007387 */ /* 0x0003e20000100800 */
[----:B------:R-:W-:Y:S01]  /*8ee0*/  LEA.HI.X.SX32 R24, R38, UR13, 0x1, P2 ;  /* 0x0000000d26187c11 */ /* 0x000fe200090f0eff */
[----:B------:R-:W-:Y:S01]  /*8ef0*/  IMAD R38, R50, 0x4, R39 ;  /* 0x0000000432267824 */ /* 0x000fe200078e0227 */
[----:B------:R-:W-:Y:S01]  /*8f00*/  UIADD3 UR13, UP0, UR12, 0x80, URZ ;  /* 0x000000800c0d7890 */ /* 0x000fe2000ff1e03f */
[----:B------:R2:W-:Y:S01]  /*8f10*/  STL [R1+0x238], R118 ;  /* 0x0002387601007387 */ /* 0x0005e20000100800 */
[----:B------:R-:W-:-:S02]  /*8f20*/  CS2R R72, SRZ ;  /* 0x0000000000487805 */ /* 0x000fc4000001ff00 */
[C---:B0-----:R-:W-:Y:S01]  /*8f30*/  LEA.HI R120, R81.reuse, 0x2e, RZ, 0x1a ;  /* 0x0000002e51787811 */ /* 0x041fe200078fd0ff */
[----:B------:R-:W-:Y:S01]  /*8f40*/  IMAD R40, R50, 0x2, R38 ;  /* 0x0000000232287824 */ /* 0x000fe200078e0226 */
[----:B-1----:R-:W-:-:S03]  /*8f50*/  LEA.HI R119, R81, 0x1e, RZ, 0x1a ;  /* 0x0000001e51777811 */ /* 0x002fc600078fd0ff */
[----:B------:R-:W-:Y:S01]  /*8f60*/  IMAD R53, R120, UR9, RZ ;  /* 0x0000000978357c24 */ /* 0x000fe2000f8e02ff */
[-C--:B------:R-:W-:Y:S01]  /*8f70*/  LEA R120, P2, R49, R25.reuse, 0x1 ;  /* 0x0000001931787211 */ /* 0x080fe200078408ff */
[----:B------:R-:W-:Y:S01]  /*8f80*/  IMAD R41, R50, 0x2, R40 ;  /* 0x0000000232297824 */ /* 0x000fe200078e0228 */
[----:B--2---:R-:W-:Y:S01]  /*8f90*/  LEA.HI R118, R81, 0xe, RZ, 0x1a ;  /* 0x0000000e51767811 */ /* 0x004fe200078fd0ff */
[----:B------:R-:W-:Y:S01]  /*8fa0*/  IMAD R54, R119, UR9, RZ ;  /* 0x0000000977367c24 */ /* 0x000fe2000f8e02ff */
[-C--:B------:R-:W-:Y:S01]  /*8fb0*/  LEA R119, P1, R48, R25.reuse, 0x1 ;  /* 0x0000001930777211 */ /* 0x080fe200078208ff */
[----:B------:R-:W-:Y:S01]  /*8fc0*/  IMAD R42, R50, 0x2, R41 ;  /* 0x00000002322a7824 */ /* 0x000fe200078e0229 */
[----:B------:R-:W-:Y:S01]  /*8fd0*/  CS2R R80, SRZ ;  /* 0x0000000000507805 */ /* 0x000fe2000001ff00 */
[----:B------:R-:W-:Y:S01]  /*8fe0*/  IMAD R55, R118, UR9, RZ ;  /* 0x0000000976377c24 */ /* 0x000fe2000f8e02ff */
[----:B------:R-:W-:Y:S01]  /*8ff0*/  LEA R118, P0, R46, R25, 0x1 ;  /* 0x000000192e767211 */ /* 0x000fe200078008ff */
[----:B------:R-:W-:Y:S01]  /*9000*/  IMAD R43, R50, 0x2, R42 ;  /* 0x00000002322b7824 */ /* 0x000fe200078e022a */
[----:B------:R-:W-:-:S03]  /*9010*/  USHF.L.U32 UR9, UR9, 0x7, URZ ;  /* 0x0000000709097899 */ /* 0x000fc6000800063f */
[----:B------:R0:W-:Y:S01]  /*9020*/  STL [R1+0x240], R118 ;  /* 0x0002407601007387 */ /* 0x0001e20000100800 */
[C---:B------:R-:W-:Y:S01]  /*9030*/  IMAD R44, R50.reuse, 0x2, R43 ;  /* 0x00000002322c7824 */ /* 0x040fe200078e022b */
[----:B------:R-:W-:Y:S02]  /*9040*/  USHF.R.S32.HI UR8, URZ, 0x1f, UR9 ;  /* 0x0000001f3f087899 */ /* 0x000fe40008011409 */
[----:B------:R1:W-:Y:S01]  /*9050*/  STL [R1+0x280], R119 ;  /* 0x0002807701007387 */ /* 0x0003e20000100800 */
[----:B------:R-:W-:Y:S01]  /*9060*/  IMAD R45, R50, 0x2, R44 ;  /* 0x00000002322d7824 */ /* 0x000fe200078e022c */
[----:B------:R-:W-:Y:S02]  /*9070*/  USHF.L.U32 UR45, UR9, 0x1, URZ ;  /* 0x00000001092d7899 */ /* 0x000fe4000800063f */
[----:B------:R2:W-:Y:S01]  /*9080*/  STL [R1+0x2c0], R120 ;  /* 0x0002c07801007387 */ /* 0x0005e20000100800 */
[----:B------:R-:W-:Y:S01]  /*9090*/  USHF.L.U64.HI UR17, UR9, 0x1, UR8 ;  /* 0x0000000109117899 */ /* 0x000fe20008010208 */
[-C--:B0-----:R-:W-:Y:S01]  /*90a0*/  LEA R118, P3, R51, R25.reuse, 0x1 ;  /* 0x0000001933767211 */ /* 0x081fe200078608ff */
[----:B------:R-:W-:Y:S01]  /*90b0*/  UIADD3.X UR9, UR5, 0x40000040, URZ, UP0, !UPT ;  /* 0x4000004005097890 */ /* 0x000fe200087fe43f */
[----:B------:R-:W-:Y:S01]  /*90c0*/  UMOV UR8, UR13 ;  /* 0x0000000d00087c82 */ /* 0x000fe20008000000 */
[----:B-1----:R-:W-:-:S02]  /*90d0*/  LEA R119, P4, R52, R25, 0x1 ;  /* 0x0000001934777211 */ /* 0x002fc400078808ff */
[----:B------:R0:W-:Y:S01]  /*90e0*/  STL [R1+0x300], R118 ;  /* 0x0003007601007387 */ /* 0x0001e20000100800 */
[----:B------:R-:W-:Y:S01]  /*90f0*/  UIADD3.64 UR20, UR8, 0x80, URZ ;  /* 0x0000008008147897 */ /* 0x000fe2000fffe03f */
[-C--:B--2---:R-:W-:Y:S02]  /*9100*/  LEA R120, P5, R53, R25.reuse, 0x1 ;  /* 0x0000001935787211 */ /* 0x084fe400078a08ff */
[----:B------:R1:W-:Y:S01]  /*9110*/  STL [R1+0x340], R119 ;  /* 0x0003407701007387 */ /* 0x0003e20000100800 */
[----:B------:R-:W-:Y:S02]  /*9120*/  UIADD3.64 UR24, UR8, 0x100, URZ ;  /* 0x0000010008187897 */ /* 0x000fe4000fffe03f */
[----:B------:R-:W-:Y:S01]  /*9130*/  UIADD3.64 UR28, UR8, 0x180, URZ ;  /* 0x00000180081c7897 */ /* 0x000fe2000fffe03f */
[----:B------:R2:W-:Y:S01]  /*9140*/  STL [R1+0x380], R120 ;  /* 0x0003807801007387 */ /* 0x0005e20000100800 */
[----:B------:R-:W-:Y:S01]  /*9150*/  UIADD3.64 UR32, UR8, 0x200, URZ ;  /* 0x0000020008207897 */ /* 0x000fe2000fffe03f */
[----:B0-----:R-:W-:Y:S01]  /*9160*/  LEA.HI.X.SX32 R118, R46, R24, 0x1, P0 ;  /* 0x000000182e767211 */ /* 0x001fe200000f0eff */
[----:B------:R-:W-:Y:S01]  /*9170*/  IMAD R46, R50, 0x4, R45 ;  /* 0x00000004322e7824 */ /* 0x000fe200078e022d */
[----:B------:R-:W-:Y:S01]  /*9180*/  UIADD3.64 UR36, UR8, 0x280, URZ ;  /* 0x0000028008247897 */ /* 0x000fe2000fffe03f */
[----:B-1----:R-:W-:-:S02]  /*9190*/  LEA R119, P0, R54, R25, 0x1 ;  /* 0x0000001936777211 */ /* 0x002fc400078008ff */
[----:B------:R0:W-:Y:S01]  /*91a0*/  STL [R1+0x23c], R118 ;  /* 0x00023c7601007387 */ /* 0x0001e20000100800 */
[----:B------:R-:W-:Y:S01]  /*91b0*/  UIADD3.64 UR40, UR8, 0x300, URZ ;  /* 0x0000030008287897 */ /* 0x000fe2000fffe03f */
[-C--:B--2---:R-:W-:Y:S02]  /*91c0*/  LEA.HI.X.SX32 R120, R48, R24.reuse, 0x1, P1 ;  /* 0x0000001830787211 */ /* 0x084fe400008f0eff */
        /* <DEDUP_REMOVED lines=17> */
[----:B------:R-:W-:Y:S02]  /*92e0*/  CS2R R52, SRZ ;  /* 0x0000000000347805 */ /* 0x000fe4000001ff00 */
[-C--:B--2---:R-:W-:Y:S01]  /*92f0*/  LEA R120, P5, R27, R25.reuse, 0x1 ;  /* 0x000000191b787211 */ /* 0x084fe200078a08ff */
[----:B------:R1:W-:Y:S04]  /*9300*/  STL [R1+0x37c], R119 ;  /* 0x00037c7701007387 */ /* 0x0003e80000100800 */
[----:B------:R-:W-:Y:S01]  /*9310*/  STL [R1+0x260], R120 ;  /* 0x0002607801007387 */ /* 0x000fe20000100800 */
[----:B0-----:R-:W-:Y:S02]  /*9320*/  LEA.HI.X.SX32 R118, R54, R24, 0x1, P0 ;  /* 0x0000001836767211 */ /* 0x001fe400000f0eff */
[----:B-1----:R-:W-:-:S03]  /*9330*/  LEA R119, P0, R29, R25, 0x1 ;  /* 0x000000191d777211 */ /* 0x002fc600078008ff */
[----:B------:R0:W-:Y:S04]  /*9340*/  STL [R1+0x3bc], R118 ;  /* 0x0003bc7601007387 */ /* 0x0001e80000100800 */
[----:B------:R1:W-:Y:S01]  /*9350*/  STL [R1+0x268], R119 ;  /* 0x0002687701007387 */ /* 0x0003e20000100800 */
[-C--:B0-----:R-:W-:Y:S02]  /*9360*/  LEA.HI.X.SX32 R118, R55, R24.reuse, 0x1, P1 ;  /* 0x0000001837767211 */ /* 0x081fe400008f0eff */
[----:B------:R-:W-:Y:S02]  /*9370*/  CS2R R54, SRZ ;  /* 0x0000000000367805 */ /* 0x000fe4000001ff00 */
[----:B------:R-:W-:Y:S02]  /*9380*/  LEA R120, P1, R30, R25, 0x1 ;  /* 0x000000191e787211 */ /* 0x000fe400078208ff */
[----:B-1----:R-:W-:Y:S01]  /*9390*/  LEA.HI.X.SX32 R119, R26, R24, 0x1, P2 ;  /* 0x000000181a777211 */ /* 0x002fe200010f0eff */
[----:B------:R0:W-:Y:S01]  /*93a0*/  STL [R1+0x3fc], R118 ;  /* 0x0003fc7601007387 */ /* 0x0001e20000100800 */
[----:B------:R-:W-:-:S03]  /*93b0*/  IMAD R26, R50, 0x2, R46 ;  /* 0x00000002321a7824 */ /* 0x000fc600078e022e */
[----:B------:R1:W-:Y:S04]  /*93c0*/  STL [R1+0x270], R120 ;  /* 0x0002707801007387 */ /* 0x0003e80000100800 */
[----:B------:R2:W-:Y:S01]  /*93d0*/  STL [R1+0x244], R119 ;  /* 0x0002447701007387 */ /* 0x0005e20000100800 */
[----:B0-----:R-:W-:Y:S02]  /*93e0*/  LEA R118, P2, R31, R25, 0x1 ;  /* 0x000000191f767211 */ /* 0x001fe400078408ff */
[----:B-1----:R-:W-:-:S03]  /*93f0*/  LEA.HI.X.SX32 R120, R47, R24, 0x1, P3 ;  /* 0x000000182f787211 */ /* 0x002fc600018f0eff */
[----:B------:R0:W-:Y:S01]  /*9400*/  STL [R1+0x278], R118 ;  /* 0x0002787601007387 */ /* 0x0001e20000100800 */
[----:B------:R-:W-:Y:S01]  /*9410*/  IMAD R47, R50, 0x2, R26 ;  /* 0x00000002322f7824 */ /* 0x000fe200078e021a */
[----:B--2---:R-:W-:Y:S02]  /*9420*/  LEA R119, P3, R32, R25, 0x1 ;  /* 0x0000001920777211 */ /* 0x004fe400078608ff */
[----:B------:R1:W-:Y:S01]  /*9430*/  STL [R1+0x24c], R120 ;  /* 0x00024c7801007387 */ /* 0x0003e20000100800 */
[----:B------:R-:W-:-:S03]  /*9440*/  IMAD R48, R50, 0x2, R47 ;  /* 0x0000000232307824 */ /* 0x000fc600078e022f */
        /* <DEDUP_REMOVED lines=11> */
[C---:B------:R-:W-:Y:S01]  /*9500*/  IMAD R29, R50.reuse, 0x2, R48 ;  /* 0x00000002321d7824 */ /* 0x040fe200078e0230 */
[----:B--2---:R-:W-:Y:S02]  /*9510*/  LEA R119, P0, R35, R25, 0x1 ;  /* 0x0000001923777211 */ /* 0x004fe400078008ff */
[----:B------:R1:W-:Y:S01]  /*9520*/  STL [R1+0x264], R120 ;  /* 0x0002647801007387 */ /* 0x0003e20000100800 */
[----:B------:R-:W-:-:S03]  /*9530*/  IMAD R27, R50, 0x2, R29 ;  /* 0x00000002321b7824 */ /* 0x000fc600078e021d */
        /* <DEDUP_REMOVED lines=15> */
[----:B------:R-:W-:Y:S01]  /*9630*/  IMAD R30, R50, 0x2, R31 ;  /* 0x00000002321e7824 */ /* 0x000fe200078e021f */
[----:B0-----:R-:W-:-:S03]  /*9640*/  LEA.HI.X.SX32 R118, R33, R24, 0x1, P4 ;  /* 0x0000001821767211 */ /* 0x001fc600020f0eff */
[----:B------:R-:W-:Y:S01]  /*9650*/  IMAD R49, R50, 0x2, R30 ;  /* 0x0000000232317824 */ /* 0x000fe200078e021e */
        /* <DEDUP_REMOVED lines=17> */
[----:B------:R1:W-:Y:S01]  /*9770*/  STL [R1+0x2e0], R120 ;  /* 0x0002e07801007387 */ /* 0x0003e20000100800 */
[----:B------:R-:W-:-:S03]  /*9780*/  IMAD R37, R50, 0x2, R34 ;  /* 0x0000000232257824 */ /* 0x000fc600078e0222 */
[----:B------:R2:W-:Y:S01]  /*9790*/  STL [R1+0x2ac], R119 ;  /* 0x0002ac7701007387 */ /* 0x0005e20000100800 */
[----:B------:R-:W-:Y:S01]  /*97a0*/  IMAD R33, R50, 0x2, R37 ;  /* 0x0000000232217824 */ /* 0x000fe200078e0225 */
[----:B0-----:R-:W-:-:S03]  /*97b0*/  LEA R118, P2, R43, R25, 0x1 ;  /* 0x000000192b767211 */ /* 0x001fc600078408ff */
[----:B------:R-:W-:Y:S01]  /*97c0*/  IMAD R36, R50, 0x4, R33 ;  /* 0x0000000432247824 */ /* 0x000fe200078e0221 */
[----:B-1----:R-:W-:Y:S01]  /*97d0*/  LEA.HI.X.SX32 R120, R39, R24, 0x1, P3 ;  /* 0x0000001827787211 */ /* 0x002fe200018f0eff */
[----:B------:R0:W-:Y:S01]  /*97e0*/  STL [R1+0x2e8], R118 ;  /* 0x0002e87601007387 */ /* 0x0001e20000100800 */
[----:B--2---:R-:W-:-:S03]  /*97f0*/  LEA R119, P3, R44, R25, 0x1 ;  /* 0x000000192c777211 */ /* 0x004fc600078608ff */
[----:B------:R1:W-:Y:S04]  /*9800*/  STL [R1+0x2b4], R120 ;  /* 0x0002b47801007387 */ /* 0x0003e80000100800 */
[----:B------:R2:W-:Y:S01]  /*9810*/  STL [R1+0x2f0], R119 ;  /* 0x0002f07701007387 */ /* 0x0005e20000100800 */
[----:B0-----:R-:W-:Y:S01]  /*9820*/  LEA.HI.X.SX32 R118, R38, R24, 0x1, P4 ;  /* 0x0000001826767211 */ /* 0x001fe200020f0eff */
[----:B------:R-:W-:Y:S01]  /*9830*/  IMAD R38, R50, 0x2, R36 ;  /* 0x0000000232267824 */ /* 0x000fe200078e0224 */
[----:B-1----:R-:W-:-:S03]  /*9840*/  LEA R120, P4, R45, R25, 0x1 ;  /* 0x000000192d787211 */ /* 0x002fc600078808ff */
[----:B------:R0:W-:Y:S01]  /*9850*/  STL [R1+0x2c4], R118 ;  /* 0x0002c47601007387 */ /* 0x0001e20000100800 */
[----:B------:R-:W-:Y:S01]  /*9860*/  IMAD R39, R50, 0x2, R38 ;  /* 0x0000000232277824 */ /* 0x000fe200078e0226 */
[-C--:B--2---:R-:W-:Y:S02]  /*9870*/  LEA.HI.X.SX32 R119, R40, R24.reuse, 0x1, P5 ;  /* 0x0000001828777211 */ /* 0x084fe400028f0eff */
[----:B------:R1:W-:Y:S04]  /*9880*/  STL [R1+0x2f8], R120 ;  /* 0x0002f87801007387 */ /* 0x0003e80000100800 */
[----:B------:R2:W-:Y:S01]  /*9890*/  STL [R1+0x2cc], R119 ;  /* 0x0002cc7701007387 */ /* 0x0005e20000100800 */
[----:B0-----:R-:W-:Y:S02]  /*98a0*/  LEA R118, P5, R56, R25, 0x1 ;  /* 0x0000001938767211 */ /* 0x001fe400078a08ff */
[----:B-1----:R-:W-:-:S03]  /*98b0*/  LEA.HI.X.SX32 R120, R41, R24, 0x1, P0 ;  /* 0x0000001829787211 */ /* 0x002fc600000f0eff */
[----:B------:R0:W-:Y:S01]  /*98c0*/  STL [R1+0x424], R118 ;  /* 0x0004247601007387 */ /* 0x0001e20000100800 */
[----:B--2---:R-:W-:-:S03]  /*98d0*/  LEA.HI.X.SX32 R119, R42, R24, 0x1, P1 ;  /* 0x000000182a777211 */ /* 0x004fc600008f0eff */
[----:B------:R1:W-:Y:S04]  /*98e0*/  STL [R1+0x2d4], R120 ;  /* 0x0002d47801007387 */ /* 0x0003e80000100800 */
[----:B------:R2:W-:Y:S01]  /*98f0*/  STL [R1+0x2dc], R119 ;  /* 0x0002dc7701007387 */ /* 0x0005e20000100800 */
[-C--:B0-----:R-:W-:Y:S02]  /*9900*/  LEA.HI.X.SX32 R118, R43, R24.reuse, 0x1, P2 ;  /* 0x000000182b767211 */ /* 0x081fe400010f0eff */
[----:B------:R-:W-:Y:S02]  /*9910*/  CS2R R42, SRZ ;  /* 0x00000000002a7805 */ /* 0x000fe4000001ff00 */
[-C--:B-1----:R-:W-:Y:S01]  /*9920*/  LEA.HI.X.SX32 R120, R44, R24.reuse, 0x1, P3 ;  /* 0x000000182c787211 */ /* 0x082fe200018f0eff */
[----:B------:R0:W-:Y:S01]  /*9930*/  STL [R1+0x2e4], R118 ;  /* 0x0002e47601007387 */ /* 0x0001e20000100800 */
[----:B--2---:R-:W-:-:S03]  /*9940*/  LEA.HI.X.SX32 R119, R45, R24, 0x1, P4 ;  /* 0x000000182d777211 */ /* 0x004fc600020f0eff */
[----:B------:R1:W-:Y:S01]  /*9950*/  STL [R1+0x2ec], R120 ;  /* 0x0002ec7801007387 */ /* 0x0003e20000100800 */
[----:B------:R-:W-:-:S03]  /*9960*/  CS2R R44, SRZ ;  /* 0x00000000002c7805 */ /* 0x000fc6000001ff00 */
[----:B------:R2:W-:Y:S01]  /*9970*/  STL [R1+0x2f4], R119 ;  /* 0x0002f47701007387 */ /* 0x0005e20000100800 */
[----:B0-----:R-:W-:Y:S02]  /*9980*/  LEA.HI.X.SX32 R118, R56, R24, 0x1, P5 ;  /* 0x0000001838767211 */ /* 0x001fe400028f0eff */
[----:B------:R-:W-:Y:S02]  /*9990*/  CS2R R56, SRZ ;  /* 0x0000000000387805 */ /* 0x000fe4000001ff00 */
[-C--:B-1----:R-:W-:Y:S01]  /*99a0*/  LEA R120, P0, R46, R25.reuse, 0x1 ;  /* 0x000000192e787211 */ /* 0x082fe200078008ff */
[----:B------:R0:W-:Y:S01]  /*99b0*/  STL [R1+0x420], R118 ;  /* 0x0004207601007387 */ /* 0x0001e20000100800 */
[----:B--2---:R-:W-:-:S03]  /*99c0*/  LEA R119, P1, R26, R25, 0x1 ;  /* 0x000000191a777211 */ /* 0x004fc600078208ff */
[----:B------:R1:W-:Y:S04]  /*99d0*/  STL [R1+0x308], R120 ;  /* 0x0003087801007387 */ /* 0x0003e80000100800 */
[----:B------:R2:W-:Y:S01]  /*99e0*/  STL [R1+0x310], R119 ;  /* 0x0003107701007387 */ /* 0x0005e20000100800 */
[----:B0-----:R-:W-:Y:S02]  /*99f0*/  LEA R118, P2, R47, R25, 0x1 ;  /* 0x000000192f767211 */ /* 0x001fe400078408ff */
[----:B-1----:R-:W-:-:S03]  /*9a00*/  LEA.HI.X.SX32 R120, R46, R24, 0x1, P0 ;  /* 0x000000182e787211 */ /* 0x002fc600000f0eff */
[----:B------:R0:W-:Y:S01]  /*9a10*/  STL [R1+0x318], R118 ;  /* 0x0003187601007387 */ /* 0x0001e20000100800 */
[----:B--2---:R-:W-:-:S03]  /*9a20*/  LEA.HI.X.SX32 R119, R26, R24, 0x1, P1 ;  /* 0x000000181a777211 */ /* 0x004fc600008f0eff */
[----:B------:R1:W-:Y:S01]  /*9a30*/  STL [R1+0x304], R120 ;  /* 0x0003047801007387 */ /* 0x0003e20000100800 */
[----:B------:R-:W-:-:S03]  /*9a40*/  IMAD R26, R50, 0x2, R39 ;  /* 0x00000002321a7824 */ /* 0x000fc600078e0227 */
[----:B------:R2:W-:Y:S01]  /*9a50*/  STL [R1+0x30c], R119 ;  /* 0x00030c7701007387 */ /* 0x0005e20000100800 */
[----:B------:R-:W-:Y:S01]  /*9a60*/  IMAD R40, R50, 0x2, R26 ;  /* 0x0000000232287824 */ /* 0x000fe200078e021a */
        /* <DEDUP_REMOVED lines=13> */
[----:B0-----:R-:W-:Y:S01]  /*9b40*/  LEA.HI.X.SX32 R118, R27, R24, 0x1, P2 ;  /* 0x000000181b767211 */ /* 0x001fe200010f0eff */
[----:B------:R-:W-:Y:S01]  /*9b50*/  IMAD R27, R50, 0x2, R40 ;  /* 0x00000002321b7824 */ /* 0x000fe200078e0228 */
[----:B-1----:R-:W-:-:S03]  /*9b60*/  LEA R120, P0, R32, R25, 0x1 ;  /* 0x0000001920787211 */ /* 0x002fc600078008ff */
        /* <DEDUP_REMOVED lines=14> */
[C---:B------:R-:W-:Y:S01]  /*9c50*/  IMAD R31, R50.reuse, 0x4, R30 ;  /* 0x00000004321f7824 */ /* 0x040fe200078e021e */
[----:B--2---:R-:W-:Y:S02]  /*9c60*/  LEA R119, P1, R35, R25, 0x1 ;  /* 0x0000001923777211 */ /* 0x004fe400078208ff */
[----:B------:R1:W-:Y:S01]  /*9c70*/  STL [R1+0x358], R120 ;  /* 0x0003587801007387 */ /* 0x0003e20000100800 */
[----:B------:R-:W-:-:S03]  /*9c80*/  IMAD R32, R50, 0x2, R31 ;  /* 0x0000000232207824 */ /* 0x000fc600078e021f */
[----:B------:R2:W-:Y:S01]  /*9c90*/  STL [R1+0x360], R119 ;  /* 0x0003607701007387 */ /* 0x0005e20000100800 */
[----:B------:R-:W-:Y:S01]  /*9ca0*/  IMAD R29, R50, 0x2, R32 ;  /* 0x00000002321d7824 */ /* 0x000fe200078e0220 */
[----:B0-----:R-:W-:Y:S02]  /*9cb0*/  LEA R118, P2, R34, R25, 0x1 ;  /* 0x0000001922767211 */ /* 0x001fe400078408ff */
[----:B-1----:R-:W-:-:S03]  /*9cc0*/  LEA.HI.X.SX32 R120, R49, R24, 0x1, P0 ;  /* 0x0000001831787211 */ /* 0x002fc600000f0eff */
[----:B------:R0:W-:Y:S01]  /*9cd0*/  STL [R1+0x368], R118 ;  /* 0x0003687601007387 */ /* 0x0001e20000100800 */
[----:B------:R-:W-:Y:S02]  /*9ce0*/  CS2R R48, SRZ ;  /* 0x0000000000307805 */ /* 0x000fe4000001ff00 */
[-C--:B--2---:R-:W-:Y:S01]  /*9cf0*/  LEA.HI.X.SX32 R119, R35, R24.reuse, 0x1, P1 ;  /* 0x0000001823777211 */ /* 0x084fe200008f0eff */
        /* <DEDUP_REMOVED lines=27> */
[----:B------:R-:W-:-:S03]  /*9eb0*/  CS2R R38, SRZ ;  /* 0x0000000000267805 */ /* 0x000fc6000001ff00 */
[----:B------:R2:W-:Y:S01]  /*9ec0*/  STL [R1+0x394], R119 ;  /* 0x0003947701007387 */ /* 0x0005e20000100800 */
[----:B0-----:R-:W-:Y:S01]  /*9ed0*/  LEA.HI.X.SX32 R118, R26, R24, 0x1, P2 ;  /* 0x000000181a767211 */ /* 0x001fe200010f0eff */
[----:B------:R-:W-:Y:S01]  /*9ee0*/  IMAD R26, R50, 0x2, R34 ;  /* 0x00000002321a7824 */ /* 0x000fe200078e0222 */
[----:B-1----:R-:W-:-:S03]  /*9ef0*/  LEA R120, P0, R40, R25, 0x1 ;  /* 0x0000001928787211 */ /* 0x002fc600078008ff */
[----:B------:R0:W-:Y:S01]  /*9f00*/  STL [R1+0x39c], R118 ;  /* 0x00039c7601007387 */ /* 0x0001e20000100800 */
[----:B------:R-:W-:Y:S01]  /*9f10*/  IMAD R33, R50, 0x2, R26 ;  /* 0x0000000232217824 */ /* 0x000fe200078e021a */
[-C--:B--2---:R-:W-:Y:S02]  /*9f20*/  LEA R119, P1, R27, R25.reuse, 0x1 ;  /* 0x000000191b777211 */ /* 0x084fe400078208ff */
[----:B------:R1:W-:Y:S04]  /*9f30*/  STL [R1+0x3a8], R120 ;  /* 0x0003a87801007387 */ /* 0x0003e80000100800 */
[----:B------:R2:W-:Y:S01]  /*9f40*/  STL [R1+0x3b0], R119 ;  /* 0x0003b07701007387 */ /* 0x0005e20000100800 */
        /* <DEDUP_REMOVED lines=11> */
[----:B------:R-:W-:Y:S01]  /*a000*/  IMAD R35, R50, 0x4, R30 ;  /* 0x0000000432237824 */ /* 0x000fe200078e021e */
[----:B--2---:R-:W-:Y:S02]  /*a010*/  LEA R119, P1, R32, R25, 0x1 ;  /* 0x0000001920777211 */ /* 0x004fe400078208ff */
[----:B------:R1:W-:Y:S01]  /*a020*/  STL [R1+0x3c8], R120 ;  /* 0x0003c87801007387 */ /* 0x0003e20000100800 */
[----:B------:R-:W-:-:S03]  /*a030*/  IMAD R27, R50, 0x2, R35 ;  /* 0x00000002321b7824 */ /* 0x000fc600078e0223 */
[----:B------:R2:W-:Y:S01]  /*a040*/  STL [R1+0x3d0], R119 ;  /* 0x0003d07701007387 */ /* 0x0005e20000100800 */
[----:B0-----:R-:W-:Y:S02]  /*a050*/  LEA R118, P2, R29, R25, 0x1 ;  /* 0x000000191d767211 */ /* 0x001fe400078408ff */
[----:B-1----:R-:W-:-:S03]  /*a060*/  LEA.HI.X.SX32 R120, R31, R24, 0x1, P0 ;  /* 0x000000181f787211 */ /* 0x002fc600000f0eff */
[----:B------:R0:W-:Y:S01]  /*a070*/  STL [R1+0x3d8], R118 ;  /* 0x0003d87601007387 */ /* 0x0001e20000100800 */
[----:B------:R-:W-:Y:S01]  /*a080*/  IMAD R31, R50, 0x2, R27 ;  /* 0x00000002321f7824 */ /* 0x000fe200078e021b */
[-C--:B--2---:R-:W-:Y:S02]  /*a090*/  LEA.HI.X.SX32 R119, R32, R24.reuse, 0x1, P1 ;  /* 0x0000001820777211 */ /* 0x084fe400008f0eff */
[----:B------:R1:W-:Y:S04]  /*a0a0*/  STL [R1+0x3c4], R120 ;  /* 0x0003c47801007387 */ /* 0x0003e80000100800 */
[----:B------:R2:W-:Y:S01]  /*a0b0*/  STL [R1+0x3cc], R119 ;  /* 0x0003cc7701007387 */ /* 0x0005e20000100800 */
[----:B0-----:R-:W-:Y:S02]  /*a0c0*/  LEA.HI.X.SX32 R118, R29, R24, 0x1, P2 ;  /* 0x000000181d767211 */ /* 0x001fe400010f0eff */
        /* <DEDUP_REMOVED lines=12> */
[C---:B------:R-:W-:Y:S01]  /*a190*/  IMAD R29, R50.reuse, 0x2, R26 ;  /* 0x00000002321d7824 */ /* 0x040fe200078e021a */
[----:B0-----:R-:W-:Y:S02]  /*a1a0*/  LEA.HI.X.SX32 R118, R33, R24, 0x1, P2 ;  /* 0x0000001821767211 */ /* 0x001fe400010f0eff */
[----:B------:R-:W-:Y:S01]  /*a1b0*/  CS2R R32, SRZ ;  /* 0x0000000000207805 */ /* 0x000fe2000001ff00 */
[----:B------:R-:W-:Y:S01]  /*a1c0*/  IMAD R50, R50, 0x2, R29 ;  /* 0x0000000232327824 */ /* 0x000fe200078e021d */
        /* <DEDUP_REMOVED lines=12> */
[----:B0-----:R-:W-:Y:S02]  /*a290*/  LEA.HI.X.SX32 R118, R27, R24, 0x1, P2 ;  /* 0x000000181b767211 */ /* 0x001fe400010f0eff */
[----:B-1----:R-:W-:-:S03]  /*a2a0*/  LEA R120, P2, R29, R25, 0x1 ;  /* 0x000000191d787211 */ /* 0x002fc600078408ff */
[----:B------:R0:W-:Y:S01]  /*a2b0*/  STL [R1+0x40c], R118 ;  /* 0x00040c7601007387 */ /* 0x0001e20000100800 */
[----:B--2---:R-:W-:-:S05]  /*a2c0*/  LEA R119, P0, R31, R25, 0x1 ;  /* 0x000000191f777211 */ /* 0x004fca00078008ff */
[----:B------:R1:W-:Y:S01]  /*a2d0*/  STL [R1+0x414], R119 ;  /* 0x0004147701007387 */ /* 0x0003e20000100800 */
[----:B0-----:R-:W-:-:S05]  /*a2e0*/  LEA R118, P1, R26, R25, 0x1 ;  /* 0x000000191a767211 */ /* 0x001fca00078208ff */
[----:B------:R0:W-:Y:S01]  /*a2f0*/  STL [R1+0x418], R118 ;  /* 0x0004187601007387 */ /* 0x0001e20000100800 */
[----:B-1----:R-:W-:-:S03]  /*a300*/  LEA R119, P3, R50, R25, 0x1 ;  /* 0x0000001932777211 */ /* 0x002fc600078608ff */
[----:B------:R1:W-:Y:S04]  /*a310*/  STL [R1+0x41c], R120 ;  /* 0x00041c7801007387 */ /* 0x0003e80000100800 */
[----:B------:R2:W-:Y:S01]  /*a320*/  STL [R1+0x234], R119 ;  /* 0x0002347701007387 */ /* 0x0005e20000100800 */
[-C--:B0-----:R-:W-:Y:S02]  /*a330*/  LEA.HI.X.SX32 R118, R31, R24.reuse, 0x1, P0 ;  /* 0x000000181f767211 */ /* 0x081fe400000f0eff */
[----:B------:R-:W-:Y:S02]  /*a340*/  CS2R R30, SRZ ;  /* 0x00000000001e7805 */ /* 0x000fe4000001ff00 */
[----:B-1----:R-:W-:Y:S01]  /*a350*/  LEA.HI.X.SX32 R120, R26, R24, 0x1, P1 ;  /* 0x000000181a787211 */ /* 0x002fe200008f0eff */
[----:B------:R0:W-:Y:S01]  /*a360*/  STL [R1+0x224], R118 ;  /* 0x0002247601007387 */ /* 0x0001e20000100800 */
[----:B------:R-:W-:-:S02]  /*a370*/  CS2R R26, SRZ ;  /* 0x00000000001a7805 */ /* 0x000fc4000001ff00 */
[-C--:B--2---:R-:W-:Y:S01]  /*a380*/  LEA.HI.X.SX32 R119, R29, R24.reuse, 0x1, P2 ;  /* 0x000000181d777211 */ /* 0x084fe200010f0eff */
[----:B------:R1:W-:Y:S04]  /*a390*/  STL [R1+0x22c], R120 ;  /* 0x00022c7801007387 */ /* 0x0003e80000100800 */
[----:B------:R2:W-:Y:S01]  /*a3a0*/  STL [R1+0x230], R119 ;  /* 0x0002307701007387 */ /* 0x0005e20000100800 */
[----:B0-----:R-:W-:Y:S02]  /*a3b0*/  LEA.HI.X.SX32 R118, R50, R24, 0x1, P3 ;  /* 0x0000001832767211 */ /* 0x001fe400018f0eff */
[----:B------:R-:W-:Y:S02]  /*a3c0*/  CS2R R24, SRZ ;  /* 0x0000000000187805 */ /* 0x000fe4000001ff00 */
[----:B------:R-:W-:-:S02]  /*a3d0*/  CS2R R50, SRZ ;  /* 0x0000000000327805 */ /* 0x000fc4000001ff00 */
[C---:B-1----:R-:W-:Y:S01]  /*a3e0*/  LOP3.LUT R120, R28.reuse, 0x2, RZ, 0xfc, !PT ;  /* 0x000000021c787812 */ /* 0x042fe200078efcff */
[----:B------:R0:W-:Y:S01]  /*a3f0*/  STL [R1+0x228], R118 ;  /* 0x0002287601007387 */ /* 0x0001e20000100800 */
[C---:B------:R-:W-:Y:S02]  /*a400*/  LOP3.LUT R120, R28.reuse, 0x8, RZ, 0xfc, !PT ;  /* 0x000000081c787812 */ /* 0x040fe400078efcff */
[C---:B--2---:R-:W-:Y:S02]  /*a410*/  LOP3.LUT R119, R28.reuse, 0x4, RZ, 0xfc, !PT ;  /* 0x000000041c777812 */ /* 0x044fe400078efcff */
[C---:B------:R-:W-:Y:S02]  /*a420*/  LOP3.LUT R119, R28.reuse, 0xa, RZ, 0xfc, !PT ;  /* 0x0000000a1c777812 */ /* 0x040fe400078efcff */
[C---:B------:R-:W-:Y:S02]  /*a430*/  LOP3.LUT R120, R28.reuse, 0x10, RZ, 0xfc, !PT ;  /* 0x000000101c787812 */ /* 0x040fe400078efcff */
[----:B------:R-:W-:-:S02]  /*a440*/  LOP3.LUT R119, R28, 0x12, RZ, 0xfc, !PT ;  /* 0x000000121c777812 */ /* 0x000fc400078efcff */
[C---:B0-----:R-:W-:Y:S02]  /*a450*/  LOP3.LUT R118, R28.reuse, 0x6, RZ, 0xfc, !PT ;  /* 0x000000061c767812 */ /* 0x041fe400078efcff */
[C---:B------:R-:W-:Y:S02]  /*a460*/  LOP3.LUT R118, R28.reuse, 0xc, RZ, 0xfc, !PT ;  /* 0x0000000c1c767812 */ /* 0x040fe400078efcff */
[C---:B------:R-:W-:Y:S02]  /*a470*/  LOP3.LUT R118, R28.reuse, 0x14, RZ, 0xfc, !PT ;  /* 0x000000141c767812 */ /* 0x040fe400078efcff */
[C---:B------:R-:W-:Y:S02]  /*a480*/  LOP3.LUT R118, R28.reuse, 0x1a, RZ, 0xfc, !PT ;  /* 0x0000001a1c767812 */ /* 0x040fe400078efcff */
[C---:B------:R-:W-:Y:S02]  /*a490*/  LOP3.LUT R118, R28.reuse, 0x22, RZ, 0xfc, !PT ;  /* 0x000000221c767812 */ /* 0x040fe400078efcff */
[----:B------:R-:W-:-:S02]  /*a4a0*/  LOP3.LUT R118, R28, 0x28, RZ, 0xfc, !PT ;  /* 0x000000281c767812 */ /* 0x000fc400078efcff */
[C---:B------:R-:W-:Y:S02]  /*a4b0*/  LOP3.LUT R118, R28.reuse, 0x30, RZ, 0xfc, !PT ;  /* 0x000000301c767812 */ /* 0x040fe400078efcff */
        /* <DEDUP_REMOVED lines=27> */
[----:B------:R-:W-:Y:S02]  /*a670*/  LOP3.LUT R120, R28, 0x4c, RZ, 0xfc, !PT ;  /* 0x0000004c1c787812 */ /* 0x000fe400078efcff */
[----:B------:R-:W-:-:S02]  /*a680*/  SHF.R.S32.HI R118, RZ, 0x7, R77 ;  /* 0x00000007ff767819 */ /* 0x000fc4000001144d */
[----:B------:R-:W-:Y:S02]  /*a690*/  CS2R R76, SRZ ;  /* 0x00000000004c7805 */ /* 0x000fe4000001ff00 */
[C---:B------:R-:W-:Y:S02]  /*a6a0*/  LOP3.LUT R119, R28.reuse, 0x50, RZ, 0xfc, !PT ;  /* 0x000000501c777812 */ /* 0x040fe400078efcff */
[C---:B------:R-:W-:Y:S01]  /*a6b0*/  LOP3.LUT R120, R28.reuse, 0x54, RZ, 0xfc, !PT ;  /* 0x000000541c787812 */ /* 0x040fe200078efcff */
[----:B------:R0:W-:Y:S01]  /*a6c0*/  STL [R1+0x444], R118 ;  /* 0x0004447601007387 */ /* 0x0001e20000100800 */
        /* <DEDUP_REMOVED lines=9> */
[----:B------:R-:W-:Y:S02]  /*a760*/  LOP3.LUT R120, R28, 0x76, RZ, 0xfc, !PT ;  /* 0x000000761c787812 */ /* 0x000fe400078efcff */
[----:B0-----:R-:W-:Y:S02]  /*a770*/  LOP3.LUT R118, R0, 0x20, RZ, 0x3c, !PT ;  /* 0x0000002000767812 */ /* 0x001fe400078e3cff */
[----:B------:R-:W-:Y:S02]  /*a780*/  LOP3.LUT R119, R28, 0x78, RZ, 0xfc, !PT ;  /* 0x000000781c777812 */ /* 0x000fe400078efcff */
[----:B------:R-:W-:Y:S02]  /*a790*/  CS2R R28, SRZ ;  /* 0x00000000001c7805 */ /* 0x000fe4000001ff00 */
[C---:B------:R-:W-:Y:S01]  /*a7a0*/  LOP3.LUT R120, R0.reuse, 0x40, RZ, 0x3c, !PT ;  /* 0x0000004000787812 */ /* 0x040fe200078e3cff */
[----:B------:R0:W-:Y:S01]  /*a7b0*/  STL [R1+0x548], R118 ;  /* 0x0005487601007387 */ /* 0x0001e20000100800 */
[----:B------:R-:W-:-:S03]  /*a7c0*/  LOP3.LUT R119, R0, 0x60, RZ, 0x3c, !PT ;  /* 0x0000006000777812 */ /* 0x000fc600078e3cff */
[----:B------:R1:W-:Y:S04]  /*a7d0*/  STL [R1+0x544], R120 ;  /* 0x0005447801007387 */ /* 0x0003e80000100800 */
[----:B------:R2:W-:Y:S01]  /*a7e0*/  STL [R1+0x540], R119 ;  /* 0x0005407701007387 */ /* 0x0005e20000100800 */
[C---:B0-----:R-:W-:Y:S02]  /*a7f0*/  LOP3.LUT R118, R2.reuse, 0x10, RZ, 0x3c, !PT ;  /* 0x0000001002767812 */ /* 0x041fe400078e3cff */
[C---:B------:R-:W-:Y:S02]  /*a800*/  LOP3.LUT R118, R2.reuse, 0x40, RZ, 0x3c, !PT ;  /* 0x0000004002767812 */ /* 0x040fe400078e3cff */
[C---:B-1----:R-:W-:Y:S02]  /*a810*/  LOP3.LUT R120, R2.reuse, 0x20, RZ, 0x3c, !PT ;  /* 0x0000002002787812 */ /* 0x042fe400078e3cff */
[----:B------:R-:W-:-:S02]  /*a820*/  LOP3.LUT R120, R2, 0x50, RZ, 0x3c, !PT ;  /* 0x0000005002787812 */ /* 0x000fc400078e3cff */
[C---:B--2---:R-:W-:Y:S02]  /*a830*/  LOP3.LUT R119, R2.reuse, 0x30, RZ, 0x3c, !PT ;  /* 0x0000003002777812 */ /* 0x044fe400078e3cff */
[C---:B------:R-:W-:Y:S02]  /*a840*/  LOP3.LUT R119, R2.reuse, 0x60, RZ, 0x3c, !PT ;  /* 0x0000006002777812 */ /* 0x040fe400078e3cff */
[----:B------:R-:W-:-:S07]  /*a850*/  LOP3.LUT R118, R2, 0x70, RZ, 0x3c, !PT ;  /* 0x0000007002767812 */ /* 0x000fce00078e3cff */
.L_x_1:
[----:B------:R-:W0:Y:S01]  /*a860*/  S2R R121, SR_TID.X ;  /* 0x0000000000797919 */ /* 0x000e220000002100 */
[----:B------:R-:W-:Y:S01]  /*a870*/  UIMAD UR5, UR4, -0x80, UR46 ;  /* 0xffffff80040578a4 */ /* 0x000fe2000f8e022e */
[----:B------:R-:W2:Y:S04]  /*a880*/  LDL R119, [R1+0x228] ;  /* 0x0002280001777983 */ /* 0x000ea80000100800 */
[----:B------:R-:W2:Y:S04]  /*a890*/  LDL R118, [R1+0x234] ;  /* 0x0002340001767983 */ /* 0x000ea80000100800 */
[----:B------:R-:W-:Y:S04]  /*a8a0*/  STL [R1+0x6b0], R206 ;  /* 0x0006b0ce01007387 */ /* 0x000fe80000100800 */
[----:B------:R-:W-:Y:S04]  /*a8b0*/  STL [R1+0x6ac], R116 ;  /* 0x0006ac7401007387 */ /* 0x000fe80000100800 */
[----:B------:R-:W-:Y:S04]  /*a8c0*/  STL [R1+0x6a8], R97 ;  /* 0x0006a86101007387 */ /* 0x000fe80000100800 */
[----:B------:R1:W-:Y:S04]  /*a8d0*/  STL [R1+0x6a4], R108 ;  /* 0x0006a46c01007387 */ /* 0x0003e80000100800 */
[----:B------:R3:W-:Y:S01]  /*a8e0*/  STL [R1+0x6a0], R18 ;  /* 0x0006a01201007387 */ /* 0x0007e20000100800 */
[----:B0-----:R-:W-:-:S03]  /*a8f0*/  SHF.R.U32.HI R121, RZ, 0x6, R121 ;  /* 0x00000006ff797819 */ /* 0x001fc60000011679 */
[----:B------:R-:W-:Y:S01]  /*a900*/  STL [R1+0x69c], R100 ;  /* 0x00069c6401007387 */ /* 0x000fe20000100800 */
[----:B------:R-:W-:-:S03]  /*a910*/  SGXT.U32 R121, R121, 0x1 ;  /* 0x000000017979781a */ /* 0x000fc60000000000 */
[----:B------:R0:W-:Y:S01]  /*a920*/  STL [R1+0x698], R6 ;  /* 0x0006980601007387 */ /* 0x0001e20000100800 */
[----:B------:R-:W-:-:S03]  /*a930*/  LOP3.LUT R121, R121, 0x2, RZ, 0xfc, !PT ;  /* 0x0000000279797812 */ /* 0x000fc600078efcff */
[----:B-1----:R-:W4:Y:S01]  /*a940*/  LDL R108, [R1+0x41c] ;  /* 0x00041c00016c7983 */ /* 0x002f220000100800 */
[----:B------:R-:W-:-:S03]  /*a950*/  ISETP.GE.AND P0, PT, R121, UR5, PT ;  /* 0x0000000579007c0c */ /* 0x000fc6000bf06270 */
[----:B---3--:R-:W3:Y:S04]  /*a960*/  LDL R18, [R1+0x22c] ;  /* 0x00022c0001127983 */ /* 0x008ee80000100800 */
[----:B------:R-:W3:Y:S04]  /*a970*/  LDL R121, [R1+0x230] ;  /* 0x0002300001797983 */ /* 0x000ee80000100800 */
[----:B0-----:R-:W3:Y:S01]  /*a980*/  LDL R6, [R1+0x418] ;  /* 0x0004180001067983 */ /* 0x001ee20000100800 */
[----:B------:R-:W0:Y:S01]  /*a990*/  S2R R120, SR_TID.X ;  /* 0x0000000000787919 */ /* 0x000e220000002100 */
[----:B------:R-:W1:Y:S01]  /*a9a0*/  S2R R159, SR_TID.X ;  /* 0x00000000009f7919 */ /* 0x000e620000002100 */
[----:B------:R-:W1:Y:S01]  /*a9b0*/  S2R R97, SR_TID.X ;  /* 0x0000000000617919 */ /* 0x000e620000002100 */
[----:B------:R-:W-:Y:S01]  /*a9c0*/  PRMT R126, RZ, 0x7610, R126 ;  /* 0x00007610ff7e7816 */ /* 0x000fe2000000007e */
[----:B------:R-:W3:Y:S01]  /*a9d0*/  LDL R116, [R1+0x414] ;  /* 0x0004140001747983 */ /* 0x000ee20000100800 */
[----:B------:R-:W-:-:S03]  /*a9e0*/  PRMT R166, RZ, 0x7610, R166 ;  /* 0x00007610ffa67816 */ /* 0x000fc600000000a6 */
[----:B------:R-:W3:Y:S01]  /*a9f0*/  LDL R100, [R1+0x40c] ;  /* 0x00040c0001647983 */ /* 0x000ee20000100800 */
[----:B0-----:R-:W-:-:S04]  /*aa00*/  SHF.R.U32.HI R120, RZ, 0x6, R120 ;  /* 0x00000006ff787819 */ /* 0x001fc80000011678 */
[----:B------:R-:W-:-:S04]  /*aa10*/  SGXT.U32 R120, R120, 0x1 ;  /* 0x000000017878781a */ /* 0x000fc80000000000 */
[----:B------:R-:W-:-:S04]  /*aa20*/  LOP3.LUT R120, R120, 0x4, RZ, 0xfc, !PT ;  /* 0x0000000478787812 */ /* 0x000fc800078efcff */
[----:B------:R-:W-:Y:S02]  /*aa30*/  ISETP.GE.AND P2, PT, R120, UR5, PT ;  /* 0x0000000578007c0c */ /* 0x000fe4000bf46270 */
[----:B------:R-:W0:Y:S01]  /*aa40*/  S2R R120, SR_TID.X ;  /* 0x0000000000787919 */ /* 0x000e220000002100 */
[----:B-1----:R-:W-:Y:S02]  /*aa50*/  SHF.R.U32.HI R159, RZ, 0x6, R159 ;  /* 0x00000006ff9f7819 */ /* 0x002fe4000001169f */
[----:B------:R-:W-:Y:S02]  /*aa60*/  SHF.R.U32.HI R97, RZ, 0x6, R97 ;  /* 0x00000006ff617819 */ /* 0x000fe40000011661 */
[----:B------:R-:W-:Y:S02]  /*aa70*/  SGXT.U32 R159, R159, 0x1 ;  /* 0x000000019f9f781a */ /* 0x000fe40000000000 */
[----:B------:R-:W-:Y:S02]  /*aa80*/  SGXT.U32 R97, R97, 0x1 ;  /* 0x000000016161781a */ /* 0x000fe40000000000 */
[----:B------:R-:W-:-:S02]  /*aa90*/  LOP3.LUT R159, R159, 0x6, RZ, 0xfc, !PT ;  /* 0x000000069f9f7812 */ /* 0x000fc400078efcff */
[----:B------:R-:W-:Y:S02]  /*aaa0*/  LOP3.LUT R97, R97, 0xa, RZ, 0xfc, !PT ;  /* 0x0000000a61617812 */ /* 0x000fe400078efcff */
[----:B------:R-:W-:Y:S02]  /*aab0*/  ISETP.GE.AND P3, PT, R159, UR5, PT ;  /* 0x000000059f007c0c */ /* 0x000fe4000bf66270 */
[----:B0-----:R-:W-:-:S04]  /*aac0*/  SHF.R.U32.HI R120, RZ, 0x6, R120 ;  /* 0x00000006ff787819 */ /* 0x001fc80000011678 */
[----:B------:R-:W-:-:S04]  /*aad0*/  SGXT.U32 R120, R120, 0x1 ;  /* 0x000000017878781a */ /* 0x000fc80000000000 */
[----:B------:R-:W-:-:S04]  /*aae0*/  LOP3.LUT R120, R120, 0x8, RZ, 0xfc, !PT ;  /* 0x0000000878787812 */ /* 0x000fc800078efcff */
[----:B------:R-:W-:Y:S02]  /*aaf0*/  ISETP.GE.AND P4, PT, R120, UR5, PT ;  /* 0x0000000578007c0c */ /* 0x000fe4000bf86270 */
[----:B------:R-:W3:Y:S01]  /*ab00*/  LDL R120, [R1+0x224] ;  /* 0x0002240001787983 */ /* 0x000ee20000100800 */
[----:B------:R-:W-:-:S03]  /*ab10*/  ISETP.GE.AND P1, PT, R97, UR5, PT ;  /* 0x0000000561007c0c */ /* 0x000fc6000bf26270 */
[----:B------:R-:W3:Y:S04]  /*ab20*/  LDL R97, [R1+0x410] ;  /* 0x0004100001617983 */ /* 0x000ee80000100800 */
[----:B--2---:R4:W2:Y:S02]  /*ab30*/  @!P0 LDG.E.U16 R126, desc[UR18][R118.64] ;  /* 0x00000012767e8981 */ /* 0x0048a4000c1e1500 */
[----:B----4-:R-:W-:Y:S02]  /*ab40*/  @!P2 IMAD.MOV.U32 R118, RZ, RZ, R108 ;  /* 0x000000ffff76a224 */ /* 0x010fe400078e006c */
[----:B---3--:R-:W-:Y:S01]  /*ab50*/  @!P2 IMAD.MOV.U32 R119, RZ, RZ, R121 ;  /* 0x000000ffff77a224 */ /* 0x008fe200078e0079 */
[----:B------:R-:W0:Y:S04]  /*ab60*/  S2R R108, SR_TID.X ;  /* 0x00000000006c7919 */ /* 0x000e280000002100 */
[----:B------:R1:W3:Y:S01]  /*ab70*/  @!P2 LDG.E.U16 R166, desc[UR18][R118.64] ;  /* 0x0000001276a6a981 */ /* 0x0002e2000c1e1500 */
[----:B------:R-:W4:Y:S01]  /*ab80*/  S2R R159, SR_TID.X ;  /* 0x00000000009f7919 */ /* 0x000f220000002100 */
[----:B------:R-:W-:-:S02]  /*ab90*/  PRMT R182, RZ, 0x7610, R182 ;  /* 0x00007610ffb67816 */ /* 0x000fc400000000b6 */
[----:B------:R-:W-:Y:S01]  /*aba0*/  PRMT R141, RZ, 0x7610, R141 ;  /* 0x00007610ff8d7816 */ /* 0x000fe2000000008d */
[----:B------:R-:W2:Y:S01]  /*abb0*/  LDL R121, [R1+0x3f4] ;  /* 0x0003f40001797983 */ /* 0x000ea20000100800 */
[----:B-1----:R-:W-:-:S03]  /*abc0*/  @!P3 IMAD.MOV.U32 R118, RZ, RZ, R6 ;  /* 0x000000ffff76b224 */ /* 0x002fc600078e0006 */
[----:B------:R-:W3:Y:S01]  /*abd0*/  LDL R6, [R1+0x408] ;  /* 0x0004080001067983 */ /* 0x000ee20000100800 */
[----:B------:R-:W-:-:S03]  /*abe0*/  @!P3 IMAD.MOV.U32 R119, RZ, RZ, R18 ;  /* 0x000000ffff77b224 */ /* 0x000fc600078e0012 */
[----:B------:R-:W2:Y:S04]  /*abf0*/  LDL R18, [R1+0x404] ;  /* 0x0004040001127983 */ /* 0x000ea80000100800 */
[----:B------:R1:W2:Y:S01]  /*ac00*/  @!P3 LDG.E.U16 R182, desc[UR18][R118.64] ;  /* 0x0000001276b6b981 */ /* 0x0002a2000c1e1500 */
[----:B0-----:R-:W-:-:S04]  /*ac10*/  LEA.HI R108, R108, 0xe, RZ, 0x1a ;  /* 0x0000000e6c6c7811 */ /* 0x001fc800078fd0ff */
[----:B------:R-:W-:Y:S02]  /*ac20*/  ISETP.GE.AND P2, PT, R108, UR5, PT ;  /* 0x000000056c007c0c */ /* 0x000fe4000bf46270 */
[----:B------:R-:W0:Y:S01]  /*ac30*/  S2R R108, SR_TID.X ;  /* 0x00000000006c7919 */ /* 0x000e220000002100 */
[----:B----4-:R-:W-:-:S04]  /*ac40*/  SHF.R.U32.HI R159, RZ, 0x6, R159 ;  /* 0x00000006ff9f7819 */ /* 0x010fc8000001169f */
[----:B------:R-:W-:-:S04]  /*ac50*/  SGXT.U32 R159, R159, 0x1 ;  /* 0x000000019f9f781a */ /* 0x000fc80000000000 */
[----:B------:R-:W-:Y:S01]  /*ac60*/  LOP3.LUT R159, R159, 0xc, RZ, 0xfc, !PT ;  /* 0x0000000c9f9f7812 */ /* 0x000fe200078efcff */
[----:B-1----:R-:W-:Y:S01]  /*ac70*/  @!P4 IMAD.MOV.U32 R118, RZ, RZ, R116 ;  /* 0x000000ffff76c224 */ /* 0x002fe200078e0074 */
[----:B------:R-:W-:Y:S01]  /*ac80*/  PRMT R125, RZ, 0x7610, R125 ;  /* 0x00007610ff7d7816 */ /* 0x000fe2000000007d */
[----:B------:R-:W4:Y:S01]  /*ac90*/  LDL R116, [R1+0x3fc] ;  /* 0x0003fc0001747983 */ /* 0x000f220000100800 */
[----:B------:R-:W-:Y:S02]  /*aca0*/  ISETP.GE.AND P0, PT, R159, UR5, PT ;  /* 0x000000059f007c0c */ /* 0x000fe4000bf06270 */
[----:B0-----:R-:W-:-:S04]  /*acb0*/  SHF.R.U32.HI R108, RZ, 0x6, R108 ;  /* 0x00000006ff6c7819 */ /* 0x001fc8000001166c */
[----:B------:R-:W-:-:S04]  /*acc0*/  SGXT.U32 R108, R108, 0x1 ;  /* 0x000000016c6c781a */ /* 0x000fc80000000000 */
[----:B------:R-:W-:Y:S01]  /*acd0*/  LOP3.LUT R108, R108, 0x10, RZ, 0xfc, !PT ;  /* 0x000000106c6c7812 */ /* 0x000fe200078efcff */
[----:B------:R-:W-:Y:S02]  /*ace0*/  @!P4 IMAD.MOV.U32 R119, RZ, RZ, R120 ;  /* 0x000000ffff77c224 */ /* 0x000fe400078e0078 */
[----:B------:R-:W0:Y:S03]  /*acf0*/  S2R R120, SR_TID.X ;  /* 0x0000000000787919 */ /* 0x000e260000002100 */
[----:B------:R1:W4:Y:S02]  /*ad00*/  @!P4 LDG.E.U16 R141, desc[UR18][R118.64] ;  /* 0x00000012768dc981 */ /* 0x000324000c1e1500 */
[----:B-1----:R-:W-:Y:S02]  /*ad10*/  @!P1 IMAD.MOV.U32 R118, RZ, RZ, R97 ;  /* 0x000000ffff769224 */ /* 0x002fe400078e0061 */
[----:B------:R-:W-:Y:S01]  /*ad20*/  @!P1 IMAD.MOV.U32 R119, RZ, RZ, R100 ;  /* 0x000000ffff779224 */ /* 0x000fe200078e0064 */
[----:B------:R-:W-:Y:S01]  /*ad30*/  ISETP.GE.AND P3, PT, R108, UR5, PT ;  /* 0x000000056c007c0c */ /* 0x000fe2000bf66270 */
[----:B------:R-:W4:Y:S04]  /*ad40*/  LDL R100, [R1+0x3ec] ;  /* 0x0003ec0001647983 */ /* 0x000f280000100800 */
[----:B------:R3:W4:Y:S04]  /*ad50*/  @!P1 LDG.E.U16 R125, desc[UR18][R118.64] ;  /* 0x00000012767d9981 */ /* 0x000728000c1e1500 */
[----:B------:R-:W4:Y:S01]  /*ad60*/  LDL R108, [R1+0x400] ;  /* 0x00040000016c7983 */ /* 0x000f220000100800 */
[----:B------:R-:W-:-:S03]  /*ad70*/  PRMT R169, RZ, 0x7610, R169 ;  /* 0x00007610ffa97816 */ /* 0x000fc600000000a9 */
[----:B------:R-:W4:Y:S01]  /*ad80*/  LDL R97, [R1+0x3f0] ;  /* 0x0003f00001617983 */ /* 0x000f220000100800 */
[----:B0-----:R-:W-:-:S04]  /*ad90*/  SHF.R.U32.HI R120, RZ, 0x6, R120 ;  /* 0x00000006ff787819 */ /* 0x001fc80000011678 */
[----:B------:R-:W-:-:S04]  /*ada0*/  SGXT.U32 R120, R120, 0x1 ;  /* 0x000000017878781a */ /* 0x000fc80000000000 */
[----:B------:R-:W-:-:S04]  /*adb0*/  LOP3.LUT R120, R120, 0x12, RZ, 0xfc, !PT ;  /* 0x0000001278787812 */ /* 0x000fc800078efcff */
[----:B------:R-:W-:Y:S02]  /*adc0*/  ISETP.GE.AND P4, PT, R120, UR5, PT ;  /* 0x0000000578007c0c */ /* 0x000fe4000bf86270 */
[----:B------:R-:W4:Y:S01]  /*add0*/  LDL R120, [R1+0x3f8] ;  /* 0x0003f80001787983 */ /* 0x000f220000100800 */
[----:B---3--:R-:W-:Y:S02]  /*ade0*/  @!P0 IMAD.MOV.U32 R118, RZ, RZ, R6 ;  /* 0x000000ffff768224 */ /* 0x008fe400078e0006 */
[----:B------:R-:W0:Y:S01]  /*adf0*/  S2R R6, SR_TID.X ;  /* 0x0000000000067919 */ /* 0x000e220000002100 */
[----:B--2---:R-:W-:Y:S02]  /*ae00*/  @!P0 IMAD.MOV.U32 R119, RZ, RZ, R18 ;  /* 0x000000ffff778224 */ /* 0x004fe400078e0012 */
[----:B------:R-:W2:Y:S04]  /*ae10*/  LDL R18, [R1+0x3e4] ;  /* 0x0003e40001127983 */ /* 0x000ea80000100800 */
[----:B------:R4:W3:Y:S01]  /*ae20*/  @!P0 LDG.E.U16 R169, desc[UR18][R118.64] ;  /* 0x0000001276a98981 */ /* 0x0008e2000c1e1500 */
[----:B0-----:R-:W-:-:S04]  /*ae30*/  SHF.R.U32.HI R6, RZ, 0x6, R6 ;  /* 0x00000006ff067819 */ /* 0x001fc80000011606 */
[----:B------:R-:W-:-:S04]  /*ae40*/  SGXT.U32 R6, R6, 0x1 ;  /* 0x000000010606781a */ /* 0x000fc80000000000 */
[----:B------:R-:W-:-:S04]  /*ae50*/  LOP3.LUT R6, R6, 0x14, RZ, 0xfc, !PT ;  /* 0x0000001406067812 */ /* 0x000fc800078efcff */
[----:B------:R-:W-:Y:S02]  /*ae60*/  ISETP.GE.AND P0, PT, R6, UR5, PT ;  /* 0x0000000506007c0c */ /* 0x000fe4000bf06270 */
[----:B------:R-:W3:Y:S01]  /*ae70*/  LDL R6, [R1+0x3e8] ;  /* 0x0003e80001067983 */ /* 0x000ee20000100800 */
[----:B----4-:R-:W-:-:S03]  /*ae80*/  @!P2 IMAD.MOV.U32 R119, RZ, RZ, R116 ;  /* 0x000000ffff77a224 */ /* 0x010fc600078e0074 */
[----:B------:R-:W4:Y:S01]  /*ae90*/  LDL R116, [R1+0x3dc] ;  /* 0x0003dc0001747983 */ /* 0x000f220000100800 */
[----:B------:R-:W-:Y:S02]  /*aea0*/  PRMT R180, RZ, 0x7610, R180 ;  /* 0x00007610ffb47816 */ /* 0x000fe400000000b4 */
[----:B------:R-:W-:Y:S02]  /*aeb0*/  PRMT R140, RZ, 0x7610, R140 ;  /* 0x00007610ff8c7816 */ /* 0x000fe4000000008c */
[----:B------:R-:W-:Y:S01]  /*aec0*/  PRMT R124, RZ, 0x7610, R124 ;  /* 0x00007610ff7c7816 */ /* 0x000fe2000000007c */
[----:B------:R-:W-:Y:S02]  /*aed0*/  @!P2 IMAD.MOV.U32 R118, RZ, RZ, R108 ;  /* 0x000000ffff76a224 */ /* 0x000fe400078e006c */
[----:B------:R-:W4:Y:S04]  /*aee0*/  LDL R108, [R1+0x3e0] ;  /* 0x0003e000016c7983 */ /* 0x000f280000100800 */
[----:B------:R0:W4:Y:S02]  /*aef0*/  @!P2 LDG.E.U16 R180, desc[UR18][R118.64] ;  /* 0x0000001276b4a981 */ /* 0x000124000c1e1500 */
[----:B0-----:R-:W-:-:S02]  /*af00*/  @!P3 IMAD.MOV.U32 R119, RZ, RZ, R121 ;  /* 0x000000ffff77b224 */ /* 0x001fc400078e0079 */
[----:B------:R-:W-:-:S05]  /*af10*/  @!P3 IMAD.MOV.U32 R118, RZ, RZ, R120 ;  /* 0x000000ffff76b224 */ /* 0x000fca00078e0078 */
[----:B------:R0:W4:Y:S02]  /*af20*/  @!P3 LDG.E.U16 R140, desc[UR18][R118.64] ;  /* 0x00000012768cb981 */ /* 0x000124000c1e1500 */
[----:B0-----:R-:W-:Y:S02]  /*af30*/  @!P4 IMAD.MOV.U32 R118, RZ, RZ, R97 ;  /* 0x000000ffff76c224 */ /* 0x001fe400078e0061 */
[----:B------:R-:W-:Y:S01]  /*af40*/  @!P4 IMAD.MOV.U32 R119, RZ, RZ, R100 ;  /* 0x000000ffff77c224 */ /* 0x000fe200078e0064 */
[----:B------:R-:W4:Y:S04]  /*af50*/  LDL R97, [R1+0x3d8] ;  /* 0x0003d80001617983 */ /* 0x000f280000100800 */
[----:B------:R-:W4:Y:S04]  /*af60*/  LDL R100, [R1+0x3d4] ;  /* 0x0003d40001647983 */ /* 0x000f280000100800 */
[----:B------:R2:W4:Y:S02]  /*af70*/  @!P4 LDG.E.U16 R124, desc[UR18][R118.64] ;  /* 0x00000012767cc981 */ /* 0x000524000c1e1500 */
[----:B--2---:R-:W-:-:S02]  /*af80*/  @!P0 IMAD.MOV.U32 R119, RZ, RZ, R18 ;  /* 0x000000ffff778224 */ /* 0x004fc400078e0012 */
[----:B------:R-:W2:Y:S01]  /*af90*/  LDL R18, [R1+0x3cc] ;  /* 0x0003cc0001127983 */ /* 0x000ea20000100800 */
[----:B---3--:R-:W-:-:S03]  /*afa0*/  @!P0 IMAD.MOV.U32 R118, RZ, RZ, R6 ;  /* 0x000000ffff768224 */ /* 0x008fc600078e0006 */
[----:B------:R-:W3:Y:S01]  /*afb0*/  LDL R6, [R1+0x3d0] ;  /* 0x0003d00001067983 */ /* 0x000ee20000100800 */
[----:B------:R-:W0:Y:S01]  /*afc0*/  S2R R159, SR_TID.X ;  /* 0x00000000009f7919 */ /* 0x000e220000002100 */
[----:B------:R-:W1:Y:S01]  /*afd0*/  S2R R121, SR_TID.X ;  /* 0x0000000000797919 */ /* 0x000e620000002100 */
[----:B------:R-:W4:Y:S01]  /*afe0*/  S2R R120, SR_TID.X ;  /* 0x0000000000787919 */ /* 0x000f220000002100 */
[----:B------:R-:W-:-:S06]  /*aff0*/  PRMT R170, RZ, 0x7610, R170 ;  /* 0x00007610ffaa7816 */ /* 0x000fcc00000000aa */
[----:B------:R4:W3:Y:S01]  /*b000*/  @!P0 LDG.E.U16 R170, desc[UR18][R118.64] ;  /* 0x0000001276aa8981 */ /* 0x0008e2000c1e1500 */
[----:B0-----:R-:W-:-:S04]  /*b010*/  SHF.R.U32.HI R159, RZ, 0x6, R159 ;  /* 0x00000006ff9f7819 */ /* 0x001fc8000001169f */
[----:B------:R-:W-:Y:S02]  /*b020*/  SGXT.U32 R159, R159, 0x1 ;  /* 0x000000019f9f781a */ /* 0x000fe40000000000 */
[----:B-1----:R-:W-:Y:S02]  /*b030*/  SHF.R.U32.HI R121, RZ, 0x6, R121 ;  /* 0x00000006ff797819 */ /* 0x002fe40000011679 */
[----:B------:R-:W-:Y:S02]  /*b040*/  LOP3.LUT R159, R159, 0x16, RZ, 0xfc, !PT ;  /* 0x000000169f9f7812 */ /* 0x000fe400078efcff */
[----:B------:R-:W-:Y:S02]  /*b050*/  SGXT.U32 R121, R121, 0x1 ;  /* 0x000000017979781a */ /* 0x000fe40000000000 */
[----:B------:R-:W-:Y:S02]  /*b060*/  ISETP.GE.AND P1, PT, R159, UR5, PT ;  /* 0x000000059f007c0c */ /* 0x000fe4000bf26270 */
[----:B------:R-:W-:Y:S01]  /*b070*/  LOP3.LUT R121, R121, 0x18, RZ, 0xfc, !PT ;  /* 0x0000001879797812 */ /* 0x000fe200078efcff */
[----:B------:R-:W3:Y:S03]  /*b080*/  LDL R159, [R1+0x3c8] ;  /* 0x0003c800019f7983 */ /* 0x000ee60000100800 */
[----:B------:R-:W-:-:S02]  /*b090*/  ISETP.GE.AND P2, PT, R121, UR5, PT ;  /* 0x0000000579007c0c */ /* 0x000fc4000bf46270 */
[----:B------:R-:W0:Y:S05]  /*b0a0*/  S2R R121, SR_TID.X ;  /* 0x0000000000797919 */ /* 0x000e2a0000002100 */
[----:B----4-:R-:W-:Y:S02]  /*b0b0*/  @!P1 IMAD.MOV.U32 R118, RZ, RZ, R108 ;  /* 0x000000ffff769224 */ /* 0x010fe400078e006c */
[----:B------:R-:W1:Y:S01]  /*b0c0*/  S2R R108, SR_TID.X ;  /* 0x00000000006c7919 */ /* 0x000e620000002100 */
[----:B------:R-:W-:Y:S01]  /*b0d0*/  @!P1 IMAD.MOV.U32 R119, RZ, RZ, R116 ;  /* 0x000000ffff779224 */ /* 0x000fe200078e0074 */
[----:B------:R-:W-:Y:S01]  /*b0e0*/  SHF.R.U32.HI R120, RZ, 0x6, R120 ;  /* 0x00000006ff787819 */ /* 0x000fe20000011678 */
[----:B------:R-:W4:Y:S03]  /*b0f0*/  S2R R116, SR_TID.X ;  /* 0x0000000000747919 */ /* 0x000f260000002100 */
[----:B------:R-:W-:-:S04]  /*b100*/  SGXT.U32 R120, R120, 0x1 ;  /* 0x000000017878781a */ /* 0x000fc80000000000 */
[----:B------:R-:W-:Y:S02]  /*b110*/  LOP3.LUT R120, R120, 0x1a, RZ, 0xfc, !PT ;  /* 0x0000001a78787812 */ /* 0x000fe400078efcff */
[----:B------:R-:W-:Y:S02]  /*b120*/  PRMT R178, RZ, 0x7610, R178 ;  /* 0x00007610ffb27816 */ /* 0x000fe400000000b2 */
[----:B------:R-:W-:Y:S02]  /*b130*/  ISETP.GE.AND P3, PT, R120, UR5, PT ;  /* 0x0000000578007c0c */ /* 0x000fe4000bf66270 */
[----:B------:R-:W-:Y:S01]  /*b140*/  PRMT R139, RZ, 0x7610, R139 ;  /* 0x00007610ff8b7816 */ /* 0x000fe2000000008b */
[----:B------:R-:W3:Y:S04]  /*b150*/  LDL R120, [R1+0x3c0] ;  /* 0x0003c00001787983 */ /* 0x000ee80000100800 */
[----:B------:R1:W3:Y:S01]  /*b160*/  @!P1 LDG.E.U16 R178, desc[UR18][R118.64] ;  /* 0x0000001276b29981 */ /* 0x0002e2000c1e1500 */
[----:B0-----:R-:W-:-:S02]  /*b170*/  SHF.R.U32.HI R121, RZ, 0x6, R121 ;  /* 0x00000006ff797819 */ /* 0x001fc40000011679 */
[----:B------:R-:W-:Y:S02]  /*b180*/  PRMT R123, RZ, 0x7610, R123 ;  /* 0x00007610ff7b7816 */ /* 0x000fe4000000007b */
[----:B------:R-:W-:Y:S01]  /*b190*/  SGXT.U32 R121, R121, 0x1 ;  /* 0x000000017979781a */ /* 0x000fe20000000000 */
[----:B-1----:R-:W-:Y:S02]  /*b1a0*/  @!P2 IMAD.MOV.U32 R118, RZ, RZ, R97 ;  /* 0x000000ffff76a224 */ /* 0x002fe400078e0061 */
[----:B------:R-:W-:Y:S01]  /*b1b0*/  @!P2 IMAD.MOV.U32 R119, RZ, RZ, R100 ;  /* 0x000000ffff77a224 */ /* 0x000fe200078e0064 */
[----:B------:R-:W-:Y:S01]  /*b1c0*/  SHF.R.U32.HI R108, RZ, 0x6, R108 ;  /* 0x00000006ff6c7819 */ /* 0x000fe2000001166c */
[----:B------:R-:W3:Y:S01]  /*b1d0*/  LDL R100, [R1+0x3ac] ;  /* 0x0003ac0001647983 */ /* 0x000ee20000100800 */
[----:B------:R-:W-:-:S03]  /*b1e0*/  LOP3.LUT R121, R121, 0x1c, RZ, 0xfc, !PT ;  /* 0x0000001c79797812 */ /* 0x000fc600078efcff */
[----:B------:R2:W3:Y:S01]  /*b1f0*/  @!P2 LDG.E.U16 R139, desc[UR18][R118.64] ;  /* 0x00000012768ba981 */ /* 0x0004e2000c1e1500 */
[----:B------:R-:W-:Y:S02]  /*b200*/  SGXT.U32 R108, R108, 0x1 ;  /* 0x000000016c6c781a */ /* 0x000fe40000000000 */
[----:B------:R-:W-:Y:S01]  /*b210*/  ISETP.GE.AND P0, PT, R121, UR5, PT ;  /* 0x0000000579007c0c */ /* 0x000fe2000bf06270 */
[----:B------:R-:W3:Y:S01]  /*b220*/  LDL R97, [R1+0x3b0] ;  /* 0x0003b00001617983 */ /* 0x000ee20000100800 */
[----:B----4-:R-:W-:Y:S02]  /*b230*/  LEA.HI R116, R116, 0x1e, RZ, 0x1a ;  /* 0x0000001e74747811 */ /* 0x010fe400078fd0ff */
[----:B------:R-:W-:Y:S01]  /*b240*/  LOP3.LUT R108, R108, 0x20, RZ, 0xfc, !PT ;  /* 0x000000206c6c7812 */ /* 0x000fe200078efcff */
[----:B------:R-:W4:Y:S01]  /*b250*/  LDL R121, [R1+0x3bc] ;  /* 0x0003bc0001797983 */ /* 0x000f220000100800 */
[----:B------:R-:W-:Y:S02]  /*b260*/  ISETP.GE.AND P1, PT, R116, UR5, PT ;  /* 0x0000000574007c0c */ /* 0x000fe4000bf26270 */
[----:B------:R-:W-:Y:S01]  /*b270*/  ISETP.GE.AND P4, PT, R108, UR5, PT ;  /* 0x000000056c007c0c */ /* 0x000fe2000bf86270 */
[----:B------:R-:W4:Y:S04]  /*b280*/  LDL R116, [R1+0x3b4] ;  /* 0x0003b40001747983 */ /* 0x000f280000100800 */
[----:B------:R-:W4:Y:S01]  /*b290*/  LDL R108, [R1+0x3b8] ;  /* 0x0003b800016c7983 */ /* 0x000f220000100800 */
[----:B--2---:R-:W-:-:S03]  /*b2a0*/  @!P3 IMAD.MOV.U32 R119, RZ, RZ, R18 ;  /* 0x000000ffff77b224 */ /* 0x004fc600078e0012 */
[----:B------:R-:W2:Y:S01]  /*b2b0*/  LDL R18, [R1+0x3a4] ;  /* 0x0003a40001127983 */ /* 0x000ea20000100800 */
[----:B---3--:R-:W-:-:S03]  /*b2c0*/  @!P3 IMAD.MOV.U32 R118, RZ, RZ, R6 ;  /* 0x000000ffff76b224 */ /* 0x008fc600078e0006 */
[----:B------:R-:W3:Y:S04]  /*b2d0*/  LDL R6, [R1+0x3a8] ;  /* 0x0003a80001067983 */ /* 0x000ee80000100800 */
[----:B------:R0:W2:Y:S04]  /*b2e0*/  @!P3 LDG.E.U16 R123, desc[UR18][R118.64] ;  /* 0x00000012767bb981 */ /* 0x0000a8000c1e1500 */
[----:B------:R-:W4:Y:S01]  /*b2f0*/  LDL R119, [R1+0x3c4] ;  /* 0x0003c40001777983 */ /* 0x000f220000100800 */
[----:B0-----:R-:W0:Y:S01]  /*b300*/  S2R R118, SR_TID.X ;  /* 0x0000000000767919 */ /* 0x001e220000002100 */
[----:B------:R-:W1:Y:S01]  /*b310*/  S2R R206, SR_TID.X ;  /* 0x0000000000ce7919 */ /* 0x000e620000002100 */
[----:B------:R-:W-:-:S02]  /*b320*/  PRMT R173, RZ, 0x7610, R173 ;  /* 0x00007610ffad7816 */ /* 0x000fc400000000ad */
[----:B------:R-:W-:Y:S02]  /*b330*/  PRMT R177, RZ, 0x7610, R177 ;  /* 0x00007610ffb17816 */ /* 0x000fe400000000b1 */
[----:B0-----:R-:W-:-:S04]  /*b340*/  SHF.R.U32.HI R118, RZ, 0x6, R118 ;  /* 0x00000006ff767819 */ /* 0x001fc80000011676 */
[----:B------:R-:W-:Y:S02]  /*b350*/  SGXT.U32 R118, R118, 0x1 ;  /* 0x000000017676781a */ /* 0x000fe40000000000 */
[----:B-1----:R-:W-:Y:S02]  /*b360*/  SHF.R.U32.HI R206, RZ, 0x6, R206 ;  /* 0x00000006ffce7819 */ /* 0x002fe400000116ce */
[----:B------:R-:W-:Y:S02]  /*b370*/  LOP3.LUT R118, R118, 0x24, RZ, 0xfc, !PT ;  /* 0x0000002476767812 */ /* 0x000fe400078efcff */
[----:B------:R-:W-:Y:S02]  /*b380*/  SGXT.U32 R206, R206, 0x1 ;  /* 0x00000001cece781a */ /* 0x000fe40000000000 */
[----:B------:R-:W-:Y:S01]  /*b390*/  ISETP.GE.AND P3, PT, R118, UR5, PT ;  /* 0x0000000576007c0c */ /* 0x000fe2000bf66270 */
[----:B------:R-:W-:Y:S01]  /*b3a0*/  @!P0 IMAD.MOV.U32 R118, RZ, RZ, R159 ;  /* 0x000000ffff768224 */ /* 0x000fe200078e009f */
[----:B------:R-:W-:-:S04]  /*b3b0*/  LOP3.LUT R206, R206, 0x22, RZ, 0xfc, !PT ;  /* 0x00000022cece7812 */ /* 0x000fc800078efcff */
[----:B------:R-:W-:Y:S02]  /*b3c0*/  ISETP.GE.AND P2, PT, R206, UR5, PT ;  /* 0x00000005ce007c0c */ /* 0x000fe4000bf46270 */
[----:B------:R-:W-:Y:S01]  /*b3d0*/  PRMT R138, RZ, 0x7610, R138 ;  /* 0x00007610ff8a7816 */ /* 0x000fe2000000008a */
[----:B------:R-:W2:Y:S01]  /*b3e0*/  LDL.LU R206, [R1+0x6b0] ;  /* 0x0006b00001ce7983 */ /* 0x000ea20000300800 */
[----:B------:R-:W-:Y:S02]  /*b3f0*/  PRMT R122, RZ, 0x7610, R122 ;  /* 0x00007610ff7a7816 */ /* 0x000fe4000000007a */
[----:B------:R-:W-:Y:S01]  /*b400*/  PRMT R175, RZ, 0x7610, R175 ;  /* 0x00007610ffaf7816 */ /* 0x000fe200000000af */
[----:B------:R-:W2:Y:S04]  /*b410*/  LDL R159, [R1+0x398] ;  /* 0x00039800019f7983 */ /* 0x000ea80000100800 */
[----:B----4-:R0:W4:Y:S02]  /*b420*/  @!P0 LDG.E.U16 R173, desc[UR18][R118.64] ;  /* 0x0000001276ad8981 */ /* 0x010124000c1e1500 */
[----:B0-----:R-:W-:-:S02]  /*b430*/  @!P1 IMAD.MOV.U32 R118, RZ, RZ, R120 ;  /* 0x000000ffff769224 */ /* 0x001fc400078e0078 */
[----:B------:R-:W-:Y:S01]  /*b440*/  @!P1 IMAD.MOV.U32 R119, RZ, RZ, R121 ;  /* 0x000000ffff779224 */ /* 0x000fe200078e0079 */
[----:B------:R-:W-:Y:S01]  /*b450*/  PRMT R174, RZ, 0x7610, R174 ;  /* 0x00007610ffae7816 */ /* 0x000fe200000000ae */
[----:B------:R-:W4:Y:S04]  /*b460*/  LDL R121, [R1+0x38c] ;  /* 0x00038c0001797983 */ /* 0x000f280000100800 */
[----:B------:R0:W4:Y:S02]  /*b470*/  @!P1 LDG.E.U16 R177, desc[UR18][R118.64] ;  /* 0x0000001276b19981 */ /* 0x000124000c1e1500 */
[----:B0-----:R-:W-:Y:S02]  /*b480*/  @!P4 IMAD.MOV.U32 R118, RZ, RZ, R108 ;  /* 0x000000ffff76c224 */ /* 0x001fe400078e006c */
[----:B------:R-:W-:-:S05]  /*b490*/  @!P4 IMAD.MOV.U32 R119, RZ, RZ, R116 ;  /* 0x000000ffff77c224 */ /* 0x000fca00078e0074 */
[----:B------:R0:W4:Y:S02]  /*b4a0*/  @!P4 LDG.E.U16 R138, desc[UR18][R118.64] ;  /* 0x00000012768ac981 */ /* 0x000124000c1e1500 */
[----:B0-----:R-:W-:Y:S02]  /*b4b0*/  @!P2 IMAD.MOV.U32 R118, RZ, RZ, R97 ;  /* 0x000000ffff76a224 */ /* 0x001fe400078e0061 */
[----:B------:R-:W-:Y:S01]  /*b4c0*/  @!P2 IMAD.MOV.U32 R119, RZ, RZ, R100 ;  /* 0x000000ffff77a224 */ /* 0x000fe200078e0064 */
[----:B------:R-:W0:Y:S04]  /*b4d0*/  S2R R116, SR_TID.X ;  /* 0x0000000000747919 */ /* 0x000e280000002100 */
[----:B------:R3:W4:Y:S01]  /*b4e0*/  @!P2 LDG.E.U16 R122, desc[UR18][R118.64] ;  /* 0x00000012767aa981 */ /* 0x000722000c1e1500 */
[----:B------:R-:W1:Y:S03]  /*b4f0*/  S2R R108, SR_TID.X ;  /* 0x00000000006c7919 */ /* 0x000e660000002100 */
[----:B------:R-:W4:Y:S01]  /*b500*/  LDL R100, [R1+0x384] ;  /* 0x0003840001647983 */ /* 0x000f220000100800 */
[----:B---3--:R-:W-:-:S02]  /*b510*/  @!P3 IMAD.MOV.U32 R118, RZ, RZ, R6 ;  /* 0x000000ffff76b224 */ /* 0x008fc400078e0006 */
[----:B--2---:R-:W-:Y:S01]  /*b520*/  @!P3 IMAD.MOV.U32 R119, RZ, RZ, R18 ;  /* 0x000000ffff77b224 */ /* 0x004fe200078e0012 */
[----:B------:R-:W2:Y:S04]  /*b530*/  S2R R6, SR_TID.X ;  /* 0x0000000000067919 */ /* 0x000ea80000002100 */
[----:B------:R3:W4:Y:S04]  /*b540*/  @!P3 LDG.E.U16 R175, desc[UR18][R118.64] ;  /* 0x0000001276afb981 */ /* 0x000728000c1e1500 */
[----:B------:R-:W4:Y:S04]  /*b550*/  LDL R97, [R1+0x388] ;  /* 0x0003880001617983 */ /* 0x000f280000100800 */
[----:B------:R-:W4:Y:S04]  /*b560*/  LDL R18, [R1+0x37c] ;  /* 0x00037c0001127983 */ /* 0x000f280000100800 */
[----:B------:R-:W3:Y:S04]  /*b570*/  LDL R118, [R1+0x39c] ;  /* 0x00039c0001767983 */ /* 0x000ee80000100800 */
[----:B------:R-:W3:Y:S01]  /*b580*/  LDL R119, [R1+0x3a0] ;  /* 0x0003a00001777983 */ /* 0x000ee20000100800 */
[----:B0-----:R-:W-:-:S04]  /*b590*/  SHF.R.U32.HI R116, RZ, 0x6, R116 ;  /* 0x00000006ff747819 */ /* 0x001fc80000011674 */
[----:B------:R-:W-:-:S04]  /*b5a0*/  SGXT.U32 R116, R116, 0x1 ;  /* 0x000000017474781a */ /* 0x000fc80000000000 */
[----:B------:R-:W-:-:S04]  /*b5b0*/  LOP3.LUT R116, R116, 0x26, RZ, 0xfc, !PT ;  /* 0x0000002674747812 */ /* 0x000fc800078efcff */
[----:B------:R-:W-:Y:S02]  /*b5c0*/  ISETP.GE.AND P0, PT, R116, UR5, PT ;  /* 0x0000000574007c0c */ /* 0x000fe4000bf06270 */
[----:B------:R-:W0:Y:S01]  /*b5d0*/  S2R R116, SR_TID.X ;  /* 0x0000000000747919 */ /* 0x000e220000002100 */
[----:B-1----:R-:W-:Y:S02]  /*b5e0*/  SHF.R.U32.HI R108, RZ, 0x6, R108 ;  /* 0x00000006ff6c7819 */ /* 0x002fe4000001166c */
[----:B--2---:R-:W-:Y:S02]  /*b5f0*/  SHF.R.U32.HI R6, RZ, 0x6, R6 ;  /* 0x00000006ff067819 */ /* 0x004fe40000011606 */
[----:B------:R-:W-:Y:S02]  /*b600*/  SGXT.U32 R108, R108, 0x1 ;  /* 0x000000016c6c781a */ /* 0x000fe40000000000 */
[----:B------:R-:W-:Y:S02]  /*b610*/  SGXT.U32 R6, R6, 0x1 ;  /* 0x000000010606781a */ /* 0x000fe40000000000 */
[----:B------:R-:W-:-:S02]  /*b620*/  LOP3.LUT R108, R108, 0x28, RZ, 0xfc, !PT ;  /* 0x000000286c6c7812 */ /* 0x000fc400078efcff */
[----:B------:R-:W-:Y:S02]  /*b630*/  LOP3.LUT R6, R6, 0x2a, RZ, 0xfc, !PT ;  /* 0x0000002a06067812 */ /* 0x000fe400078efcff */
[----:B------:R-:W-:Y:S02]  /*b640*/  ISETP.GE.AND P1, PT, R108, UR5, PT ;  /* 0x000000056c007c0c */ /* 0x000fe4000bf26270 */
[----:B------:R-:W-:Y:S01]  /*b650*/  ISETP.GE.AND P2, PT, R6, UR5, PT ;  /* 0x0000000506007c0c */ /* 0x000fe2000bf46270 */
[----:B------:R-:W2:Y:S04]  /*b660*/  LDL R108, [R1+0x390] ;  /* 0x00039000016c7983 */ /* 0x000ea80000100800 */
[----:B------:R-:W4:Y:S01]  /*b670*/  LDL R6, [R1+0x380] ;  /* 0x0003800001067983 */ /* 0x000f220000100800 */
[----:B0-----:R-:W-:-:S04]  /*b680*/  SHF.R.U32.HI R116, RZ, 0x6, R116 ;  /* 0x00000006ff747819 */ /* 0x001fc80000011674 */
[----:B------:R-:W-:-:S04]  /*b690*/  SGXT.U32 R116, R116, 0x1 ;  /* 0x000000017474781a */ /* 0x000fc80000000000 */
[----:B------:R-:W-:-:S04]  /*b6a0*/  LOP3.LUT R116, R116, 0x2c, RZ, 0xfc, !PT ;  /* 0x0000002c74747812 */ /* 0x000fc800078efcff */
[----:B------:R-:W-:Y:S02]  /*b6b0*/  ISETP.GE.AND P3, PT, R116, UR5, PT ;  /* 0x0000000574007c0c */ /* 0x000fe4000bf66270 */
[----:B------:R-:W4:Y:S01]  /*b6c0*/  LDL.LU R116, [R1+0x6ac] ;  /* 0x0006ac0001747983 */ /* 0x000f220000300800 */
[----:B---3--:R-:W-:-:S04]  /*b6d0*/  @!P0 LOP3.LUT R119, R119, R118, RZ, 0x3c, !PT ;  /* 0x0000007677778212 */ /* 0x008fc800078e3cff */
[----:B------:R-:W-:-:S04]  /*b6e0*/  @!P0 LOP3.LUT R118, R119, R118, RZ, 0x3c, !PT ;  /* 0x0000007677768212 */ /* 0x000fc800078e3cff */
[----:B------:R-:W-:-:S05]  /*b6f0*/  @!P0 LOP3.LUT R119, R119, R118, RZ, 0x3c, !PT ;  /* 0x0000007677778212 */ /* 0x000fca00078e3cff */
[----:B------:R0:W3:Y:S04]  /*b700*/  @!P0 LDG.E.U16 R174, desc[UR18][R118.64] ;  /* 0x0000001276ae8981 */ /* 0x0000e8000c1e1500 */
[----:B------:R-:W2:Y:S01]  /*b710*/  LDL R119, [R1+0x394] ;  /* 0x0003940001777983 */ /* 0x000ea20000100800 */
[----:B------:R-:W1:Y:S01]  /*b720*/  S2R R120, SR_TID.X ;  /* 0x0000000000787919 */ /* 0x000e620000002100 */
[----:B------:R-:W-:Y:S01]  /*b730*/  PRMT R137, RZ, 0x7610, R137 ;  /* 0x00007610ff897816 */ /* 0x000fe20000000089 */
[----:B0-----:R-:W-:Y:S01]  /*b740*/  @!P1 IMAD.MOV.U32 R118, RZ, RZ, R159 ;  /* 0x000000ffff769224 */ /* 0x001fe200078e009f */
[----:B------:R-:W-:Y:S02]  /*b750*/  PRMT R158, RZ, 0x7610, R158 ;  /* 0x00007610ff9e7816 */ /* 0x000fe4000000009e */
[----:B------:R-:W-:-:S02]  /*b760*/  PRMT R176, RZ, 0x7610, R176 ;  /* 0x00007610ffb07816 */ /* 0x000fc400000000b0 */
[----:B------:R-:W-:Y:S02]  /*b770*/  PRMT R172, RZ, 0x7610, R172 ;  /* 0x00007610ffac7816 */ /* 0x000fe400000000ac */
[----:B-1----:R-:W-:-:S04]  /*b780*/  LEA.HI R120, R120, 0x2e, RZ, 0x1a ;  /* 0x0000002e78787811 */ /* 0x002fc800078fd0ff */
[----:B------:R-:W-:Y:S01]  /*b790*/  ISETP.GE.AND P4, PT, R120, UR5, PT ;  /* 0x0000000578007c0c */ /* 0x000fe2000bf86270 */
[----:B--2---:R0:W2:Y:S02]  /*b7a0*/  @!P1 LDG.E.U16 R137, desc[UR18][R118.64] ;  /* 0x0000001276899981 */ /* 0x0040a4000c1e1500 */
[----:B0-----:R-:W-:Y:S02]  /*b7b0*/  @!P2 IMAD.MOV.U32 R118, RZ, RZ, R108 ;  /* 0x000000ffff76a224 */ /* 0x001fe400078e006c */
[----:B----4-:R-:W-:Y:S01]  /*b7c0*/  @!P2 IMAD.MOV.U32 R119, RZ, RZ, R121 ;  /* 0x000000ffff77a224 */ /* 0x010fe200078e0079 */
[----:B------:R-:W0:Y:S04]  /*b7d0*/  S2R R159, SR_TID.X ;  /* 0x00000000009f7919 */ /* 0x000e280000002100 */
[----:B------:R1:W4:Y:S01]  /*b7e0*/  @!P2 LDG.E.U16 R158, desc[UR18][R118.64] ;  /* 0x00000012769ea981 */ /* 0x000322000c1e1500 */
[----:B------:R-:W3:Y:S01]  /*b7f0*/  S2R R108, SR_TID.X ;  /* 0x00000000006c7919 */ /* 0x000ee20000002100 */
[----:B------:R-:W3:Y:S01]  /*b800*/  S2R R120, SR_TID.X ;  /* 0x0000000000787919 */ /* 0x000ee20000002100 */
[----:B-1----:R-:W-:-:S02]  /*b810*/  @!P3 IMAD.MOV.U32 R118, RZ, RZ, R97 ;  /* 0x000000ffff76b224 */ /* 0x002fc400078e0061 */
[----:B------:R-:W-:Y:S01]  /*b820*/  @!P3 IMAD.MOV.U32 R119, RZ, RZ, R100 ;  /* 0x000000ffff77b224 */ /* 0x000fe200078e0064 */
[----:B------:R-:W1:Y:S04]  /*b830*/  S2R R97, SR_TID.X ;  /* 0x0000000000617919 */ /* 0x000e680000002100 */
[----:B------:R0:W4:Y:S01]  /*b840*/  @!P3 LDG.E.U16 R176, desc[UR18][R118.64] ;  /* 0x0000001276b0b981 */ /* 0x000122000c1e1500 */
[----:B------:R-:W-:-:S03]  /*b850*/  PRMT R136, RZ, 0x7610, R136 ;  /* 0x00007610ff887816 */ /* 0x000fc60000000088 */
[----:B------:R-:W2:Y:S04]  /*b860*/  LDL R121, [R1+0x370] ;  /* 0x0003700001797983 */ /* 0x000ea80000100800 */
[----:B------:R-:W4:Y:S01]  /*b870*/  LDL R100, [R1+0x368] ;  /* 0x0003680001647983 */ /* 0x000f220000100800 */
[----:B0-----:R-:W-:Y:S02]  /*b880*/  @!P4 IMAD.MOV.U32 R118, RZ, RZ, R6 ;  /* 0x000000ffff76c224 */ /* 0x001fe400078e0006 */
[----:B------:R-:W-:Y:S01]  /*b890*/  @!P4 IMAD.MOV.U32 R119, RZ, RZ, R18 ;  /* 0x000000ffff77c224 */ /* 0x000fe200078e0012 */
[----:B------:R-:W0:Y:S04]  /*b8a0*/  S2R R6, SR_TID.X ;  /* 0x0000000000067919 */ /* 0x000e280000002100 */
[----:B------:R2:W4:Y:S01]  /*b8b0*/  @!P4 LDG.E.U16 R172, desc[UR18][R118.64] ;  /* 0x0000001276acc981 */ /* 0x000522000c1e1500 */
[----:B------:R-:W-:-:S02]  /*b8c0*/  SHF.R.U32.HI R159, RZ, 0x6, R159 ;  /* 0x00000006ff9f7819 */ /* 0x000fc4000001169f */
[----:B---3--:R-:W-:Y:S01]  /*b8d0*/  SHF.R.U32.HI R108, RZ, 0x6, R108 ;  /* 0x00000006ff6c7819 */ /* 0x008fe2000001166c */
[----:B------:R-:W3:Y:S04]  /*b8e0*/  LDL R18, [R1+0x35c] ;  /* 0x00035c0001127983 */ /* 0x000ee80000100800 */
[----:B------:R-:W2:Y:S04]  /*b8f0*/  LDL R118, [R1+0x374] ;  /* 0x0003740001767983 */ /* 0x000ea80000100800 */
[----:B------:R-:W2:Y:S01]  /*b900*/  LDL R119, [R1+0x378] ;  /* 0x0003780001777983 */ /* 0x000ea20000100800 */
[----:B------:R-:W-:-:S04]  /*b910*/  SGXT.U32 R159, R159, 0x1 ;  /* 0x000000019f9f781a */ /* 0x000fc80000000000 */
[----:B------:R-:W-:-:S04]  /*b920*/  LOP3.LUT R159, R159, 0x30, RZ, 0xfc, !PT ;  /* 0x000000309f9f7812 */ /* 0x000fc800078efcff */
[----:B------:R-:W-:Y:S02]  /*b930*/  ISETP.GE.AND P1, PT, R159, UR5, PT ;  /* 0x000000059f007c0c */ /* 0x000fe4000bf26270 */
[----:B-1----:R-:W-:Y:S01]  /*b940*/  SHF.R.U32.HI R97, RZ, 0x6, R97 ;  /* 0x00000006ff617819 */ /* 0x002fe20000011661 */
[----:B------:R-:W4:Y:S01]  /*b950*/  LDL R159, [R1+0x36c] ;  /* 0x00036c00019f7983 */ /* 0x000f220000100800 */
[----:B0-----:R-:W-:Y:S02]  /*b960*/  SHF.R.U32.HI R6, RZ, 0x6, R6 ;  /* 0x00000006ff067819 */ /* 0x001fe40000011606 */
[----:B------:R-:W-:Y:S02]  /*b970*/  SHF.R.U32.HI R120, RZ, 0x6, R120 ;  /* 0x00000006ff787819 */ /* 0x000fe40000011678 */
[----:B------:R-:W-:Y:S02]  /*b980*/  SGXT.U32 R6, R6, 0x1 ;  /* 0x000000010606781a */ /* 0x000fe40000000000 */
[----:B------:R-:W-:-:S02]  /*b990*/  SGXT.U32 R97, R97, 0x1 ;  /* 0x000000016161781a */ /* 0x000fc40000000000 */
[----:B------:R-:W-:Y:S02]  /*b9a0*/  SGXT.U32 R108, R108, 0x1 ;  /* 0x000000016c6c781a */ /* 0x000fe40000000000 */
[----:B------:R-:W-:Y:S02]  /*b9b0*/  SGXT.U32 R120, R120, 0x1 ;  /* 0x000000017878781a */ /* 0x000fe40000000000 */
[----:B------:R-:W-:Y:S02]  /*b9c0*/  LOP3.LUT R6, R6, 0x32, RZ, 0xfc, !PT ;  /* 0x0000003206067812 */ /* 0x000fe400078efcff */
[----:B------:R-:W-:Y:S02]  /*b9d0*/  LOP3.LUT R97, R97, 0x34, RZ, 0xfc, !PT ;  /* 0x0000003461617812 */ /* 0x000fe400078efcff */
[----:B------:R-:W-:Y:S02]  /*b9e0*/  LOP3.LUT R108, R108, 0x36, RZ, 0xfc, !PT ;  /* 0x000000366c6c7812 */ /* 0x000fe400078efcff */
[----:B------:R-:W-:-:S02]  /*b9f0*/  ISETP.GE.AND P0, PT, R120, UR5, PT ;  /* 0x0000000578007c0c */ /* 0x000fc4000bf06270 */
[----:B------:R-:W-:Y:S01]  /*ba00*/  ISETP.GE.AND P2, PT, R6, UR5, PT ;  /* 0x0000000506007c0c */ /* 0x000fe2000bf46270 */
[----:B------:R-:W3:Y:S01]  /*ba10*/  LDL R120, [R1+0x364] ;  /* 0x0003640001787983 */ /* 0x000ee20000100800 */
[----:B------:R-:W-:Y:S02]  /*ba20*/  ISETP.GE.AND P3, PT, R97, UR5, PT ;  /* 0x0000000561007c0c */ /* 0x000fe4000bf66270 */
[----:B------:R-:W-:Y:S01]  /*ba30*/  ISETP.GE.AND P4, PT, R108, UR5, PT ;  /* 0x000000056c007c0c */ /* 0x000fe2000bf86270 */
[----:B------:R-:W3:Y:S04]  /*ba40*/  LDL R6, [R1+0x360] ;  /* 0x0003600001067983 */ /* 0x000ee80000100800 */
[----:B------:R-:W3:Y:S04]  /*ba50*/  LDL.LU R97, [R1+0x6a8] ;  /* 0x0006a80001617983 */ /* 0x000ee80000300800 */
[----:B------:R-:W3:Y:S01]  /*ba60*/  LDL.LU R108, [R1+0x6a4] ;  /* 0x0006a400016c7983 */ /* 0x000ee20000300800 */
[----:B--2---:R-:W-:-:S04]  /*ba70*/  @!P1 LOP3.LUT R119, R119, R118, RZ, 0x3c, !PT ;  /* 0x0000007677779212 */ /* 0x004fc800078e3cff */
[----:B------:R-:W-:-:S04]  /*ba80*/  @!P1 LOP3.LUT R118, R119, R118, RZ, 0x3c, !PT ;  /* 0x0000007677769212 */ /* 0x000fc800078e3cff */
[----:B------:R-:W-:-:S05]  /*ba90*/  @!P1 LOP3.LUT R119, R119, R118, RZ, 0x3c, !PT ;  /* 0x0000007677779212 */ /* 0x000fca00078e3cff */
[----:B------:R0:W2:Y:S04]  /*baa0*/  @!P1 LDG.E.U16 R136, desc[UR18][R118.64] ;  /* 0x0000001276889981 */ /* 0x0000a8000c1e1500 */
[----:B------:R-:W0:Y:S04]  /*bab0*/  LDL R118, [R1+0x420] ;  /* 0x0004200001767983 */ /* 0x000e280000100800 */
[----:B------:R-:W0:Y:S01]  /*bac0*/  LDL R119, [R1+0x424] ;  /* 0x0004240001777983 */ /* 0x000e220000100800 */
[----:B------:R-:W-:Y:S02]  /*bad0*/  PRMT R142, RZ, 0x7610, R142 ;  /* 0x00007610ff8e7816 */ /* 0x000fe4000000008e */
[----:B------:R-:W-:-:S02]  /*bae0*/  PRMT R192, RZ, 0x7610, R192 ;  /* 0x00007610ffc07816 */ /* 0x000fc400000000c0 */
[----:B------:R-:W-:Y:S02]  /*baf0*/  PRMT R179, RZ, 0x7610, R179 ;  /* 0x00007610ffb37816 */ /* 0x000fe400000000b3 */
[----:B------:R-:W-:Y:S02]  /*bb00*/  PRMT R171, RZ, 0x7610, R171 ;  /* 0x00007610ffab7816 */ /* 0x000fe400000000ab */
[----:B0-----:R-:W-:-:S04]  /*bb10*/  @!P0 LOP3.LUT R119, R119, R118, RZ, 0x3c, !PT ;  /* 0x0000007677778212 */ /* 0x001fc800078e3cff */
[----:B------:R-:W-:-:S04]  /*bb20*/  @!P0 LOP3.LUT R118, R119, R118, RZ, 0x3c, !PT ;  /* 0x0000007677768212 */ /* 0x000fc800078e3cff */
[----:B------:R-:W-:-:S05]  /*bb30*/  @!P0 LOP3.LUT R119, R119, R118, RZ, 0x3c, !PT ;  /* 0x0000007677778212 */ /* 0x000fca00078e3cff */
[----:B------:R0:W2:Y:S02]  /*bb40*/  @!P0 LDG.E.U16 R142, desc[UR18][R118.64] ;  /* 0x00000012768e8981 */ /* 0x0000a4000c1e1500 */
[----:B0-----:R-:W0:Y:S01]  /*bb50*/  S2R R119, SR_TID.X ;  /* 0x0000000000777919 */ /* 0x001e220000002100 */
[----:B------:R-:W1:Y:S01]  /*bb60*/  S2R R118, SR_TID.X ;  /* 0x0000000000767919 */ /* 0x000e620000002100 */
[----:B0-----:R-:W-:Y:S02]  /*bb70*/  SHF.R.U32.HI R119, RZ, 0x6, R119 ;  /* 0x00000006ff777819 */ /* 0x001fe40000011677 */
[----:B-1----:R-:W-:Y:S02]  /*bb80*/  SHF.R.U32.HI R118, RZ, 0x6, R118 ;  /* 0x00000006ff767819 */ /* 0x002fe40000011676 */
[----:B------:R-:W-:Y:S02]  /*bb90*/  SGXT.U32 R119, R119, 0x1 ;  /* 0x000000017777781a */ /* 0x000fe40000000000 */
[----:B------:R-:W-:-:S02]  /*bba0*/  SGXT.U32 R118, R118, 0x1 ;  /* 0x000000017676781a */ /* 0x000fc40000000000 */
[----:B------:R-:W-:Y:S02]  /*bbb0*/  LOP3.LUT R119, R119, 0x3a, RZ, 0xfc, !PT ;  /* 0x0000003a77777812 */ /* 0x000fe400078efcff */
[----:B------:R-:W-:Y:S02]  /*bbc0*/  LOP3.LUT R118, R118, 0x38, RZ, 0xfc, !PT ;  /* 0x0000003876767812 */ /* 0x000fe400078efcff */
[----:B------:R-:W-:Y:S01]  /*bbd0*/  ISETP.GE.AND P0, PT, R119, UR5, PT ;  /* 0x0000000577007c0c */ /* 0x000fe2000bf06270 */
[----:B----4-:R-:W-:Y:S01]  /*bbe0*/  @!P2 IMAD.MOV.U32 R119, RZ, RZ, R159 ;  /* 0x000000ffff77a224 */ /* 0x010fe200078e009f */
[----:B------:R-:W-:Y:S01]  /*bbf0*/  ISETP.GE.AND P1, PT, R118, UR5, PT ;  /* 0x0000000576007c0c */ /* 0x000fe2000bf26270 */
[----:B------:R-:W-:Y:S01]  /*bc00*/  @!P2 IMAD.MOV.U32 R118, RZ, RZ, R121 ;  /* 0x000000ffff76a224 */ /* 0x000fe200078e0079 */
[----:B------:R-:W-:Y:S01]  /*bc10*/  PRMT R135, RZ, 0x7610, R135 ;  /* 0x00007610ff877816 */ /* 0x000fe20000000087 */
[----:B------:R-:W4:Y:S04]  /*bc20*/  LDL R159, [R1+0x350] ;  /* 0x00035000019f7983 */ /* 0x000f280000100800 */
[----:B------:R0:W2:Y:S04]  /*bc30*/  @!P2 LDG.E.U16 R192, desc[UR18][R118.64] ;  /* 0x0000001276c0a981 */ /* 0x0000a8000c1e1500 */
[----:B------:R-:W2:Y:S01]  /*bc40*/  LDL R121, [R1+0x344] ;  /* 0x0003440001797983 */ /* 0x000ea20000100800 */
[----:B0-----:R-:W-:-:S02]  /*bc50*/  @!P3 IMAD.MOV.U32 R118, RZ, RZ, R100 ;  /* 0x000000ffff76b224 */ /* 0x001fc400078e0064 */
[----:B---3--:R-:W-:-:S05]  /*bc60*/  @!P3 IMAD.MOV.U32 R119, RZ, RZ, R120 ;  /* 0x000000ffff77b224 */ /* 0x008fca00078e0078 */
[----:B------:R0:W3:Y:S02]  /*bc70*/  @!P3 LDG.E.U16 R179, desc[UR18][R118.64] ;  /* 0x0000001276b3b981 */ /* 0x0000e4000c1e1500 */
[----:B0-----:R-:W-:Y:S02]  /*bc80*/  @!P4 IMAD.MOV.U32 R118, RZ, RZ, R6 ;  /* 0x000000ffff76c224 */ /* 0x001fe400078e0006 */
[----:B------:R-:W-:Y:S01]  /*bc90*/  @!P4 IMAD.MOV.U32 R119, RZ, RZ, R18 ;  /* 0x000000ffff77c224 */ /* 0x000fe200078e0012 */
[----:B------:R-:W3:Y:S04]  /*bca0*/  LDL R6, [R1+0x348] ;  /* 0x0003480001067983 */ /* 0x000ee80000100800 */
[----:B------:R0:W3:Y:S04]  /*bcb0*/  @!P4 LDG.E.U16 R171, desc[UR18][R118.64] ;  /* 0x0000001276abc981 */ /* 0x0000e8000c1e1500 */
[----:B------:R-:W0:Y:S04]  /*bcc0*/  LDL R118, [R1+0x354] ;  /* 0x0003540001767983 */ /* 0x000e280000100800 */
[----:B------:R-:W0:Y:S01]  /*bcd0*/  LDL R119, [R1+0x358] ;  /* 0x0003580001777983 */ /* 0x000e220000100800 */
[----:B------:R-:W1:Y:S02]  /*bce0*/  S2R R18, SR_TID.X ;  /* 0x0000000000127919 */ /* 0x000e640000002100 */
[----:B-1----:R-:W-:-:S04]  /*bcf0*/  SHF.R.U32.HI R18, RZ, 0x6, R18 ;  /* 0x00000006ff127819 */ /* 0x002fc80000011612 */
[----:B------:R-:W-:-:S04]  /*bd00*/  SGXT.U32 R18, R18, 0x1 ;  /* 0x000000011212781a */ /* 0x000fc80000000000 */
[----:B------:R-:W-:-:S04]  /*bd10*/  LOP3.LUT R18, R18, 0x3c, RZ, 0xfc, !PT ;  /* 0x0000003c12127812 */ /* 0x000fc800078efcff */
[----:B------:R-:W-:Y:S02]  /*bd20*/  ISETP.GE.AND P2, PT, R18, UR5, PT ;  /* 0x0000000512007c0c */ /* 0x000fe4000bf46270 */
[----:B------:R-:W3:Y:S01]  /*bd30*/  LDL.LU R18, [R1+0x6a0] ;  /* 0x0006a00001127983 */ /* 0x000ee20000300800 */
[----:B0-----:R-:W-:-:S04]  /*bd40*/  @!P1 LOP3.LUT R119, R119, R118, RZ, 0x3c, !PT ;  /* 0x0000007677779212 */ /* 0x001fc800078e3cff */
[----:B------:R-:W-:-:S04]  /*bd50*/  @!P1 LOP3.LUT R118, R119, R118, RZ, 0x3c, !PT ;  /* 0x0000007677769212 */ /* 0x000fc800078e3cff */
[----:B------:R-:W-:-:S05]  /*bd60*/  @!P1 LOP3.LUT R119, R119, R118, RZ, 0x3c, !PT ;  /* 0x0000007677779212 */ /* 0x000fca00078e3cff */
[----:B------:R4:W3:Y:S04]  /*bd70*/  @!P1 LDG.E.U16 R135, desc[UR18][R118.64] ;  /* 0x0000001276879981 */ /* 0x0008e8000c1e1500 */
[----:B------:R-:W2:Y:S01]  /*bd80*/  LDL R119, [R1+0x34c] ;  /* 0x00034c0001777983 */ /* 0x000ea20000100800 */
[----:B------:R-:W-:Y:S01]  /*bd90*/  PRMT R191, RZ, 0x7610, R191 ;  /* 0x00007610ffbf7816 */ /* 0x000fe200000000bf */
[----:B----4-:R-:W-:Y:S01]  /*bda0*/  @!P0 IMAD.MOV.U32 R118, RZ, RZ, R159 ;  /* 0x000000ffff768224 */ /* 0x010fe200078e009f */
[----:B------:R-:W0:Y:S01]  /*bdb0*/  S2R R100, SR_TID.X ;  /* 0x0000000000647919 */ /* 0x000e220000002100 */
[----:B------:R-:W1:Y:S01]  /*bdc0*/  S2R R120, SR_TID.X ;  /* 0x0000000000787919 */ /* 0x000e620000002100 */
[----:B------:R-:W-:Y:S02]  /*bdd0*/  PRMT R181, RZ, 0x7610, R181 ;  /* 0x00007610ffb57816 */ /* 0x000fe400000000b5 */
[----:B------:R-:W-:Y:S01]  /*bde0*/  PRMT R168, RZ, 0x7610, R168 ;  /* 0x00007610ffa87816 */ /* 0x000fe200000000a8 */
[----:B------:R-:W4:Y:S01]  /*bdf0*/  LDL R159, [R1+0x330] ;  /* 0x00033000019f7983 */ /* 0x000f220000100800 */
[----:B0-----:R-:W-:-:S04]  /*be00*/  SHF.R.U32.HI R100, RZ, 0x6, R100 ;  /* 0x00000006ff647819 */ /* 0x001fc80000011664 */
[----:B------:R-:W-:Y:S02]  /*be10*/  SGXT.U32 R100, R100, 0x1 ;  /* 0x000000016464781a */ /* 0x000fe40000000000 */
[----:B-1----:R-:W-:Y:S02]  /*be20*/  LEA.HI R120, R120, 0x3e, RZ, 0x1a ;  /* 0x0000003e78787811 */ /* 0x002fe400078fd0ff */
[----:B------:R-:W-:Y:S02]  /*be30*/  LOP3.LUT R100, R100, 0x40, RZ, 0xfc, !PT ;  /* 0x0000004064647812 */ /* 0x000fe400078efcff */
[----:B------:R-:W-:Y:S02]  /*be40*/  ISETP.GE.AND P3, PT, R120, UR5, PT ;  /* 0x0000000578007c0c */ /* 0x000fe4000bf66270 */
[----:B------:R-:W-:Y:S01]  /*be50*/  ISETP.GE.AND P4, PT, R100, UR5, PT ;  /* 0x0000000564007c0c */ /* 0x000fe2000bf86270 */
[----:B------:R-:W4:Y:S04]  /*be60*/  LDL R120, [R1+0x334] ;  /* 0x0003340001787983 */ /* 0x000f280000100800 */
[----:B------:R-:W4:Y:S04]  /*be70*/  LDL R100, [R1+0x338] ;  /* 0x0003380001647983 */ /* 0x000f280000100800 */
[----:B--2---:R0:W2:Y:S02]  /*be80*/  @!P0 LDG.E.U16 R191, desc[UR18][R118.64] ;  /* 0x0000001276bf8981 */ /* 0x0040a4000c1e1500 */
[----:B0-----:R-:W0:Y:S01]  /*be90*/  S2R R119, SR_TID.X ;  /* 0x0000000000777919 */ /* 0x001e220000002100 */
[----:B------:R-:W1:Y:S01]  /*bea0*/  S2R R118, SR_TID.X ;  /* 0x0000000000767919 */ /* 0x000e620000002100 */
[----:B0-----:R-:W-:-:S02]  /*beb0*/  SHF.R.U32.HI R119, RZ, 0x6, R119 ;  /* 0x00000006ff777819 */ /* 0x001fc40000011677 */
[----:B-1----:R-:W-:Y:S02]  /*bec0*/  SHF.R.U32.HI R118, RZ, 0x6, R118 ;  /* 0x00000006ff767819 */ /* 0x002fe40000011676 */
[----:B------:R-:W-:Y:S02]  /*bed0*/  SGXT.U32 R119, R119, 0x1 ;  /* 0x000000017777781a */ /* 0x000fe40000000000 */
[----:B------:R-:W-:Y:S02]  /*bee0*/  SGXT.U32 R118, R118, 0x1 ;  /* 0x000000017676781a */ /* 0x000fe40000000000 */
[----:B------:R-:W-:Y:S02]  /*bef0*/  LOP3.LUT R119, R119, 0x44, RZ, 0xfc, !PT ;  /* 0x0000004477777812 */ /* 0x000fe400078efcff */
[----:B------:R-:W-:Y:S02]  /*bf00*/  LOP3.LUT R118, R118, 0x42, RZ, 0xfc, !PT ;  /* 0x0000004276767812 */ /* 0x000fe400078efcff */
[----:B------:R-:W-:Y:S01]  /*bf10*/  ISETP.GE.AND P1, PT, R119, UR5, PT ;  /* 0x0000000577007c0c */ /* 0x000fe2000bf26270 */
[----:B------:R-:W-:Y:S01]  /*bf20*/  @!P2 IMAD.MOV.U32 R119, RZ, RZ, R121 ;  /* 0x000000ffff77a224 */ /* 0x000fe200078e0079 */
[----:B------:R-:W-:Y:S01]  /*bf30*/  ISETP.GE.AND P0, PT, R118, UR5, PT ;  /* 0x0000000576007c0c */ /* 0x000fe2000bf06270 */
[----:B---3--:R-:W-:Y:S01]  /*bf40*/  @!P2 IMAD.MOV.U32 R118, RZ, RZ, R6 ;  /* 0x000000ffff76a224 */ /* 0x008fe200078e0006 */
[----:B------:R-:W-:Y:S01]  /*bf50*/  PRMT R134, RZ, 0x7610, R134 ;  /* 0x00007610ff867816 */ /* 0x000fe20000000086 */
[----:B------:R-:W3:Y:S04]  /*bf60*/  LDL R121, [R1+0x31c] ;  /* 0x00031c0001797983 */ /* 0x000ee80000100800 */
[----:B------:R0:W2:Y:S01]  /*bf70*/  @!P2 LDG.E.U16 R181, desc[UR18][R118.64] ;  /* 0x0000001276b5a981 */ /* 0x0000a2000c1e1500 */
[----:B------:R-:W-:-:S03]  /*bf80*/  PRMT R149, RZ, 0x7610, R149 ;  /* 0x00007610ff957816 */ /* 0x000fc60000000095 */
[----:B------:R-:W3:Y:S04]  /*bf90*/  LDL R6, [R1+0x320] ;  /* 0x0003200001067983 */ /* 0x000ee80000100800 */
[----:B------:R-:W0:Y:S04]  /*bfa0*/  LDL R118, [R1+0x33c] ;  /* 0x00033c0001767983 */ /* 0x000e280000100800 */
[----:B------:R-:W0:Y:S02]  /*bfb0*/  LDL R119, [R1+0x340] ;  /* 0x0003400001777983 */ /* 0x000e240000100800 */
[----:B0-----:R-:W-:-:S04]  /*bfc0*/  @!P3 LOP3.LUT R119, R119, R118, RZ, 0x3c, !PT ;  /* 0x000000767777b212 */ /* 0x001fc800078e3cff */
[----:B------:R-:W-:-:S04]  /*bfd0*/  @!P3 LOP3.LUT R118, R119, R118, RZ, 0x3c, !PT ;  /* 0x000000767776b212 */ /* 0x000fc800078e3cff */
[----:B------:R-:W-:-:S05]  /*bfe0*/  @!P3 LOP3.LUT R119, R119, R118, RZ, 0x3c, !PT ;  /* 0x000000767777b212 */ /* 0x000fca00078e3cff */
[----:B------:R4:W2:Y:S02]  /*bff0*/  @!P3 LDG.E.U16 R168, desc[UR18][R118.64] ;  /* 0x0000001276a8b981 */ /* 0x0008a4000c1e1500 */
[----:B----4-:R-:W-:Y:S02]  /*c000*/  @!P4 IMAD.MOV.U32 R118, RZ, RZ, R100 ;  /* 0x000000ffff76c224 */ /* 0x010fe400078e0064 */
[----:B------:R-:W-:Y:S01]  /*c010*/  @!P4 IMAD.MOV.U32 R119, RZ, RZ, R120 ;  /* 0x000000ffff77c224 */ /* 0x000fe200078e0078 */
[----:B------:R-:W0:Y:S04]  /*c020*/  S2R R100, SR_TID.X ;  /* 0x0000000000647919 */ /* 0x000e280000002100 */
[----:B------:R1:W4:Y:S01]  /*c030*/  @!P4 LDG.E.U16 R134, desc[UR18][R118.64] ;  /* 0x000000127686c981 */ /* 0x000322000c1e1500 */
[----:B------:R-:W-:-:S02]  /*c040*/  PRMT R183, RZ, 0x7610, R183 ;  /* 0x00007610ffb77816 */ /* 0x000fc400000000b7 */
[----:B------:R-:W-:Y:S01]  /*c050*/  PRMT R167, RZ, 0x7610, R167 ;  /* 0x00007610ffa77816 */ /* 0x000fe200000000a7 */
[----:B------:R-:W2:Y:S04]  /*c060*/  LDL R120, [R1+0x2f4] ;  /* 0x0002f40001787983 */ /* 0x000ea80000100800 */
[----:B------:R-:W3:Y:S01]  /*c070*/  LDL R119, [R1+0x32c] ;  /* 0x00032c0001777983 */ /* 0x000ee20000100800 */
[----:B-1----:R-:W-:-:S05]  /*c080*/  @!P0 IMAD.MOV.U32 R118, RZ, RZ, R159 ;  /* 0x000000ffff768224 */ /* 0x002fca00078e009f */
[----:B---3--:R1:W3:Y:S04]  /*c090*/  @!P0 LDG.E.U16 R149, desc[UR18][R118.64] ;  /* 0x0000001276958981 */ /* 0x0082e8000c1e1500 */
[----:B------:R-:W1:Y:S04]  /*c0a0*/  LDL R118, [R1+0x324] ;  /* 0x0003240001767983 */ /* 0x000e680000100800 */
[----:B------:R-:W1:Y:S01]  /*c0b0*/  LDL R119, [R1+0x328] ;  /* 0x0003280001777983 */ /* 0x000e620000100800 */
[----:B0-----:R-:W-:-:S04]  /*c0c0*/  SHF.R.U32.HI R100, RZ, 0x6, R100 ;  /* 0x00000006ff647819 */ /* 0x001fc80000011664 */
[----:B------:R-:W-:-:S04]  /*c0d0*/  SGXT.U32 R100, R100, 0x1 ;  /* 0x000000016464781a */ /* 0x000fc80000000000 */
[----:B------:R-:W-:-:S04]  /*c0e0*/  LOP3.LUT R100, R100, 0x46, RZ, 0xfc, !PT ;  /* 0x0000004664647812 */ /* 0x000fc800078efcff */
[----:B------:R-:W-:Y:S02]  /*c0f0*/  ISETP.GE.AND P2, PT, R100, UR5, PT ;  /* 0x0000000564007c0c */ /* 0x000fe4000bf46270 */
[----:B------:R-:W4:Y:S01]  /*c100*/  LDL R100, [R1+0x2f8] ;  /* 0x0002f80001647983 */ /* 0x000f220000100800 */
[----:B------:R-:W0:Y:S01]  /*c110*/  S2R R159, SR_TID.X ;  /* 0x00000000009f7919 */ /* 0x000e220000002100 */
[----:B-1----:R-:W-:-:S04]  /*c120*/  @!P1 LOP3.LUT R119, R119, R118, RZ, 0x3c, !PT ;  /* 0x0000007677779212 */ /* 0x002fc800078e3cff */
[----:B------:R-:W-:-:S04]  /*c130*/  @!P1 LOP3.LUT R118, R119, R118, RZ, 0x3c, !PT ;  /* 0x0000007677769212 */ /* 0x000fc800078e3cff */
[----:B------:R-:W-:-:S05]  /*c140*/  @!P1 LOP3.LUT R119, R119, R118, RZ, 0x3c, !PT ;  /* 0x0000007677779212 */ /* 0x000fca00078e3cff */
[----:B------:R1:W3:Y:S02]  /*c150*/  @!P1 LDG.E.U16 R183, desc[UR18][R118.64] ;  /* 0x0000001276b79981 */ /* 0x0002e4000c1e1500 */
[----:B-1----:R-:W-:Y:S02]  /*c160*/  @!P2 IMAD.MOV.U32 R118, RZ, RZ, R6 ;  /* 0x000000ffff76a224 */ /* 0x002fe400078e0006 */
[----:B------:R-:W-:Y:S01]  /*c170*/  @!P2 IMAD.MOV.U32 R119, RZ, RZ, R121 ;  /* 0x000000ffff77a224 */ /* 0x000fe200078e0079 */
[----:B0-----:R-:W-:Y:S01]  /*c180*/  SHF.R.U32.HI R159, RZ, 0x6, R159 ;  /* 0x00000006ff9f7819 */ /* 0x001fe2000001169f */
[----:B------:R-:W3:Y:S04]  /*c190*/  LDL R121, [R1+0x2b4] ;  /* 0x0002b40001797983 */ /* 0x000ee80000100800 */
[----:B------:R0:W3:Y:S01]  /*c1a0*/  @!P2 LDG.E.U16 R167, desc[UR18][R118.64] ;  /* 0x0000001276a7a981 */ /* 0x0000e2000c1e1500 */
[----:B------:R-:W-:-:S02]  /*c1b0*/  PRMT R133, RZ, 0x7610, R133 ;  /* 0x00007610ff857816 */ /* 0x000fc40000000085 */
[----:B------:R-:W-:Y:S01]  /*c1c0*/  PRMT R132, RZ, 0x7610, R132 ;  /* 0x00007610ff847816 */ /* 0x000fe20000000084 */
[----:B------:R-:W3:Y:S04]  /*c1d0*/  LDL R6, [R1+0x2b8] ;  /* 0x0002b80001067983 */ /* 0x000ee80000100800 */
[----:B------:R-:W0:Y:S04]  /*c1e0*/  LDL R118, [R1+0x314] ;  /* 0x0003140001767983 */ /* 0x000e280000100800 */
[----:B------:R-:W0:Y:S01]  /*c1f0*/  LDL R119, [R1+0x318] ;  /* 0x0003180001777983 */ /* 0x000e220000100800 */
[----:B------:R-:W-:-:S04]  /*c200*/  SGXT.U32 R159, R159, 0x1 ;  /* 0x000000019f9f781a */ /* 0x000fc80000000000 */
[----:B------:R-:W-:-:S04]  /*c210*/  LOP3.LUT R159, R159, 0x48, RZ, 0xfc, !PT ;  /* 0x000000489f9f7812 */ /* 0x000fc800078efcff */
[----:B------:R-:W-:Y:S02]  /*c220*/  ISETP.GE.AND P0, PT, R159, UR5, PT ;  /* 0x000000059f007c0c */ /* 0x000fe4000bf06270 */
[----:B------:R-:W1:Y:S02]  /*c230*/  S2R R159, SR_TID.X ;  /* 0x00000000009f7919 */ /* 0x000e640000002100 */
[----:B-1----:R-:W-:-:S04]  /*c240*/  SHF.R.U32.HI R159, RZ, 0x6, R159 ;  /* 0x00000006ff9f7819 */ /* 0x002fc8000001169f */
[----:B------:R-:W-:-:S04]  /*c250*/  SGXT.U32 R159, R159, 0x1 ;  /* 0x000000019f9f781a */ /* 0x000fc80000000000 */
[----:B------:R-:W-:-:S04]  /*c260*/  LOP3.LUT R159, R159, 0x50, RZ, 0xfc, !PT ;  /* 0x000000509f9f7812 */ /* 0x000fc800078efcff */
[----:B------:R-:W-:Y:S02]  /*c270*/  ISETP.GE.AND P1, PT, R159, UR5, PT ;  /* 0x000000059f007c0c */ /* 0x000fe4000bf26270 */
[----:B------:R-:W1:Y:S01]  /*c280*/  S2R R159, SR_TID.X ;  /* 0x00000000009f7919 */ /* 0x000e620000002100 */
[----:B0-----:R-:W-:-:S04]  /*c290*/  @!P0 LOP3.LUT R119, R119, R118, RZ, 0x3c, !PT ;  /* 0x0000007677778212 */ /* 0x001fc800078e3cff */
[----:B------:R-:W-:-:S04]  /*c2a0*/  @!P0 LOP3.LUT R118, R119, R118, RZ, 0x3c, !PT ;  /* 0x0000007677768212 */ /* 0x000fc800078e3cff */
[----:B------:R-:W-:-:S05]  /*c2b0*/  @!P0 LOP3.LUT R119, R119, R118, RZ, 0x3c, !PT ;  /* 0x0000007677778212 */ /* 0x000fca00078e3cff */
[----:B------:R4:W3:Y:S02]  /*c2c0*/  @!P0 LDG.E.U16 R133, desc[UR18][R118.64] ;  /* 0x0000001276858981 */ /* 0x0008e4000c1e1500 */
[----:B----4-:R-:W-:Y:S02]  /*c2d0*/  @!P1 IMAD.MOV.U32 R118, RZ, RZ, R100 ;  /* 0x000000ffff769224 */ /* 0x010fe400078e0064 */
[----:B--2---:R-:W-:Y:S01]  /*c2e0*/  @!P1 IMAD.MOV.U32 R119, RZ, RZ, R120 ;  /* 0x000000ffff779224 */ /* 0x004fe200078e0078 */
[----:B-1----:R-:W-:Y:S01]  /*c2f0*/  SHF.R.U32.HI R159, RZ, 0x6, R159 ;  /* 0x00000006ff9f7819 */ /* 0x002fe2000001169f */
[----:B------:R-:W2:Y:S04]  /*c300*/  LDL R120, [R1+0x274] ;  /* 0x0002740001787983 */ /* 0x000ea80000100800 */
[----:B------:R0:W4:Y:S01]  /*c310*/  @!P1 LDG.E.U16 R132, desc[UR18][R118.64] ;  /* 0x0000001276849981 */ /* 0x000122000c1e1500 */
[----:B------:R-:W-:-:S02]  /*c320*/  PRMT R131, RZ, 0x7610, R131 ;  /* 0x00007610ff837816 */ /* 0x000fc40000000083 */
[----:B------:R-:W-:Y:S01]  /*c330*/  PRMT R130, RZ, 0x7610, R130 ;  /* 0x00007610ff827816 */ /* 0x000fe20000000082 */
[----:B------:R-:W2:Y:S04]  /*c340*/  LDL R100, [R1+0x278] ;  /* 0x0002780001647983 */ /* 0x000ea80000100800 */
        /* <DEDUP_REMOVED lines=14> */
[----:B------:R3:W4:Y:S02]  /*c430*/  @!P0 LDG.E.U16 R131, desc[UR18][R118.64] ;  /* 0x0000001276838981 */ /* 0x000724000c1e1500 */
[----:B---3--:R-:W-:Y:S02]  /*c440*/  @!P1 IMAD.MOV.U32 R118, RZ, RZ, R6 ;  /* 0x000000ffff769224 */ /* 0x008fe400078e0006 */
[----:B------:R-:W-:Y:S01]  /*c450*/  @!P1 IMAD.MOV.U32 R119, RZ, RZ, R121 ;  /* 0x000000ffff779224 */ /* 0x000fe200078e0079 */
[----:B-1----:R-:W-:Y:S01]  /*c460*/  SHF.R.U32.HI R159, RZ, 0x6, R159 ;  /* 0x00000006ff9f7819 */ /* 0x002fe2000001169f */
[----:B------:R-:W3:Y:S04]  /*c470*/  LDL R121, [R1+0x30c] ;  /* 0x00030c0001797983 */ /* 0x000ee80000100800 */
[----:B------:R0:W4:Y:S01]  /*c480*/  @!P1 LDG.E.U16 R130, desc[UR18][R118.64] ;  /* 0x0000001276829981 */ /* 0x000122000c1e1500 */
        /* <DEDUP_REMOVED lines=18> */
[----:B--2---:R-:W-:Y:S02]  /*c5b0*/  @!P1 IMAD.MOV.U32 R118, RZ, RZ, R100 ;  /* 0x000000ffff769224 */ /* 0x004fe400078e0064 */
[----:B------:R-:W-:Y:S01]  /*c5c0*/  @!P1 IMAD.MOV.U32 R119, RZ, RZ, R120 ;  /* 0x000000ffff779224 */ /* 0x000fe200078e0078 */
        /* <DEDUP_REMOVED lines=35> */
[----:B-1----:R-:W-:-:S04]  /*c800*/  LEA.HI R159, R159, 0x4e, RZ, 0x1a ;  /* 0x0000004e9f9f7811 */ /* 0x002fc800078fd0ff */
[----:B------:R-:W-:Y:S02]  /*c810*/  ISETP.GE.AND P0, PT, R159, UR5, PT ;  /* 0x000000059f007c0c */ /* 0x000fe4000bf06270 */
[----:B------:R-:W1:Y:S03]  /*c820*/  S2R R159, SR_TID.X ;  /* 0x00000000009f7919 */ /* 0x000e660000002100 */
        /* <DEDUP_REMOVED lines=89> */
[----:B0-----:R-:W-:-:S04]  /*cdc0*/  @!P1 LOP3.LUT R119, R119, R118, RZ, 0x3c, !PT ;  /* 0x0000007677779212 */ /* 0x001fc800078e3cff */
[----:B------:R-:W-:-:S04]  /*cdd0*/  @!P1 LOP3.LUT R118, R119, R118, RZ, 0x3c, !PT ;  /* 0x0000007677769212 */ /* 0x000fc800078e3cff */
[----:B------:R-:W-:-:S05]  /*cde0*/  @!P1 LOP3.LUT R119, R119, R118, RZ, 0x3c, !PT ;  /* 0x0000007677779212 */ /* 0x000fca00078e3cff */
[----:B------:R2:W4:Y:S02]  /*cdf0*/  @!P1 LDG.E.U16 R156, desc[UR18][R118.64] ;  /* 0x00000012769c9981 */ /* 0x000524000c1e1500 */
[----:B--2---:R-:W-:Y:S02]  /*ce00*/  @!P0 IMAD.MOV.U32 R118, RZ, RZ, R100 ;  /* 0x000000ffff768224 */ /* 0x004fe400078e0064 */
[----:B------:R-:W-:Y:S01]  /*ce10*/  @!P0 IMAD.MOV.U32 R119, RZ, RZ, R120 ;  /* 0x000000ffff778224 */ /* 0x000fe200078e0078 */
[----:B------:R-:W0:Y:S04]  /*ce20*/  S2R R159, SR_TID.X ;  /* 0x00000000009f7919 */ /* 0x000e280000002100 */
[----:B------:R1:W2:Y:S01]  /*ce30*/  @!P0 LDG.E.U16 R190, desc[UR18][R118.64] ;  /* 0x0000001276be8981 */ /* 0x0002a2000c1e1500 */
[----:B------:R-:W3:Y:S01]  /*ce40*/  S2R R100, SR_TID.X ;  /* 0x0000000000647919 */ /* 0x000ee20000002100 */
[----:B------:R-:W-:-:S02]  /*ce50*/  PRMT R157, RZ, 0x7610, R157 ;  /* 0x00007610ff9d7816 */ /* 0x000fc4000000009d */
[----:B------:R-:W-:Y:S01]  /*ce60*/  PRMT R160, RZ, 0x7610, R160 ;  /* 0x00007610ffa07816 */ /* 0x000fe200000000a0 */
[----:B------:R-:W4:Y:S04]  /*ce70*/  LDL R120, [R1+0x250] ;  /* 0x0002500001787983 */ /* 0x000f280000100800 */
[----:B------:R-:W1:Y:S04]  /*ce80*/  LDL R118, [R1+0x29c] ;  /* 0x00029c0001767983 */ /* 0x000e680000100800 */
[----:B------:R-:W1:Y:S01]  /*ce90*/  LDL R119, [R1+0x2a0] ;  /* 0x0002a00001777983 */ /* 0x000e620000100800 */
[----:B0-----:R-:W-:-:S04]  /*cea0*/  SHF.R.U32.HI R159, RZ, 0x6, R159 ;  /* 0x00000006ff9f7819 */ /* 0x001fc8000001169f */
[----:B------:R-:W-:-:S04]  /*ceb0*/  SGXT.U32 R159, R159, 0x1 ;  /* 0x000000019f9f781a */ /* 0x000fc80000000000 */
[----:B------:R-:W-:-:S04]  /*cec0*/  LOP3.LUT R159, R159, 0x66, RZ, 0xfc, !PT ;  /* 0x000000669f9f7812 */ /* 0x000fc800078efcff */
[----:B------:R-:W-:Y:S02]  /*ced0*/  ISETP.GE.AND P1, PT, R159, UR5, PT ;  /* 0x000000059f007c0c */ /* 0x000fe4000bf26270 */
[----:B---3--:R-:W-:Y:S01]  /*cee0*/  SHF.R.U32.HI R100, RZ, 0x6, R100 ;  /* 0x00000006ff647819 */ /* 0x008fe20000011664 */
[----:B------:R-:W3:Y:S03]  /*cef0*/  LDL R159, [R1+0x24c] ;  /* 0x00024c00019f7983 */ /* 0x000ee60000100800 */
[----:B------:R-:W-:-:S04]  /*cf00*/  SGXT.U32 R100, R100, 0x1 ;  /* 0x000000016464781a */ /* 0x000fc80000000000 */
[----:B------:R-:W-:-:S04]  /*cf10*/  LOP3.LUT R100, R100, 0x6a, RZ, 0xfc, !PT ;  /* 0x0000006a64647812 */ /* 0x000fc800078efcff */
[----:B------:R-:W-:Y:S02]  /*cf20*/  ISETP.GE.AND P0, PT, R100, UR5, PT ;  /* 0x0000000564007c0c */ /* 0x000fe4000bf06270 */
[----:B------:R-:W2:Y:S01]  /*cf30*/  LDL.LU R100, [R1+0x69c] ;  /* 0x00069c0001647983 */ /* 0x000ea20000300800 */
[----:B-1----:R-:W-:-:S04]  /*cf40*/  @!P1 LOP3.LUT R119, R119, R118, RZ, 0x3c, !PT ;  /* 0x0000007677779212 */ /* 0x002fc800078e3cff */
[----:B------:R-:W-:-:S04]  /*cf50*/  @!P1 LOP3.LUT R118, R119, R118, RZ, 0x3c, !PT ;  /* 0x0000007677769212 */ /* 0x000fc800078e3cff */
[----:B------:R-:W-:-:S05]  /*cf60*/  @!P1 LOP3.LUT R119, R119, R118, RZ, 0x3c, !PT ;  /* 0x0000007677779212 */ /* 0x000fca00078e3cff */
[----:B------:R0:W2:Y:S02]  /*cf70*/  @!P1 LDG.E.U16 R157, desc[UR18][R118.64] ;  /* 0x00000012769d9981 */ /* 0x0000a4000c1e1500 */
[----:B0-----:R-:W0:Y:S01]  /*cf80*/  S2R R119, SR_TID.X ;  /* 0x0000000000777919 */ /* 0x001e220000002100 */
[----:B------:R-:W-:Y:S01]  /*cf90*/  @!P0 IMAD.MOV.U32 R118, RZ, RZ, R6 ;  /* 0x000000ffff768224 */ /* 0x000fe200078e0006 */
[----:B0-----:R-:W-:-:S04]  /*cfa0*/  SHF.R.U32.HI R119, RZ, 0x6, R119 ;  /* 0x00000006ff777819 */ /* 0x001fc80000011677 */
[----:B------:R-:W-:-:S04]  /*cfb0*/  SGXT.U32 R119, R119, 0x1 ;  /* 0x000000017777781a */ /* 0x000fc80000000000 */
[----:B------:R-:W-:-:S04]  /*cfc0*/  LOP3.LUT R119, R119, 0x72, RZ, 0xfc, !PT ;  /* 0x0000007277777812 */ /* 0x000fc800078efcff */
[----:B------:R-:W-:Y:S01]  /*cfd0*/  ISETP.GE.AND P1, PT, R119, UR5, PT ;  /* 0x0000000577007c0c */ /* 0x000fe2000bf26270 */
[----:B------:R-:W-:Y:S01]  /*cfe0*/  @!P0 IMAD.MOV.U32 R119, RZ, RZ, R121 ;  /* 0x000000ffff778224 */ /* 0x000fe200078e0079 */
[----:B------:R-:W0:Y:S04]  /*cff0*/  S2R R6, SR_TID.X ;  /* 0x0000000000067919 */ /* 0x000e280000002100 */
[----:B------:R1:W2:Y:S01]  /*d000*/  @!P0 LDG.E.U16 R160, desc[UR18][R118.64] ;  /* 0x0000001276a08981 */ /* 0x0002a2000c1e1500 */
[----:B------:R-:W-:Y:S02]  /*d010*/  PRMT R163, RZ, 0x7610, R163 ;  /* 0x00007610ffa37816 */ /* 0x000fe400000000a3 */
[----:B------:R-:W-:Y:S01]  /*d020*/  PRMT R165, RZ, 0x7610, R165 ;  /* 0x00007610ffa57816 */ /* 0x000fe200000000a5 */
[----:B------:R-:W2:Y:S04]  /*d030*/  LDL R121, [R1+0x288] ;  /* 0x0002880001797983 */ /* 0x000ea80000100800 */
[----:B------:R-:W1:Y:S04]  /*d040*/  LDL R118, [R1+0x26c] ;  /* 0x00026c0001767983 */ /* 0x000e680000100800 */
[----:B------:R-:W1:Y:S01]  /*d050*/  LDL R119, [R1+0x270] ;  /* 0x0002700001777983 */ /* 0x000e620000100800 */
[----:B0-----:R-:W-:-:S04]  /*d060*/  SHF.R.U32.HI R6, RZ, 0x6, R6 ;  /* 0x00000006ff067819 */ /* 0x001fc80000011606 */
[----:B------:R-:W-:-:S04]  /*d070*/  SGXT.U32 R6, R6, 0x1 ;  /* 0x000000010606781a */ /* 0x000fc80000000000 */
[----:B------:R-:W-:-:S04]  /*d080*/  LOP3.LUT R6, R6, 0x7a, RZ, 0xfc, !PT ;  /* 0x0000007a06067812 */ /* 0x000fc800078efcff */
[----:B------:R-:W-:Y:S02]  /*d090*/  ISETP.GE.AND P2, PT, R6, UR5, PT ;  /* 0x0000000506007c0c */ /* 0x000fe4000bf46270 */
[----:B------:R-:W-:Y:S01]  /*d0a0*/  PRMT R189, RZ, 0x7610, R189 ;  /* 0x00007610ffbd7816 */ /* 0x000fe200000000bd */
[----:B------:R-:W2:Y:S01]  /*d0b0*/  LDL R6, [R1+0x280] ;  /* 0x0002800001067983 */ /* 0x000ea20000100800 */
[----:B-1----:R-:W-:-:S04]  /*d0c0*/  @!P1 LOP3.LUT R119, R119, R118, RZ, 0x3c, !PT ;  /* 0x0000007677779212 */ /* 0x002fc800078e3cff */
[----:B------:R-:W-:-:S04]  /*d0d0*/  @!P1 LOP3.LUT R118, R119, R118, RZ, 0x3c, !PT ;  /* 0x0000007677769212 */ /* 0x000fc800078e3cff */
[----:B------:R-:W-:-:S05]  /*d0e0*/  @!P1 LOP3.LUT R119, R119, R118, RZ, 0x3c, !PT ;  /* 0x0000007677779212 */ /* 0x000fca00078e3cff */
[----:B------:R0:W2:Y:S02]  /*d0f0*/  @!P1 LDG.E.U16 R163, desc[UR18][R118.64] ;  /* 0x0000001276a39981 */ /* 0x0000a4000c1e1500 */
[----:B0-----:R-:W0:Y:S01]  /*d100*/  S2R R119, SR_TID.X ;  /* 0x0000000000777919 */ /* 0x001e220000002100 */
[----:B----4-:R-:W-:Y:S01]  /*d110*/  @!P2 IMAD.MOV.U32 R118, RZ, RZ, R120 ;  /* 0x000000ffff76a224 */ /* 0x010fe200078e0078 */
[----:B0-----:R-:W-:-:S04]  /*d120*/  SHF.R.U32.HI R119, RZ, 0x6, R119 ;  /* 0x00000006ff777819 */ /* 0x001fc80000011677 */
[----:B------:R-:W-:-:S04]  /*d130*/  SGXT.U32 R119, R119, 0x1 ;  /* 0x000000017777781a */ /* 0x000fc80000000000 */
[----:B------:R-:W-:-:S04]  /*d140*/  LOP3.LUT R119, R119, 0x6c, RZ, 0xfc, !PT ;  /* 0x0000006c77777812 */ /* 0x000fc800078efcff */
[----:B------:R-:W-:Y:S01]  /*d150*/  ISETP.GE.AND P0, PT, R119, UR5, PT ;  /* 0x0000000577007c0c */ /* 0x000fe2000bf06270 */
[----:B---3--:R-:W-:Y:S01]  /*d160*/  @!P2 IMAD.MOV.U32 R119, RZ, RZ, R159 ;  /* 0x000000ffff77a224 */ /* 0x008fe200078e009f */
[----:B------:R-:W0:Y:S04]  /*d170*/  S2R R120, SR_TID.X ;  /* 0x0000000000787919 */ /* 0x000e280000002100 */
[----:B------:R2:W3:Y:S01]  /*d180*/  @!P2 LDG.E.U16 R165, desc[UR18][R118.64] ;  /* 0x0000001276a5a981 */ /* 0x0004e2000c1e1500 */
[----:B------:R-:W-:Y:S02]  /*d190*/  PRMT R154, RZ, 0x7610, R154 ;  /* 0x00007610ff9a7816 */ /* 0x000fe4000000009a */
[----:B------:R-:W-:Y:S01]  /*d1a0*/  PRMT R186, RZ, 0x7610, R186 ;  /* 0x00007610ffba7816 */ /* 0x000fe200000000ba */
[----:B------:R-:W4:Y:S04]  /*d1b0*/  LDL R159, [R1+0x260] ;  /* 0x00026000019f7983 */ /* 0x000f280000100800 */
[----:B------:R-:W3:Y:S01]  /*d1c0*/  LDL R119, [R1+0x284] ;  /* 0x0002840001777983 */ /* 0x000ee20000100800 */
[----:B--2---:R-:W-:-:S03]  /*d1d0*/  @!P0 IMAD.MOV.U32 R118, RZ, RZ, R121 ;  /* 0x000000ffff768224 */ /* 0x004fc600078e0079 */
[----:B------:R-:W2:Y:S01]  /*d1e0*/  LDL R121, [R1+0x23c] ;  /* 0x00023c0001797983 */ /* 0x000ea20000100800 */
[----:B0-----:R-:W-:-:S03]  /*d1f0*/  LEA.HI R120, R120, 0x6e, RZ, 0x1a ;  /* 0x0000006e78787811 */ /* 0x001fc600078fd0ff */
[----:B---3--:R0:W3:Y:S04]  /*d200*/  @!P0 LDG.E.U16 R189, desc[UR18][R118.64] ;  /* 0x0000001276bd8981 */ /* 0x0080e8000c1e1500 */
[----:B------:R-:W4:Y:S01]  /*d210*/  LDL R119, [R1+0x27c] ;  /* 0x00027c0001777983 */ /* 0x000f220000100800 */
[----:B------:R-:W-:-:S13]  /*d220*/  ISETP.GE.AND P1, PT, R120, UR5, PT ;  /* 0x0000000578007c0c */ /* 0x000fda000bf26270 */
[----:B0-----:R-:W-:Y:S01]  /*d230*/  @!P1 IMAD.MOV.U32 R118, RZ, RZ, R6 ;  /* 0x000000ffff769224 */ /* 0x001fe200078e0006 */
[----:B------:R-:W0:Y:S01]  /*d240*/  S2R R120, SR_TID.X ;  /* 0x0000000000787919 */ /* 0x000e220000002100 */
[----:B------:R-:W1:Y:S03]  /*d250*/  S2R R6, SR_TID.X ;  /* 0x0000000000067919 */ /* 0x000e660000002100 */
[----:B----4-:R4:W3:Y:S04]  /*d260*/  @!P1 LDG.E.U16 R154, desc[UR18][R118.64] ;  /* 0x00000012769a9981 */ /* 0x0108e8000c1e1500 */
[----:B------:R-:W4:Y:S04]  /*d270*/  LDL R118, [R1+0x264] ;  /* 0x0002640001767983 */ /* 0x000f280000100800 */
[----:B------:R-:W4:Y:S01]  /*d280*/  LDL R119, [R1+0x268] ;  /* 0x0002680001777983 */ /* 0x000f220000100800 */
[----:B0-----:R-:W-:-:S04]  /*d290*/  SHF.R.U32.HI R120, RZ, 0x6, R120 ;  /* 0x00000006ff787819 */ /* 0x001fc80000011678 */
[----:B------:R-:W-:-:S04]  /*d2a0*/  SGXT.U32 R120, R120, 0x1 ;  /* 0x000000017878781a */ /* 0x000fc80000000000 */
[----:B------:R-:W-:-:S04]  /*d2b0*/  LOP3.LUT R120, R120, 0x74, RZ, 0xfc, !PT ;  /* 0x0000007478787812 */ /* 0x000fc800078efcff */
[----:B------:R-:W-:Y:S02]  /*d2c0*/  ISETP.GE.AND P0, PT, R120, UR5, PT ;  /* 0x0000000578007c0c */ /* 0x000fe4000bf06270 */
[----:B-1----:R-:W-:Y:S01]  /*d2d0*/  SHF.R.U32.HI R6, RZ, 0x6, R6 ;  /* 0x00000006ff067819 */ /* 0x002fe20000011606 */
[----:B------:R-:W2:Y:S03]  /*d2e0*/  LDL R120, [R1+0x240] ;  /* 0x0002400001787983 */ /* 0x000ea60000100800 */
[----:B------:R-:W-:-:S04]  /*d2f0*/  SGXT.U32 R6, R6, 0x1 ;  /* 0x000000010606781a */ /* 0x000fc80000000000 */
[----:B------:R-:W-:-:S04]  /*d300*/  LOP3.LUT R6, R6, 0x76, RZ, 0xfc, !PT ;  /* 0x0000007606067812 */ /* 0x000fc800078efcff */
[----:B------:R-:W-:Y:S02]  /*d310*/  ISETP.GE.AND P1, PT, R6, UR5, PT ;  /* 0x0000000506007c0c */ /* 0x000fe4000bf26270 */
[----:B------:R-:W3:Y:S01]  /*d320*/  LDL.LU R6, [R1+0x698] ;  /* 0x0006980001067983 */ /* 0x000ee20000300800 */
[----:B----4-:R-:W-:-:S04]  /*d330*/  @!P0 LOP3.LUT R119, R119, R118, RZ, 0x3c, !PT ;  /* 0x0000007677778212 */ /* 0x010fc800078e3cff */
[----:B------:R-:W-:-:S04]  /*d340*/  @!P0 LOP3.LUT R118, R119, R118, RZ, 0x3c, !PT ;  /* 0x0000007677768212 */ /* 0x000fc800078e3cff */
[----:B------:R-:W-:-:S05]  /*d350*/  @!P0 LOP3.LUT R119, R119, R118, RZ, 0x3c, !PT ;  /* 0x0000007677778212 */ /* 0x000fca00078e3cff */
[----:B------:R0:W4:Y:S04]  /*d360*/  @!P0 LDG.E.U16 R186, desc[UR18][R118.64] ;  /* 0x0000001276ba8981 */ /* 0x000128000c1e1500 */
[----:B------:R-:W2:Y:S01]  /*d370*/  LDL R119, [R1+0x25c] ;  /* 0x00025c0001777983 */ /* 0x000ea20000100800 */
[----:B0-----:R-:W0:Y:S01]  /*d380*/  S2R R118, SR_TID.X ;  /* 0x0000000000767919 */ /* 0x001e220000002100 */
[----:B------:R-:W-:Y:S02]  /*d390*/  PRMT R153, RZ, 0x7610, R153 ;  /* 0x00007610ff997816 */ /* 0x000fe40000000099 */
[----:B0-----:R-:W-:-:S04]  /*d3a0*/  SHF.R.U32.HI R118, RZ, 0x6, R118 ;  /* 0x00000006ff767819 */ /* 0x001fc80000011676 */
[----:B------:R-:W-:-:S04]  /*d3b0*/  SGXT.U32 R118, R118, 0x1 ;  /* 0x000000017676781a */ /* 0x000fc80000000000 */
[----:B------:R-:W-:-:S04]  /*d3c0*/  LOP3.LUT R118, R118, 0x7c, RZ, 0xfc, !PT ;  /* 0x0000007c76767812 */ /* 0x000fc800078efcff */
[----:B------:R-:W-:Y:S01]  /*d3d0*/  ISETP.GE.AND P0, PT, R118, UR5, PT ;  /* 0x0000000576007c0c */ /* 0x000fe2000bf06270 */
[----:B------:R-:W-:-:S05]  /*d3e0*/  @!P1 IMAD.MOV.U32 R118, RZ, RZ, R159 ;  /* 0x000000ffff769224 */ /* 0x000fca00078e009f */
[----:B--2---:R0:W2:Y:S04]  /*d3f0*/  @!P1 LDG.E.U16 R153, desc[UR18][R118.64] ;  /* 0x0000001276999981 */ /* 0x0040a8000c1e1500 */
[----:B------:R-:W0:Y:S04]  /*d400*/  LDL R118, [R1+0x244] ;  /* 0x0002440001767983 */ /* 0x000e280000100800 */
[----:B------:R-:W0:Y:S01]  /*d410*/  LDL R119, [R1+0x248] ;  /* 0x0002480001777983 */ /* 0x000e220000100800 */
[----:B------:R-:W1:Y:S01]  /*d420*/  S2R R159, SR_TID.X ;  /* 0x00000000009f7919 */ /* 0x000e620000002100 */
[----:B------:R-:W-:-:S02]  /*d430*/  PRMT R185, RZ, 0x7610, R185 ;  /* 0x00007610ffb97816 */ /* 0x000fc400000000b9 */
[----:B------:R-:W-:Y:S02]  /*d440*/  PRMT R150, RZ, 0x7610, R150 ;  /* 0x00007610ff967816 */ /* 0x000fe40000000096 */
[----:B-1----:R-:W-:-:S04]  /*d450*/  LEA.HI R159, R159, 0x7e, RZ, 0x1a ;  /* 0x0000007e9f9f7811 */ /* 0x002fc800078fd0ff */
[----:B------:R-:W-:Y:S02]  /*d460*/  ISETP.GE.AND P1, PT, R159, UR5, PT ;  /* 0x000000059f007c0c */ /* 0x000fe4000bf26270 */
[----:B------:R-:W1:Y:S02]  /*d470*/  S2R R159, SR_TID.X ;  /* 0x00000000009f7919 */ /* 0x000e640000002100 */
[----:B-1----:R-:W-:Y:S02]  /*d480*/  LOP3.LUT R159, R159, 0x7f, RZ, 0xc0, !PT ;  /* 0x0000007f9f9f7812 */ /* 0x002fe400078ec0ff */
[----:B0-----:R-:W-:-:S04]  /*d490*/  @!P0 LOP3.LUT R119, R119, R118, RZ, 0x3c, !PT ;  /* 0x0000007677778212 */ /* 0x001fc800078e3cff */
[----:B------:R-:W-:-:S04]  /*d4a0*/  @!P0 LOP3.LUT R118, R119, R118, RZ, 0x3c, !PT ;  /* 0x0000007677768212 */ /* 0x000fc800078e3cff */
[----:B------:R-:W-:-:S05]  /*d4b0*/  @!P0 LOP3.LUT R119, R119, R118, RZ, 0x3c, !PT ;  /* 0x0000007677778212 */ /* 0x000fca00078e3cff */
[----:B------:R0:W2:Y:S02]  /*d4c0*/  @!P0 LDG.E.U16 R185, desc[UR18][R118.64] ;  /* 0x0000001276b98981 */ /* 0x0000a4000c1e1500 */
[----:B0-----:R-:W-:Y:S02]  /*d4d0*/  @!P1 IMAD.MOV.U32 R118, RZ, RZ, R120 ;  /* 0x000000ffff769224 */ /* 0x001fe400078e0078 */
[----:B------:R-:W-:-:S05]  /*d4e0*/  @!P1 IMAD.MOV.U32 R119, RZ, RZ, R121 ;  /* 0x000000ffff779224 */ /* 0x000fca00078e0079 */
[----:B------:R0:W2:Y:S01]  /*d4f0*/  @!P1 LDG.E.U16 R150, desc[UR18][R118.64] ;  /* 0x0000001276969981 */ /* 0x0000a2000c1e1500 */
[----:B------:R-:W-:Y:S01]  /*d500*/  BAR.SYNC.DEFER_BLOCKING 0x0 ;  /* 0x0000000000007b1d */ /* 0x000fe20000010000 */
[----:B------:R-:W-:Y:S02]  /*d510*/  ISETP.GE.AND P0, PT, R159, UR5, PT ;  /* 0x000000059f007c0c */ /* 0x000fe4000bf06270 */
[----:B0-----:R-:W-:-:S03]  /*d520*/  PRMT R118, RZ, 0x7610, R118 ;  /* 0x00007610ff767816 */ /* 0x001fc60000000076 */
[----:B------:R-:W3:Y:S08]  /*d530*/  LDL R159, [R1+0x180] ;  /* 0x00018000019f7983 */ /* 0x000ef00000100800 */
[----:B------:R-:W-:Y:S02]  /*d540*/  @!P0 IMAD.MOV.U32 R120, RZ, RZ, R20 ;  /* 0x000000ffff788224 */ /* 0x000fe400078e0014 */
[----:B------:R-:W-:Y:S01]  /*d550*/  @!P0 IMAD.MOV.U32 R121, RZ, RZ, R11 ;  /* 0x000000ffff798224 */ /* 0x000fe200078e000b */
[----:B------:R0:W-:Y:S04]  /*d560*/  STL [R1+0x55c], R20 ;  /* 0x00055c1401007387 */ /* 0x0001e80000100800 */
[----:B------:R1:W2:Y:S04]  /*d570*/  @!P0 LDG.E.U16 R118, desc[UR18][R120.64] ;  /* 0x0000001278768981 */ /* 0x0002a8000c1e1500 */
[----:B0-----:R-:W4:Y:S04]  /*d580*/  LDL R20, [R1+0x17c] ;  /* 0x00017c0001147983 */ /* 0x001f280000100800 */
[----:B------:R0:W-:Y:S04]  /*d590*/  STL [R1+0x558], R11 ;  /* 0x0005580b01007387 */ /* 0x0001e80000100800 */
[----:B------:R-:W1:Y:S04]  /*d5a0*/  LDL R120, [R1+0x43c] ;  /* 0x00043c0001787983 */ /* 0x000e680000100800 */
[----:B------:R-:W1:Y:S01]  /*d5b0*/  LDL R121, [R1+0x440] ;  /* 0x0004400001797983 */ /* 0x000e620000100800 */
[----:B------:R-:W-:-:S02]  /*d5c0*/  PRMT R148, RZ, 0x7610, R148 ;  /* 0x00007610ff947816 */ /* 0x000fc40000000094 */
[----:B------:R-:W-:Y:S01]  /*d5d0*/  PRMT R147, RZ, 0x7610, R147 ;  /* 0x00007610ff937816 */ /* 0x000fe20000000093 */
[----:B0-----:R-:W2:Y:S01]  /*d5e0*/  LDL R11, [R1+0x140] ;  /* 0x00014000010b7983 */ /* 0x001ea20000100800 */
[----:B-1----:R-:W-:-:S04]  /*d5f0*/  @!P0 LOP3.LUT R121, R121, R120, RZ, 0x3c, !PT ;  /* 0x0000007879798212 */ /* 0x002fc800078e3cff */
[----:B------:R-:W-:-:S04]  /*d600*/  @!P0 LOP3.LUT R120, R121, R120, RZ, 0x3c, !PT ;  /* 0x0000007879788212 */ /* 0x000fc800078e3cff */
[----:B------:R-:W-:-:S05]  /*d610*/  @!P0 LOP3.LUT R121, R121, R120, RZ, 0x3c, !PT ;  /* 0x0000007879798212 */ /* 0x000fca00078e3cff */
[----:B------:R0:W2:Y:S04]  /*d620*/  @!P0 LDG.E.U16 R148, desc[UR18][R120.64] ;  /* 0x0000001278948981 */ /* 0x0000a8000c1e1500 */
[----:B------:R-:W0:Y:S04]  /*d630*/  LDL R120, [R1+0x1fc] ;  /* 0x0001fc0001787983 */ /* 0x000e280000100800 */
[----:B------:R-:W0:Y:S02]  /*d640*/  LDL R121, [R1+0x200] ;  /* 0x0002000001797983 */ /* 0x000e240000100800 */
[----:B0-----:R-:W-:-:S04]  /*d650*/  @!P0 LOP3.LUT R121, R121, R120, RZ, 0x3c, !PT ;  /* 0x0000007879798212 */ /* 0x001fc800078e3cff */
[----:B------:R-:W-:-:S04]  /*d660*/  @!P0 LOP3.LUT R120, R121, R120, RZ, 0x3c, !PT ;  /* 0x0000007879788212 */ /* 0x000fc800078e3cff */
[----:B------:R-:W-:-:S05]  /*d670*/  @!P0 LOP3.LUT R121, R121, R120, RZ, 0x3c, !PT ;  /* 0x0000007879798212 */ /* 0x000fca00078e3cff */
[----:B------:R0:W2:Y:S04]  /*d680*/  @!P0 LDG.E.U16 R147, desc[UR18][R120.64] ;  /* 0x0000001278938981 */ /* 0x0000a8000c1e1500 */
[----:B------:R-:W0:Y:S04]  /*d690*/  LDL R120, [R1+0x1bc] ;  /* 0x0001bc0001787983 */ /* 0x000e280000100800 */
[----:B------:R-:W0:Y:S01]  /*d6a0*/  LDL R121, [R1+0x1c0] ;  /* 0x0001c00001797983 */ /* 0x000e220000100800 */
[----:B------:R-:W-:Y:S02]  /*d6b0*/  PRMT R146, RZ, 0x7610, R146 ;  /* 0x00007610ff927816 */ /* 0x000fe40000000092 */
[----:B------:R-:W-:-:S02]  /*d6c0*/  PRMT R145, RZ, 0x7610, R145 ;  /* 0x00007610ff917816 */ /* 0x000fc40000000091 */
[----:B0-----:R-:W-:-:S04]  /*d6d0*/  @!P0 LOP3.LUT R121, R121, R120, RZ, 0x3c, !PT ;  /* 0x0000007879798212 */ /* 0x001fc800078e3cff */
[----:B------:R-:W-:-:S04]  /*d6e0*/  @!P0 LOP3.LUT R120, R121, R120, RZ, 0x3c, !PT ;  /* 0x0000007879788212 */ /* 0x000fc800078e3cff */
[----:B------:R-:W-:-:S05]  /*d6f0*/  @!P0 LOP3.LUT R121, R121, R120, RZ, 0x3c, !PT ;  /* 0x0000007879798212 */ /* 0x000fca00078e3cff */
[----:B------:R3:W2:Y:S02]  /*d700*/  @!P0 LDG.E.U16 R146, desc[UR18][R120.64] ;  /* 0x0000001278928981 */ /* 0x0006a4000c1e1500 */
[----:B---3--:R-:W-:Y:S02]  /*d710*/  @!P0 IMAD.MOV.U32 R120, RZ, RZ, R159 ;  /* 0x000000ffff788224 */ /* 0x008fe400078e009f */
[----:B----4-:R-:W-:Y:S01]  /*d720*/  @!P0 IMAD.MOV.U32 R121, RZ, RZ, R20 ;  /* 0x000000ffff798224 */ /* 0x010fe200078e0014 */
[----:B------:R-:W-:Y:S02]  /*d730*/  PRMT R144, RZ, 0x7610, R144 ;  /* 0x00007610ff907816 */ /* 0x000fe40000000090 */
[----:B------:R-:W-:Y:S01]  /*d740*/  PRMT R143, RZ, 0x7610, R143 ;  /* 0x00007610ff8f7816 */ /* 0x000fe2000000008f */
[----:B-----5:R0:W-:Y:S04]  /*d750*/  STS.U16 [R0+UR7+0x8000], R142 ;  /* 0x0080008e00007988 */ /* 0x0201e80008000407 */
[----:B------:R2:W3:Y:S04]  /*d760*/  @!P0 LDG.E.U16 R145, desc[UR18][R120.64] ;  /* 0x0000001278918981 */ /* 0x0004e8000c1e1500 */
[----:B------:R-:W4:Y:S04]  /*d770*/  LDL R159, [R1+0x3c] ;  /* 0x00003c00019f7983 */ /* 0x000f280000100800 */
[----:B------:R-:W3:Y:S04]  /*d780*/  LDL R20, [R1+0x40] ;  /* 0x0000400001147983 */ /* 0x000ee80000100800 */
[----:B------:R-:W4:Y:S01]  /*d790*/  LDL R121, [R1+0x13c] ;  /* 0x00013c0001797983 */ /* 0x000f220000100800 */
[----:B--2---:R-:W-:Y:S01]  /*d7a0*/  @!P0 IMAD.MOV.U32 R120, RZ, RZ, R11 ;  /* 0x000000ffff788224 */ /* 0x004fe200078e000b */
[----:B0-----:R-:W-:-:S02]  /*d7b0*/  PRMT R142, RZ, 0x7610, R142 ;  /* 0x00007610ff8e7816 */ /* 0x001fc4000000008e */
[----:B------:R-:W2:Y:S04]  /*d7c0*/  LDL R11, [R1] ;  /* 0x00000000010b7983 */ /* 0x000ea80000100800 */
[----:B----4-:R0:W4:Y:S04]  /*d7d0*/  @!P0 LDG.E.U16 R144, desc[UR18][R120.64] ;  /* 0x0000001278908981 */ /* 0x010128000c1e1500 */
[----:B------:R-:W0:Y:S04]  /*d7e0*/  LDL R120, [R1+0xfc] ;  /* 0x0000fc0001787983 */ /* 0x000e280000100800 */
[----:B------:R-:W0:Y:S02]  /*d7f0*/  LDL R121, [R1+0x100] ;  /* 0x0001000001797983 */ /* 0x000e240000100800 */
[----:B0-----:R-:W-:-:S04]  /*d800*/  @!P0 LOP3.LUT R121, R121, R120, RZ, 0x3c, !PT ;  /* 0x0000007879798212 */ /* 0x001fc800078e3cff */
[----:B------:R-:W-:-:S04]  /*d810*/  @!P0 LOP3.LUT R120, R121, R120, RZ, 0x3c, !PT ;  /* 0x0000007879788212 */ /* 0x000fc800078e3cff */
[----:B------:R-:W-:-:S05]  /*d820*/  @!P0 LOP3.LUT R121, R121, R120, RZ, 0x3c, !PT ;  /* 0x0000007879798212 */ /* 0x000fca00078e3cff */
[----:B------:R0:W4:Y:S04]  /*d830*/  @!P0 LDG.E.U16 R143, desc[UR18][R120.64] ;  /* 0x00000012788f8981 */ /* 0x000128000c1e1500 */
[----:B------:R-:W0:Y:S04]  /*d840*/  LDL R120, [R1+0xbc] ;  /* 0x0000bc0001787983 */ /* 0x000e280000100800 */
[----:B------:R-:W0:Y:S02]  /*d850*/  LDL R121, [R1+0xc0] ;  /* 0x0000c00001797983 */ /* 0x000e240000100800 */
[----:B0-----:R-:W-:-:S04]  /*d860*/  @!P0 LOP3.LUT R121, R121, R120, RZ, 0x3c, !PT ;  /* 0x0000007879798212 */ /* 0x001fc800078e3cff */
[----:B------:R-:W-:-:S04]  /*d870*/  @!P0 LOP3.LUT R120, R121, R120, RZ, 0x3c, !PT ;  /* 0x0000007879788212 */ /* 0x000fc800078e3cff */
[----:B------:R-:W-:-:S05]  /*d880*/  @!P0 LOP3.LUT R121, R121, R120, RZ, 0x3c, !PT ;  /* 0x0000007879798212 */ /* 0x000fca00078e3cff */
[----:B------:R0:W4:Y:S04]  /*d890*/  @!P0 LDG.E.U16 R142, desc[UR18][R120.64] ;  /* 0x00000012788e8981 */ /* 0x000128000c1e1500 */
[----:B------:R-:W0:Y:S04]  /*d8a0*/  LDL R120, [R1+0x7c] ;  /* 0x00007c0001787983 */ /* 0x000e280000100800 */
[----:B------:R-:W0:Y:S04]  /*d8b0*/  LDL R121, [R1+0x80] ;  /* 0x0000800001797983 */ /* 0x000e280000100800 */
[----:B------:R1:W-:Y:S04]  /*d8c0*/  STS.U16 [R0+UR7+0x8400], R141 ;  /* 0x0084008d00007988 */ /* 0x0003e80008000407 */
[----:B------:R3:W-:Y:S01]  /*d8d0*/  STS.U16 [R0+UR7+0x8800], R140 ;  /* 0x0088008c00007988 */ /* 0x0007e20008000407 */
[----:B-1----:R-:W-:-:S02]  /*d8e0*/  PRMT R141, RZ, 0x7610, R141 ;  /* 0x00007610ff8d7816 */ /* 0x002fc4000000008d */
[----:B---3--:R-:W-:Y:S01]  /*d8f0*/  PRMT R140, RZ, 0x7610, R140 ;  /* 0x00007610ff8c7816 */ /* 0x008fe2000000008c */
[----:B------:R1:W-:Y:S01]  /*d900*/  STS.U16 [R0+UR7+0x8c00], R139 ;  /* 0x008c008b00007988 */ /* 0x0003e20008000407 */
[----:B0-----:R-:W-:-:S04]  /*d910*/  @!P0 LOP3.LUT R121, R121, R120, RZ, 0x3c, !PT ;  /* 0x0000007879798212 */ /* 0x001fc800078e3cff */
[----:B------:R-:W-:-:S04]  /*d920*/  @!P0 LOP3.LUT R120, R121, R120, RZ, 0x3c, !PT ;  /* 0x0000007879788212 */ /* 0x000fc800078e3cff */
[----:B------:R-:W-:-:S05]  /*d930*/  @!P0 LOP3.LUT R121, R121, R120, RZ, 0x3c, !PT ;  /* 0x0000007879798212 */ /* 0x000fca00078e3cff */
[----:B------:R0:W3:Y:S02]  /*d940*/  @!P0 LDG.E.U16 R141, desc[UR18][R120.64] ;  /* 0x00000012788d8981 */ /* 0x0000e4000c1e1500 */
[----:B0-----:R-:W-:Y:S02]  /*d950*/  @!P0 IMAD.MOV.U32 R120, RZ, RZ, R20 ;  /* 0x000000ffff788224 */ /* 0x001fe400078e0014 */
[----:B------:R-:W-:Y:S01]  /*d960*/  @!P0 IMAD.MOV.U32 R121, RZ, RZ, R159 ;  /* 0x000000ffff798224 */ /* 0x000fe200078e009f */
[----:B------:R-:W4:Y:S04]  /*d970*/  LDL R20, [R1+0x238] ;  /* 0x0002380001147983 */ /* 0x000f280000100800 */
[----:B------:R2:W3:Y:S01]  /*d980*/  @!P0 LDG.E.U16 R140, desc[UR18][R120.64] ;  /* 0x00000012788c8981 */ /* 0x0004e2000c1e1500 */
[----:B-1----:R-:W-:-:S03]  /*d990*/  PRMT R139, RZ, 0x7610, R139 ;  /* 0x00007610ff8b7816 */ /* 0x002fc6000000008b */
[----:B------:R0:W-:Y:S04]  /*d9a0*/  STS.U16 [R0+UR7+0x9000], R138 ;  /* 0x0090008a00007988 */ /* 0x0001e80008000407 */
[----:B------:R1:W-:Y:S01]  /*d9b0*/  STS.U16 [R0+UR7+0x9400], R137 ;  /* 0x0094008900007988 */ /* 0x0003e20008000407 */
[----:B--2---:R-:W-:-:S03]  /*d9c0*/  @!P0 IMAD.MOV.U32 R120, RZ, RZ, R11 ;  /* 0x000000ffff788224 */ /* 0x004fc600078e000b */
[----:B------:R-:W2:Y:S01]  /*d9d0*/  LDL R11, [R1+0x438] ;  /* 0x00043800010b7983 */ /* 0x000ea20000100800 */
[----:B------:R-:W-:Y:S01]  /*d9e0*/  @!P0 IMAD.MOV.U32 R121, RZ, RZ, R252 ;  /* 0x000000ffff798224 */ /* 0x000fe200078e00fc */
[----:B0-----:R-:W-:Y:S02]  /*d9f0*/  PRMT R138, RZ, 0x7610, R138 ;  /* 0x00007610ff8a7816 */ /* 0x001fe4000000008a */
[----:B------:R0:W-:Y:S04]  /*da00*/  STS.U16 [R0+UR7+0x9800], R136 ;  /* 0x0098008800007988 */ /* 0x0001e80008000407 */
[----:B------:R0:W3:Y:S01]  /*da10*/  @!P0 LDG.E.U16 R139, desc[UR18][R120.64] ;  /* 0x00000012788b8981 */ /* 0x0000e2000c1e1500 */
[----:B-1----:R-:W-:-:S03]  /*da20*/  PRMT R137, RZ, 0x7610, R137 ;  /* 0x00007610ff897816 */ /* 0x002fc60000000089 */
[----:B------:R-:W3:Y:S01]  /*da30*/  LDL R159, [R1+0x1f8] ;  /* 0x0001f800019f7983 */ /* 0x000ee20000100800 */
[----:B0-----:R-:W-:Y:S02]  /*da40*/  @!P0 IMAD.MOV.U32 R120, RZ, RZ, R237 ;  /* 0x000000ffff788224 */ /* 0x001fe400078e00ed */
[----:B------:R-:W-:-:S05]  /*da50*/  @!P0 IMAD.MOV.U32 R121, RZ, RZ, R236 ;  /* 0x000000ffff798224 */ /* 0x000fca00078e00ec */
[----:B------:R0:W3:Y:S01]  /*da60*/  @!P0 LDG.E.U16 R138, desc[UR18][R120.64] ;  /* 0x00000012788a8981 */ /* 0x0000e2000c1e1500 */
[----:B------:R-:W-:Y:S01]  /*da70*/  PRMT R136, RZ, 0x7610, R136 ;  /* 0x00007610ff887816 */ /* 0x000fe20000000088 */
[----:B0-----:R-:W-:Y:S02]  /*da80*/  @!P0 IMAD.MOV.U32 R120, RZ, RZ, R221 ;  /* 0x000000ffff788224 */ /* 0x001fe400078e00dd */
[----:B------:R-:W-:-:S05]  /*da90*/  @!P0 IMAD.MOV.U32 R121, RZ, RZ, R220 ;  /* 0x000000ffff798224 */ /* 0x000fca00078e00dc */
[----:B------:R0:W3:Y:S04]  /*daa0*/  @!P0 LDG.E.U16 R137, desc[UR18][R120.64] ;  /* 0x0000001278898981 */ /* 0x0000e8000c1e1500 */
[----:B------:R1:W-:Y:S01]  /*dab0*/  STL [R1+0x560], R252 ;  /* 0x000560fc01007387 */ /* 0x0003e20000100800 */
[----:B0-----:R-:W-:Y:S02]  /*dac0*/  @!P0 IMAD.MOV.U32 R120, RZ, RZ, R205 ;  /* 0x000000ffff788224 */ /* 0x001fe400078e00cd */
[----:B------:R-:W-:Y:S01]  /*dad0*/  @!P0 IMAD.MOV.U32 R121, RZ, RZ, R204 ;  /* 0x000000ffff798224 */ /* 0x000fe200078e00cc */
[----:B------:R0:W-:Y:S04]  /*dae0*/  STS.U16 [R0+UR7+0x9c00], R135 ;  /* 0x009c008700007988 */ /* 0x0001e80008000407 */
[----:B-1----:R-:W3:Y:S04]  /*daf0*/  LDL R252, [R1+0x1b8] ;  /* 0x0001b80001fc7983 */ /* 0x002ee80000100800 */
[----:B------:R1:W3:Y:S01]  /*db00*/  @!P0 LDG.E.U16 R136, desc[UR18][R120.64] ;  /* 0x0000001278888981 */ /* 0x0002e2000c1e1500 */
[----:B0-----:R-:W-:-:S03]  /*db10*/  PRMT R135, RZ, 0x7610, R135 ;  /* 0x00007610ff877816 */ /* 0x001fc60000000087 */
[----:B------:R0:W-:Y:S01]  /*db20*/  STL [R1+0x568], R237 ;  /* 0x000568ed01007387 */ /* 0x0001e20000100800 */
[----:B-1----:R-:W-:Y:S02]  /*db30*/  @!P0 IMAD.MOV.U32 R120, RZ, RZ, R115 ;  /* 0x000000ffff788224 */ /* 0x002fe400078e0073 */
[----:B------:R-:W-:Y:S01]  /*db40*/  @!P0 IMAD.MOV.U32 R121, RZ, RZ, R95 ;  /* 0x000000ffff798224 */ /* 0x000fe200078e005f */
[----:B0-----:R-:W3:Y:S04]  /*db50*/  LDL.LU R237, [R1+0x2c] ;  /* 0x00002c0001ed7983 */ /* 0x001ee80000300800 */
[----:B------:R0:W-:Y:S04]  /*db60*/  STL [R1+0x564], R236 ;  /* 0x000564ec01007387 */ /* 0x0001e80000100800 */
[----:B------:R1:W-:Y:S04]  /*db70*/  STS.U16 [R0+UR7+0xa000], R134 ;  /* 0x00a0008600007988 */ /* 0x0003e80008000407 */
[----:B------:R1:W3:Y:S04]  /*db80*/  @!P0 LDG.E.U16 R135, desc[UR18][R120.64] ;  /* 0x0000001278878981 */ /* 0x0002e8000c1e1500 */
[----:B0-----:R-:W3:Y:S01]  /*db90*/  LDL R236, [R1+0x1b4] ;  /* 0x0001b40001ec7983 */ /* 0x001ee20000100800 */
[----:B-1----:R-:W-:-:S03]  /*dba0*/  PRMT R134, RZ, 0x7610, R134 ;  /* 0x00007610ff867816 */ /* 0x002fc60000000086 */
[----:B------:R0:W-:Y:S01]  /*dbb0*/  STL [R1+0x570], R221 ;  /* 0x000570dd01007387 */ /* 0x0001e20000100800 */
[----:B------:R-:W-:Y:S02]  /*dbc0*/  @!P0 IMAD.MOV.U32 R120, RZ, RZ, R107 ;  /* 0x000000ffff788224 */ /* 0x000fe400078e006b */
[----:B------:R-:W-:Y:S01]  /*dbd0*/  @!P0 IMAD.MOV.U32 R121, RZ, RZ, R16 ;  /* 0x000000ffff798224 */ /* 0x000fe200078e0010 */
[----:B------:R1:W-:Y:S04]  /*dbe0*/  STS.U16 [R0+UR7+0xa400], R133 ;  /* 0x00a4008500007988 */ /* 0x0003e80008000407 */
[----:B------:R1:W3:Y:S04]  /*dbf0*/  @!P0 LDG.E.U16 R134, desc[UR18][R120.64] ;  /* 0x0000001278868981 */ /* 0x0002e8000c1e1500 */
[----:B0-----:R-:W3:Y:S04]  /*dc00*/  LDL.LU R221, [R1+0x34] ;  /* 0x0000340001dd7983 */ /* 0x001ee80000300800 */
[----:B------:R0:W-:Y:S01]  /*dc10*/  STL [R1+0x56c], R220 ;  /* 0x00056cdc01007387 */ /* 0x0001e20000100800 */
[----:B-1----:R-:W-:Y:S01]  /*dc20*/  PRMT R133, RZ, 0x7610, R133 ;  /* 0x00007610ff857816 */ /* 0x002fe20000000085 */
[----:B------:R-:W-:-:S02]  /*dc30*/  @!P0 IMAD.MOV.U32 R120, RZ, RZ, R98 ;  /* 0x000000ffff788224 */ /* 0x000fc400078e0062 */
[----:B------:R-:W-:-:S05]  /*dc40*/  @!P0 IMAD.MOV.U32 R121, RZ, RZ, R5 ;  /* 0x000000ffff798224 */ /* 0x000fca00078e0005 */
[----:B------:R4:W3:Y:S04]  /*dc50*/  @!P0 LDG.E.U16 R133, desc[UR18][R120.64] ;  /* 0x0000001278858981 */ /* 0x0008e8000c1e1500 */
[----:B0-----:R-:W3:Y:S04]  /*dc60*/  LDL R220, [R1+0x1f4] ;  /* 0x0001f40001dc7983 */ /* 0x001ee80000100800 */
[----:B------:R-:W-:Y:S04]  /*dc70*/  STL [R1+0x578], R205 ;  /* 0x000578cd01007387 */ /* 0x000fe80000100800 */
[----:B------:R-:W-:Y:S04]  /*dc80*/  STL [R1+0x574], R204 ;  /* 0x000574cc01007387 */ /* 0x000fe80000100800 */
[----:B------:R-:W-:Y:S04]  /*dc90*/  STL [R1+0x580], R115 ;  /* 0x0005807301007387 */ /* 0x000fe80000100800 */
[----:B------:R-:W-:Y:S04]  /*dca0*/  STL [R1+0x57c], R95 ;  /* 0x00057c5f01007387 */ /* 0x000fe80000100800 */
[----:B------:R-:W-:Y:S04]  /*dcb0*/  STL [R1+0x588], R107 ;  /* 0x0005886b01007387 */ /* 0x000fe80000100800 */
[----:B------:R-:W-:Y:S04]  /*dcc0*/  STL [R1+0x584], R16 ;  /* 0x0005841001007387 */ /* 0x000fe80000100800 */
[----:B------:R-:W-:Y:S04]  /*dcd0*/  STL [R1+0x590], R98 ;  /* 0x0005906201007387 */ /* 0x000fe80000100800 */
[----:B------:R0:W-:Y:S04]  /*dce0*/  STL [R1+0x58c], R5 ;  /* 0x00058c0501007387 */ /* 0x0001e80000100800 */
[----:B------:R1:W-:Y:S04]  /*dcf0*/  STS.U16 [R0+UR7+0xa800], R132 ;  /* 0x00a8008400007988 */ /* 0x0003e80008000407 */
[----:B------:R1:W-:Y:S04]  /*dd00*/  STS.U16 [R0+UR7+0xac00], R131 ;  /* 0x00ac008300007988 */ /* 0x0003e80008000407 */
[----:B0-----:R-:W3:Y:S01]  /*dd10*/  LDL R5, [R1+0x138] ;  /* 0x0001380001057983 */ /* 0x001ee20000100800 */
[----:B----4-:R-:W-:-:S03]  /*dd20*/  @!P0 IMAD.MOV.U32 R121, RZ, RZ, R20 ;  /* 0x000000ffff798224 */ /* 0x010fc600078e0014 */
[----:B------:R-:W4:Y:S04]  /*dd30*/  LDL R115, [R1+0xf4] ;  /* 0x0000f40001737983 */ /* 0x000f280000100800 */
[----:B------:R-:W4:Y:S01]  /*dd40*/  LDL R20, [R1+0x174] ;  /* 0x0001740001147983 */ /* 0x000f220000100800 */
[----:B--2---:R-:W-:-:S03]  /*dd50*/  @!P0 IMAD.MOV.U32 R120, RZ, RZ, R11 ;  /* 0x000000ffff788224 */ /* 0x004fc600078e000b */
[----:B------:R-:W2:Y:S04]  /*dd60*/  LDL R107, [R1+0xf8] ;  /* 0x0000f800016b7983 */ /* 0x000ea80000100800 */
[----:B------:R-:W2:Y:S01]  /*dd70*/  LDL R11, [R1+0x178] ;  /* 0x00017800010b7983 */ /* 0x000ea20000100800 */
[----:B-1----:R-:W-:-:S03]  /*dd80*/  PRMT R132, RZ, 0x7610, R132 ;  /* 0x00007610ff847816 */ /* 0x002fc60000000084 */
[----:B------:R0:W-:Y:S04]  /*dd90*/  STS.U16 [R0+UR7+0xb000], R130 ;  /* 0x00b0008200007988 */ /* 0x0001e80008000407 */
[----:B------:R3:W2:Y:S01]  /*dda0*/  @!P0 LDG.E.U16 R132, desc[UR18][R120.64] ;  /* 0x0000001278848981 */ /* 0x0006a2000c1e1500 */
[----:B------:R-:W-:-:S03]  /*ddb0*/  PRMT R131, RZ, 0x7610, R131 ;  /* 0x00007610ff837816 */ /* 0x000fc60000000083 */
[----:B------:R-:W2:Y:S04]  /*ddc0*/  LDL R16, [R1+0x548] ;  /* 0x0005480001107983 */ /* 0x000ea80000100800 */
[----:B------:R-:W2:Y:S01]  /*ddd0*/  LDL R98, [R1+0xb4] ;  /* 0x0000b40001627983 */ /* 0x000ea20000100800 */
[----:B---3--:R-:W-:-:S03]  /*dde0*/  @!P0 IMAD.MOV.U32 R120, RZ, RZ, R159 ;  /* 0x000000ffff788224 */ /* 0x008fc600078e009f */
[----:B------:R-:W3:Y:S01]  /*ddf0*/  LDL R159, [R1+0x134] ;  /* 0x00013400019f7983 */ /* 0x000ee20000100800 */
[----:B0-----:R-:W-:-:S03]  /*de00*/  PRMT R130, RZ, 0x7610, R130 ;  /* 0x00007610ff827816 */ /* 0x001fc60000000082 */
[----:B------:R-:W3:Y:S04]  /*de10*/  LDL R95, [R1+0xb8] ;  /* 0x0000b800015f7983 */ /* 0x000ee80000100800 */
[----:B------:R0:W-:Y:S02]  /*de20*/  STS.U16 [R0+UR7+0xb400], R129 ;  /* 0x00b4008100007988 */ /* 0x0001e40008000407 */
[----:B0-----:R-:W-:Y:S01]  /*de30*/  PRMT R129, RZ, 0x7610, R129 ;  /* 0x00007610ff817816 */ /* 0x001fe20000000081 */
[----:B------:R-:W-:-:S05]  /*de40*/  @!P0 IMAD.MOV.U32 R121, RZ, RZ, R220 ;  /* 0x000000ffff798224 */ /* 0x000fca00078e00dc */
[----:B------:R0:W3:Y:S02]  /*de50*/  @!P0 LDG.E.U16 R131, desc[UR18][R120.64] ;  /* 0x0000001278838981 */ /* 0x0000e4000c1e1500 */
[----:B0-----:R-:W-:Y:S02]  /*de60*/  @!P0 IMAD.MOV.U32 R120, RZ, RZ, R252 ;  /* 0x000000ffff788224 */ /* 0x001fe400078e00fc */
[----:B------:R-:W-:-:S05]  /*de70*/  @!P0 IMAD.MOV.U32 R121, RZ, RZ, R236 ;  /* 0x000000ffff798224 */ /* 0x000fca00078e00ec */
[----:B------:R4:W3:Y:S02]  /*de80*/  @!P0 LDG.E.U16 R130, desc[UR18][R120.64] ;  /* 0x0000001278828981 */ /* 0x0008e4000c1e1500 */
[----:B----4-:R-:W-:Y:S02]  /*de90*/  @!P0 IMAD.MOV.U32 R121, RZ, RZ, R20 ;  /* 0x000000ffff798224 */ /* 0x010fe400078e0014 */
[----:B------:R-:W4:Y:S01]  /*dea0*/  LDL R20, [R1+0x74] ;  /* 0x0000740001147983 */ /* 0x000f220000100800 */
[----:B--2---:R-:W-:-:S03]  /*deb0*/  @!P0 IMAD.MOV.U32 R120, RZ, RZ, R11 ;  /* 0x000000ffff788224 */ /* 0x004fc600078e000b */
[----:B------:R-:W2:Y:S04]  /*dec0*/  LDL R11, [R1+0x78] ;  /* 0x00007800010b7983 */ /* 0x000ea80000100800 */
[----:B------:R0:W2:Y:S02]  /*ded0*/  @!P0 LDG.E.U16 R129, desc[UR18][R120.64] ;  /* 0x0000001278818981 */ /* 0x0000a4000c1e1500 */
[----:B0-----:R-:W-:Y:S02]  /*dee0*/  @!P0 IMAD.MOV.U32 R120, RZ, RZ, R5 ;  /* 0x000000ffff788224 */ /* 0x001fe400078e0005 */
[----:B------:R-:W2:Y:S01]  /*def0*/  LDL R5, [R1+0x38] ;  /* 0x0000380001057983 */ /* 0x000ea20000100800 */
[----:B---3--:R-:W-:-:S03]  /*df00*/  @!P0 IMAD.MOV.U32 R121, RZ, RZ, R159 ;  /* 0x000000ffff798224 */ /* 0x008fc600078e009f */
[----:B------:R0:W-:Y:S04]  /*df10*/  STS.U16 [R0+UR7+0xb800], R128 ;  /* 0x00b8008000007988 */ /* 0x0001e80008000407 */
[----:B------:R1:W-:Y:S01]  /*df20*/  STS.U16 [R0+UR7+0xbc00], R127 ;  /* 0x00bc007f00007988 */ /* 0x0003e20008000407 */
[----:B0-----:R-:W-:Y:S02]  /*df30*/  PRMT R128, RZ, 0x7610, R128 ;  /* 0x00007610ff807816 */ /* 0x001fe40000000080 */
[----:B-1----:R-:W-:-:S04]  /*df40*/  PRMT R127, RZ, 0x7610, R127 ;  /* 0x00007610ff7f7816 */ /* 0x002fc8000000007f */
[----:B------:R0:W3:Y:S04]  /*df50*/  @!P0 LDG.E.U16 R128, desc[UR18][R120.64] ;  /* 0x0000001278808981 */ /* 0x0000e8000c1e1500 */
[----:B------:R1:W-:Y:S01]  /*df60*/  STS.U16 [R16+UR7+0x8100], R126 ;  /* 0x0081007e10007988 */ /* 0x0003e20008000407 */
[----:B0-----:R-:W-:Y:S02]  /*df70*/  @!P0 IMAD.MOV.U32 R120, RZ, RZ, R107 ;  /* 0x000000ffff788224 */ /* 0x001fe400078e006b */
[----:B------:R-:W-:Y:S01]  /*df80*/  @!P0 IMAD.MOV.U32 R121, RZ, RZ, R115 ;  /* 0x000000ffff798224 */ /* 0x000fe200078e0073 */
[----:B-1----:R-:W-:-:S04]  /*df90*/  PRMT R126, RZ, 0x7610, R126 ;  /* 0x00007610ff7e7816 */ /* 0x002fc8000000007e */
[----:B------:R0:W3:Y:S04]  /*dfa0*/  @!P0 LDG.E.U16 R127, desc[UR18][R120.64] ;  /* 0x00000012787f8981 */ /* 0x0000e8000c1e1500 */
[----:B------:R1:W-:Y:S04]  /*dfb0*/  STL [R1+0x594], R0 ;  /* 0x0005940001007387 */ /* 0x0003e80000100800 */
[----:B------:R-:W3:Y:S01]  /*dfc0*/  LDL R205, [R1+0x430] ;  /* 0x0004300001cd7983 */ /* 0x000ee20000100800 */
[----:B0-----:R-:W-:Y:S02]  /*dfd0*/  @!P0 IMAD.MOV.U32 R120, RZ, RZ, R95 ;  /* 0x000000ffff788224 */ /* 0x001fe400078e005f */
[----:B------:R-:W-:Y:S01]  /*dfe0*/  @!P0 IMAD.MOV.U32 R121, RZ, RZ, R98 ;  /* 0x000000ffff798224 */ /* 0x000fe200078e0062 */
[----:B------:R-:W3:Y:S04]  /*dff0*/  LDL R204, [R1+0x1ec] ;  /* 0x0001ec0001cc7983 */ /* 0x000ee80000100800 */
[----:B------:R4:W3:Y:S04]  /*e000*/  @!P0 LDG.E.U16 R126, desc[UR18][R120.64] ;  /* 0x00000012787e8981 */ /* 0x0008e8000c1e1500 */
[----:B-1----:R-:W3:Y:S04]  /*e010*/  LDL R0, [R1+0x1f0] ;  /* 0x0001f00001007983 */ /* 0x002ee80000100800 */
[----:B------:R0:W-:Y:S04]  /*e020*/  STS.U16 [R16+UR7+0x8500], R125 ;  /* 0x0085007d10007988 */ /* 0x0001e80008000407 */
[----:B------:R-:W3:Y:S04]  /*e030*/  LDL R115, [R1+0x1ac] ;  /* 0x0001ac0001737983 */ /* 0x000ee80000100800 */
[----:B------:R-:W3:Y:S01]  /*e040*/  LDL R107, [R1+0x1b0] ;  /* 0x0001b000016b7983 */ /* 0x000ee20000100800 */
[----:B0-----:R-:W-:-:S03]  /*e050*/  PRMT R125, RZ, 0x7610, R125 ;  /* 0x00007610ff7d7816 */ /* 0x001fc6000000007d */
[----:B------:R-:W3:Y:S01]  /*e060*/  LDL R98, [R1+0x16c] ;  /* 0x00016c0001627983 */ /* 0x000ee20000100800 */
[----:B------:R-:W-:Y:S01]  /*e070*/  @!P0 IMAD.MOV.U32 R159, RZ, RZ, R218 ;  /* 0x000000ffff9f8224 */ /* 0x000fe200078e00da */
[----:B------:R-:W-:Y:S02]  /*e080*/  PRMT R119, RZ, 0x7610, R119 ;  /* 0x00007610ff777816 */ /* 0x000fe40000000077 */
[----:B------:R-:W3:Y:S01]  /*e090*/  LDL R95, [R1+0x12c] ;  /* 0x00012c00015f7983 */ /* 0x000ee20000100800 */
[----:B----4-:R-:W-:Y:S02]  /*e0a0*/  @!P0 IMAD.MOV.U32 R121, RZ, RZ, R20 ;  /* 0x000000ffff798224 */ /* 0x010fe400078e0014 */
[----:B--2---:R-:W-:Y:S01]  /*e0b0*/  @!P0 IMAD.MOV.U32 R120, RZ, RZ, R11 ;  /* 0x000000ffff788224 */ /* 0x004fe200078e000b */
[----:B------:R0:W-:Y:S04]  /*e0c0*/  STS.U16 [R16+UR7+0x8900], R124 ;  /* 0x0089007c10007988 */ /* 0x0001e80008000407 */
[----:B------:R-:W2:Y:S04]  /*e0d0*/  LDL R11, [R1+0x434] ;  /* 0x00043400010b7983 */ /* 0x000ea80000100800 */
[----:B------:R1:W4:Y:S04]  /*e0e0*/  @!P0 LDG.E.U16 R125, desc[UR18][R120.64] ;  /* 0x00000012787d8981 */ /* 0x000328000c1e1500 */
[----:B------:R-:W4:Y:S01]  /*e0f0*/  LDL R20, [R1+0x130] ;  /* 0x0001300001147983 */ /* 0x000f220000100800 */
[----:B-1----:R-:W-:-:S03]  /*e100*/  @!P0 IMAD.MOV.U32 R120, RZ, RZ, R5 ;  /* 0x000000ffff788224 */ /* 0x002fc600078e0005 */
[----:B------:R-:W4:Y:S01]  /*e110*/  LDL R5, [R1+0x170] ;  /* 0x0001700001057983 */ /* 0x000f220000100800 */
[----:B0-----:R-:W-:Y:S01]  /*e120*/  PRMT R124, RZ, 0x7610, R124 ;  /* 0x00007610ff7c7816 */ /* 0x001fe2000000007c */
[----:B------:R-:W-:Y:S02]  /*e130*/  @!P0 IMAD.MOV.U32 R121, RZ, RZ, R221 ;  /* 0x000000ffff798224 */ /* 0x000fe400078e00dd */
[----:B------:R0:W-:Y:S04]  /*e140*/  STS.U16 [R16+UR7+0x8d00], R123 ;  /* 0x008d007b10007988 */ /* 0x0001e80008000407 */
[----:B------:R1:W4:Y:S01]  /*e150*/  @!P0 LDG.E.U16 R124, desc[UR18][R120.64] ;  /* 0x00000012787c8981 */ /* 0x000322000c1e1500 */
[----:B0-----:R-:W-:Y:S01]  /*e160*/  PRMT R123, RZ, 0x7610, R123 ;  /* 0x00007610ff7b7816 */ /* 0x001fe2000000007b */
[----:B-1----:R-:W-:-:S02]  /*e170*/  @!P0 IMAD.MOV.U32 R120, RZ, RZ, R251 ;  /* 0x000000ffff788224 */ /* 0x002fc400078e00fb */
[----:B------:R-:W-:Y:S01]  /*e180*/  @!P0 IMAD.MOV.U32 R121, RZ, RZ, R250 ;  /* 0x000000ffff798224 */ /* 0x000fe200078e00fa */
[----:B------:R0:W-:Y:S04]  /*e190*/  STS.U16 [R16+UR7+0x9100], R122 ;  /* 0x0091007a10007988 */ /* 0x0001e80008000407 */
[----:B------:R1:W4:Y:S01]  /*e1a0*/  @!P0 LDG.E.U16 R123, desc[UR18][R120.64] ;  /* 0x00000012787b8981 */ /* 0x000322000c1e1500 */
[----:B0-----:R-:W-:Y:S01]  /*e1b0*/  PRMT R122, RZ, 0x7610, R122 ;  /* 0x00007610ff7a7816 */ /* 0x001fe2000000007a */
[----:B-1----:R-:W-:Y:S02]  /*e1c0*/  @!P0 IMAD.MOV.U32 R120, RZ, RZ, R235 ;  /* 0x000000ffff788224 */ /* 0x002fe400078e00eb */
[----:B------:R-:W-:Y:S01]  /*e1d0*/  @!P0 IMAD.MOV.U32 R121, RZ, RZ, R234 ;  /* 0x000000ffff798224 */ /* 0x000fe200078e00ea */
[----:B------:R0:W-:Y:S04]  /*e1e0*/  STS.U16 [R16+UR7+0x9500], R158 ;  /* 0x0095009e10007988 */ /* 0x0001e80008000407 */
[----:B------:R1:W4:Y:S01]  /*e1f0*/  @!P0 LDG.E.U16 R122, desc[UR18][R120.64] ;  /* 0x00000012787a8981 */ /* 0x000322000c1e1500 */
[----:B0-----:R-:W-:Y:S01]  /*e200*/  @!P0 IMAD.MOV.U32 R158, RZ, RZ, R219 ;  /* 0x000000ffff9e8224 */ /* 0x001fe200078e00db */
[----:B-1----:R-:W-:-:S02]  /*e210*/  PRMT R121, RZ, 0x7610, R121 ;  /* 0x00007610ff797816 */ /* 0x002fc40000000079 */
[----:B------:R-:W-:-:S04]  /*e220*/  PRMT R120, RZ, 0x7610, R120 ;  /* 0x00007610ff787816 */ /* 0x000fc80000000078 */
[----:B------:R0:W4:Y:S02]  /*e230*/  @!P0 LDG.E.U16 R121, desc[UR18][R158.64] ;  /* 0x000000129e798981 */ /* 0x000124000c1e1500 */
[----:B0-----:R-:W-:Y:S02]  /*e240*/  @!P0 IMAD.MOV.U32 R158, RZ, RZ, R203 ;  /* 0x000000ffff9e8224 */ /* 0x001fe400078e00cb */
[----:B------:R-:W-:Y:S01]  /*e250*/  @!P0 IMAD.MOV.U32 R159, RZ, RZ, R202 ;  /* 0x000000ffff9f8224 */ /* 0x000fe200078e00ca */
[----:B------:R-:W-:Y:S04]  /*e260*/  STS.U16 [R16+UR7+0x9900], R192 ;  /* 0x009900c010007988 */ /* 0x000fe80008000407 */
[----:B------:R0:W4:Y:S04]  /*e270*/  @!P0 LDG.E.U16 R120, desc[UR18][R158.64] ;  /* 0x000000129e788981 */ /* 0x000128000c1e1500 */
[----:B------:R-:W-:Y:S01]  /*e280*/  STS.U16 [R16+UR7+0x9d00], R191 ;  /* 0x009d00bf10007988 */ /* 0x000fe20008000407 */
[----:B0-----:R-:W-:-:S02]  /*e290*/  @!P0 IMAD.MOV.U32 R158, RZ, RZ, R114 ;  /* 0x000000ffff9e8224 */ /* 0x001fc400078e0072 */
        /* <DEDUP_REMOVED lines=8> */
[----:B0-----:R-:W-:-:S03]  /*e320*/  PRMT R151, RZ, 0x7610, R151 ;  /* 0x00007610ff977816 */ /* 0x001fc60000000097 */
[----:B------:R-:W-:Y:S01]  /*e330*/  STL [R1+0x598], R221 ;  /* 0x000598dd01007387 */ /* 0x000fe20000100800 */
[----:B-1----:R-:W-:Y:S02]  /*e340*/  @!P0 IMAD.MOV.U32 R158, RZ, RZ, R96 ;  /* 0x000000ffff9e8224 */ /* 0x002fe400078e0060 */
[----:B------:R-:W-:Y:S01]  /*e350*/  @!P0 IMAD.MOV.U32 R159, RZ, RZ, R4 ;  /* 0x000000ffff9f8224 */ /* 0x000fe200078e0004 */
[----:B------:R-:W-:Y:S04]  /*e360*/  STL [R1+0x5a0], R251 ;  /* 0x0005a0fb01007387 */ /* 0x000fe80000100800 */
[----:B------:R0:W-:Y:S04]  /*e370*/  STS.U16 [R16+UR7+0xa900], R152 ;  /* 0x00a9009810007988 */ /* 0x0001e80008000407 */
[----:B------:R1:W-:Y:S04]  /*e380*/  STL [R1+0x59c], R250 ;  /* 0x00059cfa01007387 */ /* 0x0003e80000100800 */
[----:B------:R3:W4:Y:S01]  /*e390*/  @!P0 LDG.E.U16 R151, desc[UR18][R158.64] ;  /* 0x000000129e978981 */ /* 0x000722000c1e1500 */
[----:B0-----:R-:W-:-:S03]  /*e3a0*/  PRMT R152, RZ, 0x7610, R152 ;  /* 0x00007610ff987816 */ /* 0x001fc60000000098 */
[----:B-1----:R-:W4:Y:S01]  /*e3b0*/  LDL.LU R250, [R1+0x6c] ;  /* 0x00006c0001fa7983 */ /* 0x002f220000300800 */
[----:B---3--:R-:W-:-:S03]  /*e3c0*/  @!P0 IMAD.MOV.U32 R159, RZ, RZ, R205 ;  /* 0x000000ffff9f8224 */ /* 0x008fc600078e00cd */
[----:B------:R-:W-:Y:S04]  /*e3d0*/  STL [R1+0x5a8], R235 ;  /* 0x0005a8eb01007387 */ /* 0x000fe80000100800 */
[----:B------:R-:W-:Y:S04]  /*e3e0*/  STL [R1+0x5a4], R234 ;  /* 0x0005a4ea01007387 */ /* 0x000fe80000100800 */
[----:B------:R-:W-:Y:S04]  /*e3f0*/  STL [R1+0x5b0], R219 ;  /* 0x0005b0db01007387 */ /* 0x000fe80000100800 */
[----:B------:R-:W-:Y:S04]  /*e400*/  STL [R1+0x5ac], R218 ;  /* 0x0005acda01007387 */ /* 0x000fe80000100800 */
[----:B------:R0:W-:Y:S04]  /*e410*/  STS.U16 [R16+UR7+0xad00], R155 ;  /* 0x00ad009b10007988 */ /* 0x0001e80008000407 */
[----:B------:R-:W-:Y:S04]  /*e420*/  STL [R1+0x5b8], R203 ;  /* 0x0005b8cb01007387 */ /* 0x000fe80000100800 */
[----:B------:R-:W-:Y:S01]  /*e430*/  STL [R1+0x5b4], R202 ;  /* 0x0005b4ca01007387 */ /* 0x000fe20000100800 */
[----:B0-----:R-:W-:-:S03]  /*e440*/  PRMT R155, RZ, 0x7610, R155 ;  /* 0x00007610ff9b7816 */ /* 0x001fc6000000009b */
[----:B------:R0:W-:Y:S04]  /*e450*/  STL [R1+0x5c0], R114 ;  /* 0x0005c07201007387 */ /* 0x0001e80000100800 */
[----:B------:R1:W-:Y:S04]  /*e460*/  STS.U16 [R16+UR7+0xb100], R156 ;  /* 0x00b1009c10007988 */ /* 0x0003e80008000407 */
[----:B0-----:R-:W3:Y:S04]  /*e470*/  LDL.LU R114, [R1+0x70] ;  /* 0x0000700001727983 */ /* 0x001ee80000300800 */
[----:B------:R-:W-:Y:S01]  /*e480*/  STL [R1+0x5bc], R93 ;  /* 0x0005bc5d01007387 */ /* 0x000fe20000100800 */
[----:B-1----:R-:W-:-:S03]  /*e490*/  PRMT R156, RZ, 0x7610, R156 ;  /* 0x00007610ff9c7816 */ /* 0x002fc6000000009c */
[----:B------:R-:W-:Y:S04]  /*e4a0*/  STL [R1+0x5c8], R106 ;  /* 0x0005c86a01007387 */ /* 0x000fe80000100800 */
[----:B------:R-:W-:Y:S04]  /*e4b0*/  STL [R1+0x5c4], R14 ;  /* 0x0005c40e01007387 */ /* 0x000fe80000100800 */
[----:B------:R-:W-:Y:S04]  /*e4c0*/  STL [R1+0x5d0], R96 ;  /* 0x0005d06001007387 */ /* 0x000fe80000100800 */
[----:B------:R0:W-:Y:S04]  /*e4d0*/  STL [R1+0x5cc], R4 ;  /* 0x0005cc0401007387 */ /* 0x0001e80000100800 */
[----:B0-----:R-:W3:Y:S04]  /*e4e0*/  LDL.LU R4, [R1+0xac] ;  /* 0x0000ac0001047983 */ /* 0x001ee80000300800 */
[----:B------:R-:W3:Y:S01]  /*e4f0*/  LDL R14, [R1+0xec] ;  /* 0x0000ec00010e7983 */ /* 0x000ee20000100800 */
[----:B--2---:R-:W-:-:S03]  /*e500*/  @!P0 IMAD.MOV.U32 R158, RZ, RZ, R11 ;  /* 0x000000ffff9e8224 */ /* 0x004fc600078e000b */
[----:B------:R-:W2:Y:S04]  /*e510*/  LDL R11, [R1+0xf0] ;  /* 0x0000f000010b7983 */ /* 0x000ea80000100800 */
[----:B------:R0:W2:Y:S02]  /*e520*/  @!P0 LDG.E.U16 R152, desc[UR18][R158.64] ;  /* 0x000000129e988981 */ /* 0x0000a4000c1e1500 */
[----:B0-----:R-:W-:Y:S02]  /*e530*/  @!P0 IMAD.MOV.U32 R158, RZ, RZ, R0 ;  /* 0x000000ffff9e8224 */ /* 0x001fe400078e0000 */
[----:B------:R-:W-:Y:S01]  /*e540*/  @!P0 IMAD.MOV.U32 R159, RZ, RZ, R204 ;  /* 0x000000ffff9f8224 */ /* 0x000fe200078e00cc */
[----:B------:R-:W2:Y:S04]  /*e550*/  LDL R0, [R1+0xb0] ;  /* 0x0000b00001007983 */ /* 0x000ea80000100800 */
[----:B------:R0:W2:Y:S02]  /*e560*/  @!P0 LDG.E.U16 R155, desc[UR18][R158.64] ;  /* 0x000000129e9b8981 */ /* 0x0000a4000c1e1500 */
[----:B0-----:R-:W-:-:S02]  /*e570*/  @!P0 IMAD.MOV.U32 R158, RZ, RZ, R107 ;  /* 0x000000ffff9e8224 */ /* 0x001fc400078e006b */
[----:B------:R-:W-:-:S05]  /*e580*/  @!P0 IMAD.MOV.U32 R159, RZ, RZ, R115 ;  /* 0x000000ffff9f8224 */ /* 0x000fca00078e0073 */
[----:B------:R4:W2:Y:S02]  /*e590*/  @!P0 LDG.E.U16 R156, desc[UR18][R158.64] ;  /* 0x000000129e9c8981 */ /* 0x0008a4000c1e1500 */
[----:B----4-:R-:W-:Y:S02]  /*e5a0*/  @!P0 IMAD.MOV.U32 R158, RZ, RZ, R5 ;  /* 0x000000ffff9e8224 */ /* 0x010fe400078e0005 */
[----:B------:R-:W4:Y:S01]  /*e5b0*/  LDL R5, [R1+0x544] ;  /* 0x0005440001057983 */ /* 0x000f220000100800 */
[----:B------:R-:W-:-:S03]  /*e5c0*/  @!P0 IMAD.MOV.U32 R159, RZ, RZ, R98 ;  /* 0x000000ffff9f8224 */ /* 0x000fc600078e0062 */
[----:B------:R-:W4:Y:S04]  /*e5d0*/  LDL.LU R106, [R1+0xa4] ;  /* 0x0000a400016a7983 */ /* 0x000f280000300800 */
[----:B------:R-:W4:Y:S04]  /*e5e0*/  LDL.LU R203, [R1+0x68] ;  /* 0x0000680001cb7983 */ /* 0x000f280000300800 */
[----:B------:R-:W4:Y:S04]  /*e5f0*/  LDL.LU R221, [R1+0x64] ;  /* 0x0000640001dd7983 */ /* 0x000f280000300800 */
[----:B------:R-:W4:Y:S04]  /*e600*/  LDL.LU R98, [R1+0x30] ;  /* 0x0000300001627983 */ /* 0x000f280000300800 */
[----:B------:R0:W-:Y:S04]  /*e610*/  STS.U16 [R16+UR7+0xb500], R160 ;  /* 0x00b500a010007988 */ /* 0x0001e80008000407 */
[----:B------:R1:W-:Y:S04]  /*e620*/  STS.U16 [R16+UR7+0xb900], R163 ;  /* 0x00b900a310007988 */ /* 0x0003e80008000407 */
[----:B------:R-:W4:Y:S01]  /*e630*/  LDL.LU R107, [R1+0x28] ;  /* 0x00002800016b7983 */ /* 0x000f220000300800 */
[----:B0-----:R-:W-:-:S02]  /*e640*/  PRMT R160, RZ, 0x7610, R160 ;  /* 0x00007610ffa07816 */ /* 0x001fc400000000a0 */
[----:B-1----:R-:W-:Y:S01]  /*e650*/  PRMT R163, RZ, 0x7610, R163 ;  /* 0x00007610ffa37816 */ /* 0x002fe200000000a3 */
[----:B------:R0:W-:Y:S04]  /*e660*/  STS.U16 [R16+UR7+0xbd00], R165 ;  /* 0x00bd00a510007988 */ /* 0x0001e80008000407 */
[----:B------:R1:W4:Y:S04]  /*e670*/  @!P0 LDG.E.U16 R160, desc[UR18][R158.64] ;  /* 0x000000129ea08981 */ /* 0x000328000c1e1500 */
[----:B------:R-:W4:Y:S01]  /*e680*/  LDL.LU R236, [R1+0x24] ;  /* 0x0000240001ec7983 */ /* 0x000f220000300800 */
[----:B0-----:R-:W-:-:S03]  /*e690*/  PRMT R165, RZ, 0x7610, R165 ;  /* 0x00007610ffa57816 */ /* 0x001fc600000000a5 */
[----:B------:R-:W4:Y:S01]  /*e6a0*/  LDL R192, [R1+0x428] ;  /* 0x0004280001c07983 */ /* 0x000f220000100800 */
[----:B-1----:R-:W-:Y:S02]  /*e6b0*/  @!P0 IMAD.MOV.U32 R158, RZ, RZ, R20 ;  /* 0x000000ffff9e8224 */ /* 0x002fe400078e0014 */
[----:B------:R-:W-:Y:S01]  /*e6c0*/  @!P0 IMAD.MOV.U32 R159, RZ, RZ, R95 ;  /* 0x000000ffff9f8224 */ /* 0x000fe200078e005f */
[----:B------:R-:W4:Y:S04]  /*e6d0*/  LDL R115, [R1+0x42c] ;  /* 0x00042c0001737983 */ /* 0x000f280000100800 */
[----:B------:R3:W4:Y:S04]  /*e6e0*/  @!P0 LDG.E.U16 R163, desc[UR18][R158.64] ;  /* 0x000000129ea38981 */ /* 0x000728000c1e1500 */
[----:B------:R-:W4:Y:S04]  /*e6f0*/  LDL R96, [R1+0x1e4] ;  /* 0x0001e40001607983 */ /* 0x000f280000100800 */
[----:B------:R-:W4:Y:S04]  /*e700*/  LDL R95, [R1+0x1e8] ;  /* 0x0001e800015f7983 */ /* 0x000f280000100800 */
[----:B------:R-:W4:Y:S04]  /*e710*/  LDL R93, [R1+0x1a4] ;  /* 0x0001a400015d7983 */ /* 0x000f280000100800 */
[----:B------:R-:W4:Y:S04]  /*e720*/  LDL R20, [R1+0x1a8] ;  /* 0x0001a80001147983 */ /* 0x000f280000100800 */
[----:B------:R-:W4:Y:S01]  /*e730*/  LDL R16, [R1+0x164] ;  /* 0x0001640001107983 */ /* 0x000f220000100800 */
[----:B---3--:R-:W-:-:S03]  /*e740*/  @!P0 IMAD.MOV.U32 R159, RZ, RZ, R14 ;  /* 0x000000ffff9f8224 */ /* 0x008fc600078e000e */
[----:B------:R-:W3:Y:S01]  /*e750*/  LDL R14, [R1+0x168] ;  /* 0x00016800010e7983 */ /* 0x000ee20000100800 */
[----:B--2---:R-:W-:-:S03]  /*e760*/  @!P0 IMAD.MOV.U32 R158, RZ, RZ, R11 ;  /* 0x000000ffff9e8224 */ /* 0x004fc600078e000b */
[----:B------:R-:W2:Y:S04]  /*e770*/  LDL R11, [R1+0x128] ;  /* 0x00012800010b7983 */ /* 0x000ea80000100800 */
[----:B------:R0:W2:Y:S02]  /*e780*/  @!P0 LDG.E.U16 R165, desc[UR18][R158.64] ;  /* 0x000000129ea58981 */ /* 0x0000a4000c1e1500 */
[----:B0-----:R-:W-:Y:S02]  /*e790*/  @!P0 IMAD.MOV.U32 R159, RZ, RZ, R4 ;  /* 0x000000ffff9f8224 */ /* 0x001fe400078e0004 */
[----:B------:R-:W-:Y:S02]  /*e7a0*/  @!P0 IMAD.MOV.U32 R158, RZ, RZ, R0 ;  /* 0x000000ffff9e8224 */ /* 0x000fe400078e0000 */
[----:B------:R-:W2:Y:S04]  /*e7b0*/  LDL R0, [R1+0x540] ;  /* 0x0005400001007983 */ /* 0x000ea80000100800 */
[----:B----4-:R0:W-:Y:S04]  /*e7c0*/  STS.U16 [R5+UR7+0x8200], R166 ;  /* 0x008200a605007988 */ /* 0x0101e80008000407 */
[----:B------:R1:W-:Y:S01]  /*e7d0*/  STS.U16 [R5+UR7+0x8600], R169 ;  /* 0x008600a905007988 */ /* 0x0003e20008000407 */
[----:B0-----:R-:W-:-:S02]  /*e7e0*/  PRMT R166, RZ, 0x7610, R166 ;  /* 0x00007610ffa67816 */ /* 0x001fc400000000a6 */
[----:B-1----:R-:W-:-:S04]  /*e7f0*/  PRMT R169, RZ, 0x7610, R169 ;  /* 0x00007610ffa97816 */ /* 0x002fc800000000a9 */
[----:B------:R0:W4:Y:S04]  /*e800*/  @!P0 LDG.E.U16 R166, desc[UR18][R158.64] ;  /* 0x000000129ea68981 */ /* 0x000128000c1e1500 */
[----:B------:R1:W-:Y:S01]  /*e810*/  STS.U16 [R5+UR7+0x8a00], R170 ;  /* 0x008a00aa05007988 */ /* 0x0003e20008000407 */
[----:B0-----:R-:W-:Y:S02]  /*e820*/  @!P0 IMAD.MOV.U32 R158, RZ, RZ, R114 ;  /* 0x000000ffff9e8224 */ /* 0x001fe400078e0072 */
[----:B------:R-:W-:Y:S01]  /*e830*/  @!P0 IMAD.MOV.U32 R159, RZ, RZ, R250 ;  /* 0x000000ffff9f8224 */ /* 0x000fe200078e00fa */
        /* <DEDUP_REMOVED lines=17> */
[----:B------:R-:W-:Y:S01]  /*e950*/  STL [R1+0x5d8], R4 ;  /* 0x0005d80401007387 */ /* 0x000fe20000100800 */
[----:B0-----:R-:W-:Y:S02]  /*e960*/  @!P0 IMAD.MOV.U32 R158, RZ, RZ, R217 ;  /* 0x000000ffff9e8224 */ /* 0x001fe400078e00d9 */
[----:B------:R-:W-:Y:S01]  /*e970*/  @!P0 IMAD.MOV.U32 R159, RZ, RZ, R216 ;  /* 0x000000ffff9f8224 */ /* 0x000fe200078e00d8 */
[----:B------:R0:W-:Y:S04]  /*e980*/  STS.U16 [R5+UR7+0x9a00], R179 ;  /* 0x009a00b305007988 */ /* 0x0001e80008000407 */
[----:B------:R-:W-:Y:S04]  /*e990*/  STL [R1+0x5dc], R114 ;  /* 0x0005dc7201007387 */ /* 0x000fe80000100800 */
[----:B------:R1:W4:Y:S01]  /*e9a0*/  @!P0 LDG.E.U16 R176, desc[UR18][R158.64] ;  /* 0x000000129eb08981 */ /* 0x000322000c1e1500 */
[----:B0-----:R-:W-:-:S03]  /*e9b0*/  PRMT R179, RZ, 0x7610, R179 ;  /* 0x00007610ffb37816 */ /* 0x001fc600000000b3 */
[----:B------:R-:W-:Y:S04]  /*e9c0*/  STL [R1+0x5d4], R250 ;  /* 0x0005d4fa01007387 */ /* 0x000fe80000100800 */
[----:B------:R-:W-:Y:S01]  /*e9d0*/  STL [R1+0x5e4], R98 ;  /* 0x0005e46201007387 */ /* 0x000fe20000100800 */
[----:B-1----:R-:W-:Y:S02]  /*e9e0*/  @!P0 IMAD.MOV.U32 R158, RZ, RZ, R201 ;  /* 0x000000ffff9e8224 */ /* 0x002fe400078e00c9 */
[----:B------:R-:W-:Y:S01]  /*e9f0*/  @!P0 IMAD.MOV.U32 R159, RZ, RZ, R200 ;  /* 0x000000ffff9f8224 */ /* 0x000fe200078e00c8 */
[----:B------:R-:W-:Y:S04]  /*ea00*/  STL [R1+0x5e0], R237 ;  /* 0x0005e0ed01007387 */ /* 0x000fe80000100800 */
[----:B------:R-:W-:Y:S04]  /*ea10*/  STL [R1+0x5ec], R249 ;  /* 0x0005ecf901007387 */ /* 0x000fe80000100800 */
[----:B------:R0:W-:Y:S04]  /*ea20*/  STL [R1+0x5e8], R248 ;  /* 0x0005e8f801007387 */ /* 0x0001e80000100800 */
[----:B------:R1:W-:Y:S04]  /*ea30*/  STS.U16 [R5+UR7+0x9e00], R181 ;  /* 0x009e00b505007988 */ /* 0x0003e80008000407 */
[----:B------:R1:W4:Y:S04]  /*ea40*/  @!P0 LDG.E.U16 R179, desc[UR18][R158.64] ;  /* 0x000000129eb38981 */ /* 0x000328000c1e1500 */
[----:B0-----:R-:W4:Y:S01]  /*ea50*/  LDL.LU R248, [R1+0xa8] ;  /* 0x0000a80001f87983 */ /* 0x001f220000300800 */
[----:B-1----:R-:W-:-:S03]  /*ea60*/  PRMT R181, RZ, 0x7610, R181 ;  /* 0x00007610ffb57816 */ /* 0x002fc600000000b5 */
[----:B------:R0:W-:Y:S01]  /*ea70*/  STL [R1+0x5f4], R233 ;  /* 0x0005f4e901007387 */ /* 0x0001e20000100800 */
[----:B------:R-:W-:Y:S02]  /*ea80*/  @!P0 IMAD.MOV.U32 R158, RZ, RZ, R113 ;  /* 0x000000ffff9e8224 */ /* 0x000fe400078e0071 */
[----:B------:R-:W-:Y:S01]  /*ea90*/  @!P0 IMAD.MOV.U32 R159, RZ, RZ, R91 ;  /* 0x000000ffff9f8224 */ /* 0x000fe200078e005b */
[----:B------:R1:W-:Y:S04]  /*eaa0*/  STS.U16 [R5+UR7+0xa200], R183 ;  /* 0x00a200b705007988 */ /* 0x0003e80008000407 */
[----:B------:R1:W4:Y:S04]  /*eab0*/  @!P0 LDG.E.U16 R181, desc[UR18][R158.64] ;  /* 0x000000129eb58981 */ /* 0x000328000c1e1500 */
[----:B0-----:R-:W4:Y:S04]  /*eac0*/  LDL.LU R233, [R1+0xe4] ;  /* 0x0000e40001e97983 */ /* 0x001f280000300800 */
[----:B------:R-:W-:Y:S01]  /*ead0*/  STL [R1+0x5f0], R232 ;  /* 0x0005f0e801007387 */ /* 0x000fe20000100800 */
[----:B-1----:R-:W-:-:S03]  /*eae0*/  PRMT R183, RZ, 0x7610, R183 ;  /* 0x00007610ffb77816 */ /* 0x002fc600000000b7 */
[----:B------:R-:W-:Y:S01]  /*eaf0*/  STL [R1+0x5fc], R217 ;  /* 0x0005fcd901007387 */ /* 0x000fe20000100800 */
[----:B------:R-:W-:-:S03]  /*eb00*/  @!P0 IMAD.MOV.U32 R158, RZ, RZ, R105 ;  /* 0x000000ffff9e8224 */ /* 0x000fc600078e0069 */
[----:B------:R-:W-:Y:S01]  /*eb10*/  STL [R1+0x5f8], R216 ;  /* 0x0005f8d801007387 */ /* 0x000fe20000100800 */
[----:B------:R-:W-:-:S03]  /*eb20*/  @!P0 IMAD.MOV.U32 R159, RZ, RZ, R12 ;  /* 0x000000ffff9f8224 */ /* 0x000fc600078e000c */
[----:B------:R-:W-:Y:S04]  /*eb30*/  STL [R1+0x604], R201 ;  /* 0x000604c901007387 */ /* 0x000fe80000100800 */
[----:B------:R-:W-:Y:S04]  /*eb40*/  STL [R1+0x600], R200 ;  /* 0x000600c801007387 */ /* 0x000fe80000100800 */
[----:B------:R-:W-:Y:S04]  /*eb50*/  STL [R1+0x60c], R113 ;  /* 0x00060c7101007387 */ /* 0x000fe80000100800 */
[----:B------:R-:W-:Y:S04]  /*eb60*/  STL [R1+0x608], R91 ;  /* 0x0006085b01007387 */ /* 0x000fe80000100800 */
[----:B------:R-:W-:Y:S04]  /*eb70*/  STL [R1+0x614], R105 ;  /* 0x0006146901007387 */ /* 0x000fe80000100800 */
[----:B------:R0:W-:Y:S04]  /*eb80*/  STL [R1+0x610], R12 ;  /* 0x0006100c01007387 */ /* 0x0001e80000100800 */
[----:B------:R1:W4:Y:S04]  /*eb90*/  @!P0 LDG.E.U16 R183, desc[UR18][R158.64] ;  /* 0x000000129eb78981 */ /* 0x000328000c1e1500 */
[----:B0-----:R-:W4:Y:S01]  /*eba0*/  LDL.LU R12, [R1+0xe8] ;  /* 0x0000e800010c7983 */ /* 0x001f220000300800 */
[----:B-1----:R-:W-:-:S03]  /*ebb0*/  @!P0 IMAD.MOV.U32 R158, RZ, RZ, R94 ;  /* 0x000000ffff9e8224 */ /* 0x002fc600078e005e */
[----:B------:R0:W-:Y:S04]  /*ebc0*/  STL [R1+0x61c], R94 ;  /* 0x00061c5e01007387 */ /* 0x0001e80000100800 */
[----:B0-----:R-:W4:Y:S01]  /*ebd0*/  LDL.LU R94, [R1+0x124] ;  /* 0x00012400015e7983 */ /* 0x001f220000300800 */
[----:B------:R-:W-:-:S03]  /*ebe0*/  @!P0 IMAD.MOV.U32 R159, RZ, RZ, R3 ;  /* 0x000000ffff9f8224 */ /* 0x000fc600078e0003 */
[----:B------:R0:W-:Y:S04]  /*ebf0*/  STS.U16 [R5+UR7+0xa600], R184 ;  /* 0x00a600b805007988 */ /* 0x0001e80008000407 */
[----:B------:R1:W-:Y:S01]  /*ec00*/  STS.U16 [R5+UR7+0xaa00], R187 ;  /* 0x00aa00bb05007988 */ /* 0x0003e20008000407 */
[----:B0-----:R-:W-:Y:S02]  /*ec10*/  PRMT R184, RZ, 0x7610, R184 ;  /* 0x00007610ffb87816 */ /* 0x001fe400000000b8 */
        /* <DEDUP_REMOVED lines=18> */
[----:B---3--:R-:W-:Y:S02]  /*ed40*/  @!P0 IMAD.MOV.U32 R158, RZ, RZ, R14 ;  /* 0x000000ffff9e8224 */ /* 0x008fe400078e000e */
[----:B------:R-:W-:Y:S01]  /*ed50*/  @!P0 IMAD.MOV.U32 R159, RZ, RZ, R16 ;  /* 0x000000ffff9f8224 */ /* 0x000fe200078e0010 */
[----:B0-----:R-:W-:-:S04]  /*ed60*/  PRMT R186, RZ, 0x7610, R186 ;  /* 0x00007610ffba7816 */ /* 0x001fc800000000ba */
[----:B------:R2:W3:Y:S04]  /*ed70*/  @!P0 LDG.E.U16 R189, desc[UR18][R158.64] ;  /* 0x000000129ebd8981 */ /* 0x0004e8000c1e1500 */
[----:B------:R0:W-:Y:S01]  /*ed80*/  STS.U16 [R5+UR7+0xbe00], R185 ;  /* 0x00be00b905007988 */ /* 0x0001e20008000407 */
[----:B--2---:R-:W-:Y:S01]  /*ed90*/  @!P0 IMAD.MOV.U32 R158, RZ, RZ, R11 ;  /* 0x000000ffff9e8224 */ /* 0x004fe200078e000b */
[----:B0-----:R-:W-:Y:S02]  /*eda0*/  PRMT R185, RZ, 0x7610, R185 ;  /* 0x00007610ffb97816 */ /* 0x001fe400000000b9 */
[----:B------:R0:W-:Y:S04]  /*edb0*/  STS.U16 [R0+UR7+0x8300], R182 ;  /* 0x008300b600007988 */ /* 0x0001e80008000407 */
[----:B------:R1:W-:Y:S01]  /*edc0*/  STS.U16 [R0+UR7+0x8700], R180 ;  /* 0x008700b400007988 */ /* 0x0003e20008000407 */
[----:B0-----:R-:W-:-:S02]  /*edd0*/  PRMT R182, RZ, 0x7610, R182 ;  /* 0x00007610ffb67816 */ /* 0x001fc400000000b6 */
[----:B-1----:R-:W-:Y:S01]  /*ede0*/  PRMT R180, RZ, 0x7610, R180 ;  /* 0x00007610ffb47816 */ /* 0x002fe200000000b4 */
[----:B------:R0:W-:Y:S04]  /*edf0*/  STS.U16 [R0+UR7+0x8b00], R178 ;  /* 0x008b00b200007988 */ /* 0x0001e80008000407 */
[----:B------:R1:W-:Y:S01]  /*ee00*/  STS.U16 [R0+UR7+0x8f00], R177 ;  /* 0x008f00b100007988 */ /* 0x0003e20008000407 */
[----:B0-----:R-:W-:Y:S02]  /*ee10*/  PRMT R178, RZ, 0x7610, R178 ;  /* 0x00007610ffb27816 */ /* 0x001fe400000000b2 */
[----:B-1----:R-:W-:Y:S01]  /*ee20*/  PRMT R177, RZ, 0x7610, R177 ;  /* 0x00007610ffb17816 */ /* 0x002fe200000000b1 */
[----:B------:R-:W-:Y:S04]  /*ee30*/  STL [R1+0x618], R3 ;  /* 0x0006180301007387 */ /* 0x000fe80000100800 */
        /* <DEDUP_REMOVED lines=8> */
[----:B----4-:R-:W-:-:S05]  /*eec0*/  @!P0 IMAD.MOV.U32 R159, RZ, RZ, R94 ;  /* 0x000000ffff9f8224 */ /* 0x010fca00078e005e */
[----:B------:R0:W2:Y:S02]  /*eed0*/  @!P0 LDG.E.U16 R186, desc[UR18][R158.64] ;  /* 0x000000129eba8981 */ /* 0x0000a4000c1e1500 */
[----:B0-----:R-:W-:Y:S02]  /*eee0*/  @!P0 IMAD.MOV.U32 R158, RZ, RZ, R12 ;  /* 0x000000ffff9e8224 */ /* 0x001fe400078e000c */
[----:B------:R-:W-:-:S05]  /*eef0*/  @!P0 IMAD.MOV.U32 R159, RZ, RZ, R233 ;  /* 0x000000ffff9f8224 */ /* 0x000fca00078e00e9 */
[----:B------:R0:W4:Y:S02]  /*ef00*/  @!P0 LDG.E.U16 R185, desc[UR18][R158.64] ;  /* 0x000000129eb98981 */ /* 0x000124000c1e1500 */
        /* <DEDUP_REMOVED lines=8> */
[----:B------:R0:W4:Y:S04]  /*ef90*/  @!P0 LDG.E.U16 R178, desc[UR18][R158.64] ;  /* 0x000000129eb28981 */ /* 0x000128000c1e1500 */
[----:B------:R-:W-:Y:S04]  /*efa0*/  STL [R1+0x628], R94 ;  /* 0x0006285e01007387 */ /* 0x000fe80000100800 */
[----:B------:R-:W3:Y:S01]  /*efb0*/  LDL R14, [R1+0x21c] ;  /* 0x00021c00010e7983 */ /* 0x000ee20000100800 */
[----:B0-----:R-:W-:Y:S02]  /*efc0*/  @!P0 IMAD.MOV.U32 R158, RZ, RZ, R247 ;  /* 0x000000ffff9e8224 */ /* 0x001fe400078e00f7 */
[----:B------:R-:W-:Y:S01]  /*efd0*/  @!P0 IMAD.MOV.U32 R159, RZ, RZ, R246 ;  /* 0x000000ffff9f8224 */ /* 0x000fe200078e00f6 */
[----:B------:R-:W2:Y:S04]  /*efe0*/  LDL R11, [R1+0x220] ;  /* 0x00022000010b7983 */ /* 0x000ea80000100800 */
[----:B------:R0:W4:Y:S04]  /*eff0*/  @!P0 LDG.E.U16 R177, desc[UR18][R158.64] ;  /* 0x000000129eb18981 */ /* 0x000128000c1e1500 */
[----:B------:R-:W4:Y:S04]  /*f000*/  LDL R5, [R1+0x1dc] ;  /* 0x0001dc0001057983 */ /* 0x000f280000100800 */
[----:B------:R-:W4:Y:S01]  /*f010*/  LDL R4, [R1+0x1e0] ;  /* 0x0001e00001047983 */ /* 0x000f220000100800 */
[----:B0-----:R-:W-:-:S02]  /*f020*/  @!P0 IMAD.MOV.U32 R158, RZ, RZ, R231 ;  /* 0x000000ffff9e8224 */ /* 0x001fc400078e00e7 */
[----:B------:R-:W-:Y:S01]  /*f030*/  @!P0 IMAD.MOV.U32 R159, RZ, RZ, R230 ;  /* 0x000000ffff9f8224 */ /* 0x000fe200078e00e6 */
[----:B------:R-:W4:Y:S04]  /*f040*/  LDL.LU R3, [R1+0x11c] ;  /* 0x00011c0001037983 */ /* 0x000f280000300800 */
[----:B------:R-:W-:Y:S04]  /*f050*/  STL [R1+0x624], R12 ;  /* 0x0006240c01007387 */ /* 0x000fe80000100800 */
[----:B------:R-:W-:Y:S04]  /*f060*/  STL [R1+0x620], R233 ;  /* 0x000620e901007387 */ /* 0x000fe80000100800 */
[----:B------:R0:W-:Y:S04]  /*f070*/  STL [R1+0x630], R248 ;  /* 0x000630f801007387 */ /* 0x0001e80000100800 */
[----:B------:R1:W4:Y:S04]  /*f080*/  @!P0 LDG.E.U16 R174, desc[UR18][R158.64] ;  /* 0x000000129eae8981 */ /* 0x000328000c1e1500 */
[----:B0-----:R-:W4:Y:S04]  /*f090*/  LDL.LU R248, [R1+0x120] ;  /* 0x0001200001f87983 */ /* 0x001f280000300800 */
[----:B------:R-:W-:Y:S01]  /*f0a0*/  STL [R1+0x62c], R106 ;  /* 0x00062c6a01007387 */ /* 0x000fe20000100800 */
[----:B-1----:R-:W-:-:S02]  /*f0b0*/  @!P0 IMAD.MOV.U32 R158, RZ, RZ, R215 ;  /* 0x000000ffff9e8224 */ /* 0x002fc400078e00d7 */
[----:B------:R-:W-:Y:S01]  /*f0c0*/  @!P0 IMAD.MOV.U32 R159, RZ, RZ, R214 ;  /* 0x000000ffff9f8224 */ /* 0x000fe200078e00d6 */
[----:B------:R-:W-:Y:S04]  /*f0d0*/  STL [R1+0x638], R203 ;  /* 0x000638cb01007387 */ /* 0x000fe80000100800 */
        /* <DEDUP_REMOVED lines=22> */
[----:B-1----:R-:W-:-:S03]  /*f240*/  @!P0 IMAD.MOV.U32 R158, RZ, RZ, R104 ;  /* 0x000000ffff9e8224 */ /* 0x002fc600078e0068 */
[----:B------:R-:W-:Y:S04]  /*f250*/  STL [R1+0x664], R89 ;  /* 0x0006645901007387 */ /* 0x000fe80000100800 */
        /* <DEDUP_REMOVED lines=13> */
[----:B------:R0:W-:Y:S04]  /*f330*/  STS.U16 [R0+UR7+0xaf00], R161 ;  /* 0x00af00a100007988 */ /* 0x0001e80008000407 */
[----:B------:R1:W-:Y:S01]  /*f340*/  STS.U16 [R0+UR7+0xb300], R157 ;  /* 0x00b3009d00007988 */ /* 0x0003e20008000407 */
[----:B0-----:R-:W-:Y:S02]  /*f350*/  PRMT R161, RZ, 0x7610, R161 ;  /* 0x00007610ffa17816 */ /* 0x001fe400000000a1 */
[----:B-1----:R-:W-:Y:S01]  /*f360*/  PRMT R157, RZ, 0x7610, R157 ;  /* 0x00007610ff9d7816 */ /* 0x002fe2000000009d */
[----:B------:R-:W-:Y:S04]  /*f370*/  STL [R1+0x66c], R10 ;  /* 0x00066c0a01007387 */ /* 0x000fe80000100800 */
[----:B------:R-:W-:Y:S04]  /*f380*/  STL [R1+0x678], R92 ;  /* 0x0006785c01007387 */ /* 0x000fe80000100800 */
[----:B------:R0:W-:Y:S04]  /*f390*/  STS.U16 [R0+UR7+0xb700], R154 ;  /* 0x00b7009a00007988 */ /* 0x0001e80008000407 */
[----:B------:R-:W-:Y:S01]  /*f3a0*/  STL [R1+0x674], R117 ;  /* 0x0006747501007387 */ /* 0x000fe20000100800 */
[----:B0-----:R-:W-:Y:S01]  /*f3b0*/  PRMT R154, RZ, 0x7610, R154 ;  /* 0x00007610ff9a7816 */ /* 0x001fe2000000009a */
[----:B---3--:R-:W-:-:S02]  /*f3c0*/  @!P0 IMAD.MOV.U32 R159, RZ, RZ, R14 ;  /* 0x000000ffff9f8224 */ /* 0x008fc400078e000e */
[----:B--2---:R-:W-:-:S05]  /*f3d0*/  @!P0 IMAD.MOV.U32 R158, RZ, RZ, R11 ;  /* 0x000000ffff9e8224 */ /* 0x004fca00078e000b */
[----:B------:R4:W2:Y:S02]  /*f3e0*/  @!P0 LDG.E.U16 R162, desc[UR18][R158.64] ;  /* 0x000000129ea28981 */ /* 0x0008a4000c1e1500 */
[----:B----4-:R-:W-:Y:S02]  /*f3f0*/  @!P0 IMAD.MOV.U32 R158, RZ, RZ, R4 ;  /* 0x000000ffff9e8224 */ /* 0x010fe400078e0004 */
[----:B------:R-:W-:-:S05]  /*f400*/  @!P0 IMAD.MOV.U32 R159, RZ, RZ, R5 ;  /* 0x000000ffff9f8224 */ /* 0x000fca00078e0005 */
[----:B------:R0:W3:Y:S02]  /*f410*/  @!P0 LDG.E.U16 R161, desc[UR18][R158.64] ;  /* 0x000000129ea18981 */ /* 0x0000e4000c1e1500 */
[----:B0-----:R-:W-:Y:S02]  /*f420*/  @!P0 IMAD.MOV.U32 R159, RZ, RZ, R198 ;  /* 0x000000ffff9f8224 */ /* 0x001fe400078e00c6 */
[----:B------:R-:W-:Y:S01]  /*f430*/  @!P0 IMAD.MOV.U32 R158, RZ, RZ, R104 ;  /* 0x000000ffff9e8224 */ /* 0x000fe200078e0068 */
[----:B------:R-:W-:Y:S04]  /*f440*/  STL [R1+0x680], R104 ;  /* 0x0006806801007387 */ /* 0x000fe80000100800 */
[----:B------:R0:W4:Y:S04]  /*f450*/  @!P0 LDG.E.U16 R157, desc[UR18][R158.64] ;  /* 0x000000129e9d8981 */ /* 0x000128000c1e1500 */
[----:B------:R-:W-:Y:S04]  /*f460*/  STL [R1+0x67c], R198 ;  /* 0x00067cc601007387 */ /* 0x000fe80000100800 */
[----:B------:R-:W-:Y:S01]  /*f470*/  STL [R1+0x688], R231 ;  /* 0x000688e701007387 */ /* 0x000fe20000100800 */
[----:B0-----:R-:W-:-:S02]  /*f480*/  @!P0 IMAD.MOV.U32 R158, RZ, RZ, R231 ;  /* 0x000000ffff9e8224 */ /* 0x001fc400078e00e7 */
[----:B------:R-:W-:Y:S01]  /*f490*/  @!P0 IMAD.MOV.U32 R159, RZ, RZ, R236 ;  /* 0x000000ffff9f8224 */ /* 0x000fe200078e00ec */
[----:B------:R-:W-:Y:S04]  /*f4a0*/  STL [R1+0x684], R236 ;  /* 0x000684ec01007387 */ /* 0x000fe80000100800 */
[----:B------:R-:W-:Y:S04]  /*f4b0*/  STL [R1+0x690], R248 ;  /* 0x000690f801007387 */ /* 0x000fe80000100800 */
[----:B------:R0:W4:Y:S04]  /*f4c0*/  @!P0 LDG.E.U16 R154, desc[UR18][R158.64] ;  /* 0x000000129e9a8981 */ /* 0x000128000c1e1500 */
[----:B------:R1:W-:Y:S04]  /*f4d0*/  STL [R1+0x68c], R3 ;  /* 0x00068c0301007387 */ /* 0x0003e80000100800 */
[----:B------:R-:W2:Y:S01]  /*f4e0*/  LDL R95, [R1+0x214] ;  /* 0x00021400015f7983 */ /* 0x000ea20000100800 */
[----:B0-----:R-:W-:-:S03]  /*f4f0*/  @!P0 IMAD.MOV.U32 R159, RZ, RZ, R3 ;  /* 0x000000ffff9f8224 */ /* 0x001fc600078e0003 */
[----:B------:R-:W3:Y:S04]  /*f500*/  LDL R10, [R1+0x218] ;  /* 0x00021800010a7983 */ /* 0x000ee80000100800 */
[----:B-1----:R-:W4:Y:S04]  /*f510*/  LDL.LU R3, [R1+0x20c] ;  /* 0x00020c0001037983 */ /* 0x002f280000300800 */
[----:B------:R-:W4:Y:S04]  /*f520*/  LDL.LU R236, [R1+0x1d8] ;  /* 0x0001d80001ec7983 */ /* 0x000f280000300800 */
        /* <DEDUP_REMOVED lines=18> */
[----:B------:R-:W2:Y:S04]  /*f650*/  LDL.LU R232, [R1+0xdc] ;  /* 0x0000dc0001e87983 */ /* 0x000ea80000300800 */
        /* <DEDUP_REMOVED lines=9> */
[----:B------:R-:W-:Y:S04]  /*f6f0*/  STS.U16 [R0+UR7+0xbb00], R153 ;  /* 0x00bb009900007988 */ /* 0x000fe80008000407 */
[----:B------:R-:W4:Y:S04]  /*f700*/  LDL.LU R235, [R1+0x58] ;  /* 0x0000580001eb7983 */ /* 0x000f280000300800 */
[----:B------:R0:W-:Y:S04]  /*f710*/  STS.U16 [R0+UR7+0xbf00], R150 ;  /* 0x00bf009600007988 */ /* 0x0001e80008000407 */
[----:B------:R-:W4:Y:S04]  /*f720*/  LDL.LU R234, [R1+0x50] ;  /* 0x0000500001ea7983 */ /* 0x000f280000300800 */
[----:B0-----:R-:W4:Y:S04]  /*f730*/  LDL.LU R0, [R1+0x5c] ;  /* 0x00005c0001007983 */ /* 0x001f280000300800 */
[----:B------:R-:W4:Y:S04]  /*f740*/  LDL.LU R5, [R1+0x54] ;  /* 0x0000540001057983 */ /* 0x000f280000300800 */
[----:B------:R-:W4:Y:S04]  /*f750*/  LDL.LU R16, [R1+0x4c] ;  /* 0x00004c0001107983 */ /* 0x000f280000300800 */
[----:B------:R-:W4:Y:S04]  /*f760*/  LDL.LU R115, [R1+0x20] ;  /* 0x0000200001737983 */ /* 0x000f280000300800 */
[----:B------:R-:W4:Y:S04]  /*f770*/  LDL.LU R205, [R1+0x18] ;  /* 0x0000180001cd7983 */ /* 0x000f280000300800 */
[----:B------:R-:W4:Y:S04]  /*f780*/  LDL.LU R252, [R1+0x1c] ;  /* 0x00001c0001fc7983 */ /* 0x000f280000300800 */
[----:B------:R-:W4:Y:S01]  /*f790*/  LDL.LU R20, [R1+0x14] ;  /* 0x0000140001147983 */ /* 0x000f220000300800 */
[----:B------:R-:W-:Y:S01]  /*f7a0*/  PRMT R153, RZ, 0x7610, R153 ;  /* 0x00007610ff997816 */ /* 0x000fe20000000099 */
[----:B------:R-:W-:-:S02]  /*f7b0*/  @!P0 IMAD.MOV.U32 R158, RZ, RZ, R248 ;  /* 0x000000ffff9e8224 */ /* 0x000fc400078e00f8 */
[----:B------:R-:W4:Y:S04]  /*f7c0*/  LDL.LU R11, [R1+0xc] ;  /* 0x00000c00010b7983 */ /* 0x000f280000300800 */
[----:B------:R2:W4:Y:S04]  /*f7d0*/  @!P0 LDG.E.U16 R153, desc[UR18][R158.64] ;  /* 0x000000129e998981 */ /* 0x000528000c1e1500 */
[----:B------:R3:W-:Y:S04]  /*f7e0*/  STS.U16 [R2+UR7+0x2800], R138 ;  /* 0x0028008a02007988 */ /* 0x0007e80008000407 */
[----:B------:R-:W-:Y:S04]  /*f7f0*/  STS.U16 [R2+UR7], R148 ;  /* 0x0000009402007988 */ /* 0x000fe80008000407 */
[----:B------:R-:W-:Y:S04]  /*f800*/  STS.U16 [R2+UR7+0x400], R147 ;  /* 0x0004009302007988 */ /* 0x000fe80008000407 */
        /* <DEDUP_REMOVED lines=12> */
[----:B------:R-:W-:Y:S01]  /*f8d0*/  STS.U16 [R2+UR7+0x3c00], R133 ;  /* 0x003c008502007988 */ /* 0x000fe20008000407 */
[----:B---3--:R-:W-:Y:S01]  /*f8e0*/  @!P0 IMAD.MOV.U32 R138, RZ, RZ, R10 ;  /* 0x000000ffff8a8224 */ /* 0x008fe200078e000a */
[----:B------:R-:W-:-:S05]  /*f8f0*/  LOP3.LUT R10, R2, 0x10, RZ, 0x3c, !PT ;  /* 0x00000010020a7812 */ /* 0x000fca00078e3cff */
        /* <DEDUP_REMOVED lines=8> */
[----:B--2---:R-:W-:-:S03]  /*f980*/  @!P0 IMAD.MOV.U32 R159, RZ, RZ, R232 ;  /* 0x000000ffff9f8224 */ /* 0x004fc600078e00e8 */
[----:B------:R0:W-:Y:S04]  /*f990*/  STL [R1+0x694], R232 ;  /* 0x000694e801007387 */ /* 0x0001e80000100800 */
[----:B0-----:R-:W2:Y:S04]  /*f9a0*/  LDL.LU R232, [R1+0x210] ;  /* 0x0002100001e87983 */ /* 0x001ea80000300800 */
[----:B------:R-:W-:Y:S04]  /*f9b0*/  STS.U16 [R10+UR7+0x2080], R124 ;  /* 0x0020807c0a007988 */ /* 0x000fe80008000407 */
[----:B------:R-:W-:Y:S04]  /*f9c0*/  STS.U16 [R10+UR7+0x2480], R123 ;  /* 0x0024807b0a007988 */ /* 0x000fe80008000407 */
[----:B------:R-:W-:Y:S04]  /*f9d0*/  STS.U16 [R10+UR7+0x2880], R122 ;  /* 0x0028807a0a007988 */ /* 0x000fe80008000407 */
[----:B------:R-:W-:Y:S04]  /*f9e0*/  STS.U16 [R10+UR7+0x2c80], R121 ;  /* 0x002c80790a007988 */ /* 0x000fe80008000407 */
[----:B------:R-:W-:Y:S04]  /*f9f0*/  STS.U16 [R10+UR7+0x3080], R120 ;  /* 0x003080780a007988 */ /* 0x000fe80008000407 */
[----:B------:R-:W-:Y:S04]  /*fa00*/  STS.U16 [R10+UR7+0x3480], R119 ;  /* 0x003480770a007988 */ /* 0x000fe80008000407 */
[----:B------:R-:W3:Y:S04]  /*fa10*/  LDL.LU R248, [R1+0x208] ;  /* 0x0002080001f87983 */ /* 0x000ee80000300800 */
[----:B------:R-:W-:Y:S04]  /*fa20*/  STS.U16 [R10+UR7+0x3880], R149 ;  /* 0x003880950a007988 */ /* 0x000fe80008000407 */
[----:B------:R-:W3:Y:S04]  /*fa30*/  LDL.LU R231, [R1+0x204] ;  /* 0x0002040001e77983 */ /* 0x000ee80000300800 */
[----:B------:R0:W-:Y:S04]  /*fa40*/  STS.U16 [R10+UR7+0x3c80], R151 ;  /* 0x003c80970a007988 */ /* 0x0001e80008000407 */
[----:B------:R-:W3:Y:S04]  /*fa50*/  LDL.LU R198, [R1+0x1c8] ;  /* 0x0001c80001c67983 */ /* 0x000ee80000300800 */
[----:B0-----:R-:W3:Y:S04]  /*fa60*/  LDL.LU R10, [R1+0x1c4] ;  /* 0x0001c400010a7983 */ /* 0x001ee80000300800 */
[----:B------:R-:W3:Y:S04]  /*fa70*/  LDL.LU R199, [R1+0x188] ;  /* 0x0001880001c77983 */ /* 0x000ee80000300800 */
[----:B------:R-:W3:Y:S04]  /*fa80*/  LDL.LU R230, [R1+0x184] ;  /* 0x0001840001e67983 */ /* 0x000ee80000300800 */
[----:B------:R-:W3:Y:S04]  /*fa90*/  LDL.LU R107, [R1+0x148] ;  /* 0x00014800016b7983 */ /* 0x000ee80000300800 */
[----:B------:R-:W3:Y:S04]  /*faa0*/  LDL.LU R106, [R1+0x144] ;  /* 0x00014400016a7983 */ /* 0x000ee80000300800 */
[----:B------:R-:W3:Y:S04]  /*fab0*/  LDL.LU R233, [R1+0x108] ;  /* 0x0001080001e97983 */ /* 0x000ee80000300800 */
[----:B------:R-:W3:Y:S04]  /*fac0*/  LDL.LU R201, [R1+0x104] ;  /* 0x0001040001c97983 */ /* 0x000ee80000300800 */
[----:B------:R-:W3:Y:S01]  /*fad0*/  LDL.LU R216, [R1+0xc8] ;  /* 0x0000c80001d87983 */ /* 0x000ee20000300800 */
[----:B------:R-:W-:-:S03]  /*fae0*/  @!P0 IMAD.MOV.U32 R139, RZ, RZ, R95 ;  /* 0x000000ffff8b8224 */ /* 0x000fc600078e005f */
[----:B------:R-:W3:Y:S04]  /*faf0*/  LDL.LU R114, [R1+0xc4] ;  /* 0x0000c40001727983 */ /* 0x000ee80000300800 */
[----:B------:R-:W3:Y:S04]  /*fb00*/  LDL.LU R96, [R1+0x88] ;  /* 0x0000880001607983 */ /* 0x000ee80000300800 */
[----:B------:R-:W3:Y:S04]  /*fb10*/  LDL.LU R218, [R1+0x84] ;  /* 0x0000840001da7983 */ /* 0x000ee80000300800 */
[----:B------:R-:W3:Y:S04]  /*fb20*/  LDL.LU R251, [R1+0x48] ;  /* 0x0000480001fb7983 */ /* 0x000ee80000300800 */
[----:B------:R-:W3:Y:S04]  /*fb30*/  LDL.LU R95, [R1+0x44] ;  /* 0x00004400015f7983 */ /* 0x000ee80000300800 */
[----:B------:R-:W3:Y:S01]  /*fb40*/  LDL.LU R204, [R1+0x10] ;  /* 0x0000100001cc7983 */ /* 0x000ee20000300800 */
[----:B------:R-:W-:Y:S01]  /*fb50*/  PRMT R150, RZ, 0x7610, R150 ;  /* 0x00007610ff967816 */ /* 0x000fe20000000096 */
[----:B----4-:R-:W-:Y:S01]  /*fb60*/  @!P0 IMAD.MOV.U32 R158, RZ, RZ, R91 ;  /* 0x000000ffff9e8224 */ /* 0x010fe200078e005b */
[----:B------:R-:W-:-:S02]  /*fb70*/  PRMT R148, RZ, 0x7610, R148 ;  /* 0x00007610ff947816 */ /* 0x000fc40000000094 */
[----:B------:R-:W-:Y:S01]  /*fb80*/  PRMT R191, RZ, 0x7610, R191 ;  /* 0x00007610ffbf7816 */ /* 0x000fe200000000bf */
[----:B------:R-:W-:Y:S01]  /*fb90*/  @!P0 IMAD.MOV.U32 R146, RZ, RZ, R115 ;  /* 0x000000ffff928224 */ /* 0x000fe200078e0073 */
[----:B------:R0:W4:Y:S01]  /*fba0*/  @!P0 LDG.E.U16 R150, desc[UR18][R158.64] ;  /* 0x000000129e968981 */ /* 0x000122000c1e1500 */
[----:B------:R-:W-:Y:S02]  /*fbb0*/  @!P0 IMAD.MOV.U32 R147, RZ, RZ, R252 ;  /* 0x000000ffff938224 */ /* 0x000fe400078e00fc */
[----:B------:R-:W-:Y:S02]  /*fbc0*/  @!P0 IMAD.MOV.U32 R144, RZ, RZ, R229 ;  /* 0x000000ffff908224 */ /* 0x000fe400078e00e5 */
[----:B------:R-:W-:Y:S02]  /*fbd0*/  @!P0 IMAD.MOV.U32 R145, RZ, RZ, R228 ;  /* 0x000000ffff918224 */ /* 0x000fe400078e00e4 */
[----:B------:R-:W-:Y:S02]  /*fbe0*/  @!P0 IMAD.MOV.U32 R142, RZ, RZ, R197 ;  /* 0x000000ffff8e8224 */ /* 0x000fe400078e00c5 */
[----:B------:R-:W-:-:S02]  /*fbf0*/  @!P0 IMAD.MOV.U32 R143, RZ, RZ, R196 ;  /* 0x000000ffff8f8224 */ /* 0x000fc400078e00c4 */
[----:B------:R-:W-:Y:S02]  /*fc00*/  @!P0 IMAD.MOV.U32 R140, RZ, RZ, R103 ;  /* 0x000000ffff8c8224 */ /* 0x000fe400078e0067 */
        /* <DEDUP_REMOVED lines=17> */
[----:B------:R-:W-:Y:S01]  /*fd20*/  @!P0 IMAD.MOV.U32 R121, RZ, RZ, R214 ;  /* 0x000000ffff798224 */ /* 0x000fe200078e00d6 */
[----:B------:R-:W-:Y:S01]  /*fd30*/  PRMT R119, RZ, 0x7610, R119 ;  /* 0x00007610ff777816 */ /* 0x000fe20000000077 */
[----:B0-----:R-:W-:Y:S01]  /*fd40*/  @!P0 IMAD.MOV.U32 R158, RZ, RZ, R237 ;  /* 0x000000ffff9e8224 */ /* 0x001fe200078e00ed */
[----:B------:R-:W-:Y:S01]  /*fd50*/  PRMT R149, RZ, 0x7610, R149 ;  /* 0x00007610ff957816 */ /* 0x000fe20000000095 */
[----:B------:R-:W-:Y:S01]  /*fd60*/  @!P0 IMAD.MOV.U32 R159, RZ, RZ, R14 ;  /* 0x000000ffff9f8224 */ /* 0x000fe200078e000e */
[----:B------:R-:W-:Y:S01]  /*fd70*/  PRMT R151, RZ, 0x7610, R151 ;  /* 0x00007610ff977816 */ /* 0x000fe20000000097 */
[----:B------:R-:W4:Y:S04]  /*fd80*/  LDL.LU R220, [R1+0x8] ;  /* 0x0000080001dc7983 */ /* 0x000f280000300800 */
[----:B------:R0:W4:Y:S04]  /*fd90*/  @!P0 LDG.E.U16 R148, desc[UR18][R158.64] ;  /* 0x000000129e948981 */ /* 0x000128000c1e1500 */
[----:B------:R-:W4:Y:S01]  /*fda0*/  LDL.LU R192, [R1+0x4] ;  /* 0x0000040001c07983 */ /* 0x000f220000300800 */
[----:B0-----:R-:W-:-:S02]  /*fdb0*/  @!P0 IMAD.MOV.U32 R158, RZ, RZ, R219 ;  /* 0x000000ffff9e8224 */ /* 0x001fc400078e00db */
[----:B------:R-:W-:-:S05]  /*fdc0*/  @!P0 IMAD.MOV.U32 R159, RZ, RZ, R0 ;  /* 0x000000ffff9f8224 */ /* 0x000fca00078e0000 */
[----:B------:R0:W4:Y:S02]  /*fdd0*/  @!P0 LDG.E.U16 R191, desc[UR18][R158.64] ;  /* 0x000000129ebf8981 */ /* 0x000124000c1e1500 */
[----:B0-----:R-:W-:Y:S02]  /*fde0*/  PRMT R158, RZ, 0x7610, R158 ;  /* 0x00007610ff9e7816 */ /* 0x001fe4000000009e */
[----:B------:R-:W-:-:S04]  /*fdf0*/  PRMT R159, RZ, 0x7610, R159 ;  /* 0x00007610ff9f7816 */ /* 0x000fc8000000009f */
[----:B------:R0:W4:Y:S02]  /*fe00*/  @!P0 LDG.E.U16 R158, desc[UR18][R146.64] ;  /* 0x00000012929e8981 */ /* 0x000124000c1e1500 */
[----:B0-----:R-:W-:Y:S02]  /*fe10*/  @!P0 IMAD.MOV.U32 R146, RZ, RZ, R245 ;  /* 0x000000ffff928224 */ /* 0x001fe400078e00f5 */
        /* <DEDUP_REMOVED lines=64> */
[----:B------:R0:W4:Y:S01]  /*10220*/  @!P0 LDG.E.U16 R126, desc[UR18][R124.64] ;  /* 0x000000127c7e8981 */ /* 0x000122000c1e1500 */
[----:B--2---:R-:W-:Y:S02]  /*10230*/  @!P0 IMAD.MOV.U32 R122, RZ, RZ, R232 ;  /* 0x000000ffff7a8224 */ /* 0x004fe400078e00e8 */
[----:B0-----:R-:W-:Y:S02]  /*10240*/  @!P0 IMAD.MOV.U32 R124, RZ, RZ, R88 ;  /* 0x000000ffff7c8224 */ /* 0x001fe400078e0058 */
[----:B------:R-:W-:-:S05]  /*10250*/  @!P0 IMAD.MOV.U32 R125, RZ, RZ, R15 ;  /* 0x000000ffff7d8224 */ /* 0x000fca00078e000f */
[----:B------:R0:W2:Y:S02]  /*10260*/  @!P0 LDG.E.U16 R127, desc[UR18][R124.64] ;  /* 0x000000127c7f8981 */ /* 0x0000a4000c1e1500 */
[----:B0-----:R-:W-:Y:S02]  /*10270*/  PRMT R124, RZ, 0x7610, R124 ;  /* 0x00007610ff7c7816 */ /* 0x001fe4000000007c */
[----:B------:R-:W-:-:S04]  /*10280*/  PRMT R125, RZ, 0x7610, R125 ;  /* 0x00007610ff7d7816 */ /* 0x000fc8000000007d */
[----:B------:R0:W2:Y:S02]  /*10290*/  @!P0 LDG.E.U16 R124, desc[UR18][R122.64] ;  /* 0x000000127a7c8981 */ /* 0x0000a4000c1e1500 */
[----:B0-----:R-:W-:Y:S02]  /*102a0*/  @!P0 IMAD.MOV.U32 R122, RZ, RZ, R104 ;  /* 0x000000ffff7a8224 */ /* 0x001fe400078e0068 */
[----:B------:R-:W-:-:S05]  /*102b0*/  @!P0 IMAD.MOV.U32 R123, RZ, RZ, R117 ;  /* 0x000000ffff7b8224 */ /* 0x000fca00078e0075 */
[----:B------:R0:W2:Y:S02]  /*102c0*/  @!P0 LDG.E.U16 R125, desc[UR18][R122.64] ;  /* 0x000000127a7d8981 */ /* 0x0000a4000c1e1500 */
[----:B0-----:R-:W-:-:S06]  /*102d0*/  PRMT R122, RZ, 0x7610, R122 ;  /* 0x00007610ff7a7816 */ /* 0x001fcc000000007a */
[----:B------:R0:W2:Y:S01]  /*102e0*/  @!P0 LDG.E.U16 R122, desc[UR18][R120.64] ;  /* 0x00000012787a8981 */ /* 0x0000a2000c1e1500 */
[----:B------:R-:W-:Y:S01]  /*102f0*/  PRMT R123, RZ, 0x7610, R123 ;  /* 0x00007610ff7b7816 */ /* 0x000fe2000000007b */
[----:B0-----:R-:W-:Y:S02]  /*10300*/  @!P0 IMAD.MOV.U32 R120, RZ, RZ, R246 ;  /* 0x000000ffff788224 */ /* 0x001fe400078e00f6 */
[----:B------:R-:W-:-:S05]  /*10310*/  @!P0 IMAD.MOV.U32 R121, RZ, RZ, R221 ;  /* 0x000000ffff798224 */ /* 0x000fca00078e00dd */
[----:B------:R0:W2:Y:S02]  /*10320*/  @!P0 LDG.E.U16 R119, desc[UR18][R120.64] ;  /* 0x0000001278778981 */ /* 0x0000a4000c1e1500 */
[----:B0-----:R-:W-:Y:S02]  /*10330*/  @!P0 IMAD.MOV.U32 R120, RZ, RZ, R12 ;  /* 0x000000ffff788224 */ /* 0x001fe400078e000c */
[----:B------:R-:W-:-:S05]  /*10340*/  @!P0 IMAD.MOV.U32 R121, RZ, RZ, R113 ;  /* 0x000000ffff798224 */ /* 0x000fca00078e0071 */
[----:B------:R0:W2:Y:S02]  /*10350*/  @!P0 LDG.E.U16 R123, desc[UR18][R120.64] ;  /* 0x00000012787b8981 */ /* 0x0000a4000c1e1500 */
[----:B0-----:R-:W-:Y:S02]  /*10360*/  @!P0 IMAD.MOV.U32 R120, RZ, RZ, R217 ;  /* 0x000000ffff788224 */ /* 0x001fe400078e00d9 */
[----:B------:R-:W-:-:S05]  /*10370*/  @!P0 IMAD.MOV.U32 R121, RZ, RZ, R98 ;  /* 0x000000ffff798224 */ /* 0x000fca00078e0062 */
[----:B------:R0:W2:Y:S02]  /*10380*/  @!P0 LDG.E.U16 R149, desc[UR18][R120.64] ;  /* 0x0000001278958981 */ /* 0x0000a4000c1e1500 */
[----:B0-----:R-:W-:Y:S01]  /*10390*/  LOP3.LUT R121, R2, 0x20, RZ, 0x3c, !PT ;  /* 0x0000002002797812 */ /* 0x001fe200078e3cff */
[----:B------:R-:W-:-:S04]  /*103a0*/  @!P0 IMAD.MOV.U32 R120, RZ, RZ, R250 ;  /* 0x000000ffff788224 */ /* 0x000fc800078e00fa */
[----:B------:R0:W-:Y:S02]  /*103b0*/  STS.U16 [R121+UR7+0x100], R152 ;  /* 0x0001009879007988 */ /* 0x0001e40008000407 */
[----:B0-----:R-:W-:-:S05]  /*103c0*/  @!P0 IMAD.MOV.U32 R121, RZ, RZ, R202 ;  /* 0x000000ffff798224 */ /* 0x001fca00078e00ca */
[----:B------:R0:W2:Y:S01]  /*103d0*/  @!P0 LDG.E.U16 R151, desc[UR18][R120.64] ;  /* 0x0000001278978981 */ /* 0x0000a2000c1e1500 */
[----:B------:R-:W-:Y:S02]  /*103e0*/  PRMT R152, RZ, 0x7610, R152 ;  /* 0x00007610ff987816 */ /* 0x000fe40000000098 */
[----:B0-----:R-:W-:Y:S01]  /*103f0*/  LOP3.LUT R121, R2, 0x20, RZ, 0x3c, !PT ;  /* 0x0000002002797812 */ /* 0x001fe200078e3cff */
[----:B------:R-:W-:-:S04]  /*10400*/  @!P0 IMAD.MOV.U32 R120, RZ, RZ, R234 ;  /* 0x000000ffff788224 */ /* 0x000fc800078e00ea */
[----:B------:R0:W-:Y:S02]  /*10410*/  STS.U16 [R121+UR7+0x500], R155 ;  /* 0x0005009b79007988 */ /* 0x0001e40008000407 */
[----:B0-----:R-:W-:-:S05]  /*10420*/  @!P0 IMAD.MOV.U32 R121, RZ, RZ, R16 ;  /* 0x000000ffff798224 */ /* 0x001fca00078e0010 */
[----:B------:R0:W2:Y:S01]  /*10430*/  @!P0 LDG.E.U16 R152, desc[UR18][R120.64] ;  /* 0x0000001278988981 */ /* 0x0000a2000c1e1500 */
[----:B------:R-:W-:Y:S02]  /*10440*/  PRMT R155, RZ, 0x7610, R155 ;  /* 0x00007610ff9b7816 */ /* 0x000fe4000000009b */
[----:B0-----:R-:W-:Y:S01]  /*10450*/  LOP3.LUT R121, R2, 0x20, RZ, 0x3c, !PT ;  /* 0x0000002002797812 */ /* 0x001fe200078e3cff */
[----:B---3--:R-:W-:-:S04]  /*10460*/  @!P0 IMAD.MOV.U32 R120, RZ, RZ, R204 ;  /* 0x000000ffff788224 */ /* 0x008fc800078e00cc */
[----:B------:R0:W-:Y:S02]  /*10470*/  STS.U16 [R121+UR7+0x900], R156 ;  /* 0x0009009c79007988 */ /* 0x0001e40008000407 */
[----:B0-----:R-:W-:-:S05]  /*10480*/  @!P0 IMAD.MOV.U32 R121, RZ, RZ, R11 ;  /* 0x000000ffff798224 */ /* 0x001fca00078e000b */
[----:B------:R0:W3:Y:S01]  /*10490*/  @!P0 LDG.E.U16 R155, desc[UR18][R120.64] ;  /* 0x00000012789b8981 */ /* 0x0000e2000c1e1500 */
[----:B------:R-:W-:Y:S02]  /*104a0*/  PRMT R156, RZ, 0x7610, R156 ;  /* 0x00007610ff9c7816 */ /* 0x000fe4000000009c */
[----:B0-----:R-:W-:Y:S01]  /*104b0*/  LOP3.LUT R121, R2, 0x20, RZ, 0x3c, !PT ;  /* 0x0000002002797812 */ /* 0x001fe200078e3cff */
[----:B------:R-:W-:-:S04]  /*104c0*/  @!P0 IMAD.MOV.U32 R120, RZ, RZ, R241 ;  /* 0x000000ffff788224 */ /* 0x000fc800078e00f1 */
        /* <DEDUP_REMOVED lines=89> */
[----:B----4-:R-:W-:-:S04]  /*10a60*/  @!P0 IMAD.MOV.U32 R120, RZ, RZ, R220 ;  /* 0x000000ffff788224 */ /* 0x010fc800078e00dc */
[----:B------:R0:W-:Y:S02]  /*10a70*/  STS.U16 [R121+UR7+0x980], R190 ;  /* 0x000980be79007988 */ /* 0x0001e40008000407 */
[----:B0-----:R-:W-:Y:S01]  /*10a80*/  LOP3.LUT R190, R2, 0x30, RZ, 0x3c, !PT ;  /* 0x0000003002be7812 */ /* 0x001fe200078e3cff */
[----:B------:R-:W-:-:S04]  /*10a90*/  @!P0 IMAD.MOV.U32 R121, RZ, RZ, R192 ;  /* 0x000000ffff798224 */ /* 0x000fc800078e00c0 */
[----:B------:R0:W-:Y:S04]  /*10aa0*/  STS.U16 [R190+UR7+0xd80], R189 ;  /* 0x000d80bdbe007988 */ /* 0x0001e80008000407 */
[----:B------:R1:W4:Y:S01]  /*10ab0*/  @!P0 LDG.E.U16 R188, desc[UR18][R120.64] ;  /* 0x0000001278bc8981 */ /* 0x000322000c1e1500 */
[----:B0-----:R-:W-:Y:S01]  /*10ac0*/  PRMT R189, RZ, 0x7610, R189 ;  /* 0x00007610ffbd7816 */ /* 0x001fe200000000bd */
[----:B-1----:R-:W-:Y:S02]  /*10ad0*/  @!P0 IMAD.MOV.U32 R120, RZ, RZ, R239 ;  /* 0x000000ffff788224 */ /* 0x002fe400078e00ef */
[----:B------:R-:W-:Y:S01]  /*10ae0*/  @!P0 IMAD.MOV.U32 R121, RZ, RZ, R238 ;  /* 0x000000ffff798224 */ /* 0x000fe200078e00ee */
        /* <DEDUP_REMOVED lines=25> */
[----:B------:R-:W-:Y:S04]  /*10c80*/  STS.U16 [R190+UR7+0x2580], R177 ;  /* 0x002580b1be007988 */ /* 0x000fe80008000407 */
[----:B------:R0:W4:Y:S04]  /*10c90*/  @!P0 LDG.E.U16 R178, desc[UR18][R120.64] ;  /* 0x0000001278b28981 */ /* 0x000128000c1e1500 */
[----:B------:R-:W-:Y:S04]  /*10ca0*/  STS.U16 [R190+UR7+0x2980], R174 ;  /* 0x002980aebe007988 */ /* 0x000fe80008000407 */
[----:B------:R-:W-:Y:S01]  /*10cb0*/  STS.U16 [R190+UR7+0x2d80], R172 ;  /* 0x002d80acbe007988 */ /* 0x000fe20008000407 */
[----:B0-----:R-:W-:-:S03]  /*10cc0*/  LOP3.LUT R121, R2, 0x40, RZ, 0x3c, !PT ;  /* 0x0000004002797812 */ /* 0x001fc600078e3cff */
[----:B------:R-:W-:Y:S04]  /*10cd0*/  STS.U16 [R190+UR7+0x3180], R171 ;  /* 0x003180abbe007988 */ /* 0x000fe80008000407 */
[----:B------:R-:W-:Y:S04]  /*10ce0*/  STS.U16 [R190+UR7+0x3580], R168 ;  /* 0x003580a8be007988 */ /* 0x000fe80008000407 */
[----:B------:R-:W-:Y:S04]  /*10cf0*/  STS.U16 [R190+UR7+0x3980], R167 ;  /* 0x003980a7be007988 */ /* 0x000fe80008000407 */
[----:B------:R0:W-:Y:S04]  /*10d00*/  STS.U16 [R190+UR7+0x3d80], R164 ;  /* 0x003d80a4be007988 */ /* 0x0001e80008000407 */
        /* <DEDUP_REMOVED lines=8> */
[----:B0-----:R-:W-:-:S03]  /*10d90*/  LOP3.LUT R190, R2, 0x50, RZ, 0x3c, !PT ;  /* 0x0000005002be7812 */ /* 0x001fc600078e3cff */
        /* <DEDUP_REMOVED lines=16> */
[----:B------:R-:W-:-:S03]  /*10ea0*/  LOP3.LUT R120, R2, 0x60, RZ, 0x3c, !PT ;  /* 0x0000006002787812 */ /* 0x000fc600078e3cff */
[----:B------:R-:W-:Y:S04]  /*10eb0*/  STS.U16 [R190+UR7+0x2280], R132 ;  /* 0x00228084be007988 */ /* 0x000fe80008000407 */
[----:B------:R-:W-:Y:S04]  /*10ec0*/  STS.U16 [R190+UR7+0x2680], R133 ;  /* 0x00268085be007988 */ /* 0x000fe80008000407 */
[----:B------:R-:W-:Y:S04]  /*10ed0*/  STS.U16 [R190+UR7+0x2a80], R130 ;  /* 0x002a8082be007988 */ /* 0x000fe80008000407 */
[----:B------:R-:W-:Y:S04]  /*10ee0*/  STS.U16 [R190+UR7+0x2e80], R131 ;  /* 0x002e8083be007988 */ /* 0x000fe80008000407 */
[----:B------:R-:W-:Y:S04]  /*10ef0*/  STS.U16 [R190+UR7+0x3280], R128 ;  /* 0x00328080be007988 */ /* 0x000fe80008000407 */
[----:B------:R-:W-:Y:S04]  /*10f00*/  STS.U16 [R190+UR7+0x3680], R129 ;  /* 0x00368081be007988 */ /* 0x000fe80008000407 */
[----:B------:R-:W-:Y:S04]  /*10f10*/  STS.U16 [R190+UR7+0x3a80], R126 ;  /* 0x003a807ebe007988 */ /* 0x000fe80008000407 */
[----:B--2---:R-:W-:Y:S04]  /*10f20*/  STS.U16 [R190+UR7+0x3e80], R127 ;  /* 0x003e807fbe007988 */ /* 0x004fe80008000407 */
        /* <DEDUP_REMOVED lines=8> */
[----:B---3--:R-:W-:Y:S04]  /*10fb0*/  STS.U16 [R120+UR7+0x2300], R155 ;  /* 0x0023009b78007988 */ /* 0x008fe80008000407 */
[----:B------:R-:W-:Y:S04]  /*10fc0*/  STS.U16 [R120+UR7+0x2700], R156 ;  /* 0x0027009c78007988 */ /* 0x000fe80008000407 */
[----:B------:R-:W-:Y:S04]  /*10fd0*/  STS.U16 [R120+UR7+0x2b00], R160 ;  /* 0x002b00a078007988 */ /* 0x000fe80008000407 */
[----:B------:R-:W-:Y:S04]  /*10fe0*/  STS.U16 [R120+UR7+0x2f00], R163 ;  /* 0x002f00a378007988 */ /* 0x000fe80008000407 */
[----:B------:R-:W-:Y:S04]  /*10ff0*/  STS.U16 [R120+UR7+0x3300], R165 ;  /* 0x003300a578007988 */ /* 0x000fe80008000407 */
[----:B------:R-:W-:Y:S04]  /*11000*/  STS.U16 [R120+UR7+0x3700], R166 ;  /* 0x003700a678007988 */ /* 0x000fe80008000407 */
[----:B------:R-:W-:Y:S04]  /*11010*/  STS.U16 [R120+UR7+0x3b00], R169 ;  /* 0x003b00a978007988 */ /* 0x000fe80008000407 */
[----:B------:R1:W-:Y:S04]  /*11020*/  STS.U16 [R120+UR7+0x3f00], R170 ;  /* 0x003f00aa78007988 */ /* 0x0003e80008000407 */
[----:B0-----:R-:W2:Y:S04]  /*11030*/  LDL R119, [R1+0x444] ;  /* 0x0004440001777983 */ /* 0x001ea80000100800 */
[----:B-1----:R-:W3:Y:S04]  /*11040*/  LDL.LU R120, [R1+0x234] ;  /* 0x0002340001787983 */ /* 0x002ee80000300800 */
[----:B------:R-:W4:Y:S04]  /*11050*/  LDL.LU R121, [R1+0x41c] ;  /* 0x00041c0001797983 */ /* 0x000f280000300800 */
[----:B------:R-:W2:Y:S04]  /*11060*/  LDL.LU R157, [R1+0x418] ;  /* 0x00041800019d7983 */ /* 0x000ea80000300800 */
        /* <DEDUP_REMOVED lines=13> */
[----:B------:R-:W2:Y:S01]  /*11140*/  LDL.LU R154, [R1+0x404] ;  /* 0x00040400019a7983 */ /* 0x000ea20000300800 */
[----:B---3--:R-:W-:-:S02]  /*11150*/  IADD3 R120, P1, R120, UR45, RZ ;  /* 0x0000002d78787c10 */ /* 0x008fc4000ff3e0ff */
[----:B----4-:R-:W-:-:S03]  /*11160*/  IADD3 R121, P4, R121, UR45, RZ ;  /* 0x0000002d79797c10 */ /* 0x010fc6000ff9e0ff */
[----:B------:R0:W-:Y:S01]  /*11170*/  STL [R1+0x234], R120 ;  /* 0x0002347801007387 */ /* 0x0001e20000100800 */
[----:B--2---:R-:W-:Y:S02]  /*11180*/  IADD3 R157, P3, R157, UR45, RZ ;  /* 0x0000002d9d9d7c10 */ /* 0x004fe4000ff7e0ff */
[----:B------:R-:W-:Y:S01]  /*11190*/  IADD3 R190, P6, R190, UR45, RZ ;  /* 0x0000002dbebe7c10 */ /* 0x000fe2000ffde0ff */
[----:B0-----:R-:W2:Y:S04]  /*111a0*/  LDL.LU R120, [R1+0x3d8] ;  /* 0x0003d80001787983 */ /* 0x001ea80000300800 */
[----:B------:R-:W3:Y:S04]  /*111b0*/  LDL.LU R162, [R1+0x3fc] ;  /* 0x0003fc0001a27983 */ /* 0x000ee80000300800 */
[----:B------:R0:W-:Y:S01]  /*111c0*/  STL [R1+0x41c], R121 ;  /* 0x00041c7901007387 */ /* 0x0001e20000100800 */
[----:B------:R-:W-:-:S02]  /*111d0*/  IADD3 R172, P2, R172, UR45, RZ ;  /* 0x0000002dacac7c10 */ /* 0x000fc4000ff5e0ff */
[----:B------:R-:W-:Y:S01]  /*111e0*/  IADD3 R161, P5, R161, UR45, RZ ;  /* 0x0000002da1a17c10 */ /* 0x000fe2000ffbe0ff */
[----:B0-----:R-:W4:Y:S04]  /*111f0*/  LDL.LU R121, [R1+0x3d0] ;  /* 0x0003d00001797983 */ /* 0x001f280000300800 */
[----:B------:R0:W-:Y:S01]  /*11200*/  STL [R1+0x414], R190 ;  /* 0x000414be01007387 */ /* 0x0001e20000100800 */
[----:B------:R-:W-:Y:S02]  /*11210*/  IADD3.X R164, R164, UR17, RZ, P1, !PT ;  /* 0x00000011a4a47c10 */ /* 0x000fe40008ffe4ff */
[----:B------:R-:W-:Y:S02]  /*11220*/  IADD3.X R168, R168, UR17, RZ, P4, !PT ;  /* 0x00000011a8a87c10 */ /* 0x000fe4000a7fe4ff */
[----:B------:R-:W-:Y:S01]  /*11230*/  IADD3 R167, P1, R167, UR45, RZ ;  /* 0x0000002da7a77c10 */ /* 0x000fe2000ff3e0ff */
[----:B0-----:R-:W4:Y:S04]  /*11240*/  LDL.LU R190, [R1+0x3f4] ;  /* 0x0003f40001be7983 */ /* 0x001f280000300800 */
[----:B------:R-:W-:Y:S04]  /*11250*/  STL [R1+0x418], R157 ;  /* 0x0004189d01007387 */ /* 0x000fe80000100800 */
[----:B------:R0:W-:Y:S01]  /*11260*/  STL [R1+0x408], R172 ;  /* 0x000408ac01007387 */ /* 0x0001e20000100800 */
[----:B------:R-:W-:-:S03]  /*11270*/  IADD3 R174, P4, R174, UR45, RZ ;  /* 0x0000002daeae7c10 */ /* 0x000fc6000ff9e0ff */
[----:B0-----:R-:W4:Y:S04]  /*11280*/  LDL.LU R172, [R1+0x3c8] ;  /* 0x0003c80001ac7983 */ /* 0x001f280000300800 */
[----:B------:R-:W-:Y:S04]  /*11290*/  STL [R1+0x410], R161 ;  /* 0x000410a101007387 */ /* 0x000fe80000100800 */
[----:B------:R-:W4:Y:S04]  /*112a0*/  LDL.LU R191, [R1+0x3ec] ;  /* 0x0003ec0001bf7983 */ /* 0x000f280000300800 */
[----:B------:R-:W-:Y:S04]  /*112b0*/  STL [R1+0x228], R164 ;  /* 0x000228a401007387 */ /* 0x000fe80000100800 */
[----:B------:R0:W-:Y:S04]  /*112c0*/  STL [R1+0x230], R168 ;  /* 0x000230a801007387 */ /* 0x0001e80000100800 */
[----:B------:R1:W-:Y:S04]  /*112d0*/  STL [R1+0x400], R167 ;  /* 0x000400a701007387 */ /* 0x0003e80000100800 */
[----:B0-----:R-:W4:Y:S04]  /*112e0*/  LDL.LU R168, [R1+0x3c0] ;  /* 0x0003c00001a87983 */ /* 0x001f280000300800 */
[----:B------:R-:W4:Y:S04]  /*112f0*/  LDL.LU R148, [R1+0x3e4] ;  /* 0x0003e40001947983 */ /* 0x000f280000300800 */
[----:B------:R-:W4:Y:S04]  /*11300*/  LDL.LU R157, [R1+0x3b8] ;  /* 0x0003b800019d7983 */ /* 0x000f280000300800 */
[----:B------:R-:W4:Y:S04]  /*11310*/  LDL.LU R161, [R1+0x3dc] ;  /* 0x0003dc0001a17983 */ /* 0x000f280000300800 */
[----:B------:R0:W-:Y:S01]  /*11320*/  STL [R1+0x3f8], R174 ;  /* 0x0003f8ae01007387 */ /* 0x0001e20000100800 */
[----:B------:R-:W-:-:S03]  /*11330*/  IADD3.X R177, R177, UR17, RZ, P3, !PT ;  /* 0x00000011b1b17c10 */ /* 0x000fc60009ffe4ff */
[----:B------:R-:W4:Y:S04]  /*11340*/  LDL.LU R164, [R1+0x3b0] ;  /* 0x0003b00001a47983 */ /* 0x000f280000300800 */
[----:B-1----:R-:W4:Y:S04]  /*11350*/  LDL.LU R167, [R1+0x3d4] ;  /* 0x0003d40001a77983 */ /* 0x002f280000300800 */
[----:B0-----:R-:W4:Y:S04]  /*11360*/  LDL.LU R174, [R1+0x3a8] ;  /* 0x0003a80001ae7983 */ /* 0x001f280000300800 */
[----:B------:R0:W-:Y:S04]  /*11370*/  STL [R1+0x22c], R177 ;  /* 0x00022cb101007387 */ /* 0x0001e80000100800 */
[----:B0-----:R-:W4:Y:S01]  /*11380*/  LDL.LU R177, [R1+0x3cc] ;  /* 0x0003cc0001b17983 */ /* 0x001f220000300800 */
[----:B------:R-:W-:-:S02]  /*11390*/  IADD3 R159, P3, R159, UR45, RZ ;  /* 0x0000002d9f9f7c10 */ /* 0x000fc4000ff7e0ff */
[----:B------:R-:W-:Y:S02]  /*113a0*/  IADD3.X R158, R158, UR17, RZ, P6, !PT ;  /* 0x000000119e9e7c10 */ /* 0x000fe4000b7fe4ff */
[----:B------:R-:W-:Y:S02]  /*113b0*/  IADD3.X R153, R153, UR17, RZ, P5, !PT ;  /* 0x0000001199997c10 */ /* 0x000fe4000affe4ff */
[----:B------:R-:W-:Y:S02]  /*113c0*/  IADD3 R171, P5, R171, UR45, RZ ;  /* 0x0000002dabab7c10 */ /* 0x000fe4000ffbe0ff */
[----:B------:R-:W-:Y:S01]  /*113d0*/  IADD3 R150, P6, R150, UR45, RZ ;  /* 0x0000002d96967c10 */ /* 0x000fe2000ffde0ff */
[----:B------:R-:W-:Y:S01]  /*113e0*/  STL [R1+0x3f0], R159 ;  /* 0x0003f09f01007387 */ /* 0x000fe20000100800 */
[----:B------:R-:W-:-:S03]  /*113f0*/  IADD3.X R154, R154, UR17, RZ, P2, !PT ;  /* 0x000000119a9a7c10 */ /* 0x000fc600097fe4ff */
[----:B------:R-:W-:Y:S04]  /*11400*/  STL [R1+0x224], R158 ;  /* 0x0002249e01007387 */ /* 0x000fe80000100800 */
[----:B------:R0:W-:Y:S04]  /*11410*/  STL [R1+0x3e0], R171 ;  /* 0x0003e0ab01007387 */ /* 0x0001e80000100800 */
[----:B------:R-:W-:Y:S04]  /*11420*/  STL [R1+0x3e8], R150 ;  /* 0x0003e89601007387 */ /* 0x000fe80000100800 */
[----:B0-----:R-:W4:Y:S04]  /*11430*/  LDL.LU R171, [R1+0x3a0] ;  /* 0x0003a00001ab7983 */ /* 0x001f280000300800 */
[----:B------:R-:W-:Y:S01]  /*11440*/  STL [R1+0x40c], R153 ;  /* 0x00040c9901007387 */ /* 0x000fe20000100800 */
[----:B--2---:R-:W-:-:S02]  /*11450*/  IADD3 R120, P2, R120, UR45, RZ ;  /* 0x0000002d78787c10 */ /* 0x004fc4000ff5e0ff */
[----:B---3--:R-:W-:-:S03]  /*11460*/  IADD3.X R162, R162, UR17, RZ, P1, !PT ;  /* 0x00000011a2a27c10 */ /* 0x008fc60008ffe4ff */
[----:B------:R0:W-:Y:S04]  /*11470*/  STL [R1+0x3d8], R120 ;  /* 0x0003d87801007387 */ /* 0x0001e80000100800 */
[----:B0-----:R-:W2:Y:S01]  /*11480*/  LDL.LU R120, [R1+0x3c4] ;  /* 0x0003c40001787983 */ /* 0x001ea20000300800 */
[----:B----4-:R-:W-:-:S03]  /*11490*/  IADD3 R121, P1, R121, UR45, RZ ;  /* 0x0000002d79797c10 */ /* 0x010fc6000ff3e0ff */
[----:B------:R-:W-:Y:S04]  /*114a0*/  STL [R1+0x404], R154 ;  /* 0x0004049a01007387 */ /* 0x000fe80000100800 */
[----:B------:R-:W3:Y:S04]  /*114b0*/  LDL.LU R150, [R1+0x398] ;  /* 0x0003980001967983 */ /* 0x000ee80000300800 */
[----:B------:R0:W-:Y:S01]  /*114c0*/  STL [R1+0x3d0], R121 ;  /* 0x0003d07901007387 */ /* 0x0001e20000100800 */
[----:B------:R-:W-:-:S03]  /*114d0*/  IADD3.X R190, R190, UR17, RZ, P4, !PT ;  /* 0x00000011bebe7c10 */ /* 0x000fc6000a7fe4ff */
[----:B------:R-:W-:Y:S04]  /*114e0*/  STL [R1+0x3fc], R162 ;  /* 0x0003fca201007387 */ /* 0x000fe80000100800 */
[----:B0-----:R-:W4:Y:S04]  /*114f0*/  LDL.LU R121, [R1+0x3bc] ;  /* 0x0003bc0001797983 */ /* 0x001f280000300800 */
[----:B------:R-:W4:Y:S04]  /*11500*/  LDL.LU R153, [R1+0x390] ;  /* 0x0003900001997983 */ /* 0x000f280000300800 */
[----:B------:R0:W-:Y:S01]  /*11510*/  STL [R1+0x3f4], R190 ;  /* 0x0003f4be01007387 */ /* 0x0001e20000100800 */
[----:B------:R-:W-:-:S03]  /*11520*/  IADD3 R172, P4, R172, UR45, RZ ;  /* 0x0000002dacac7c10 */ /* 0x000fc6000ff9e0ff */
[----:B0-----:R-:W4:Y:S04]  /*11530*/  LDL.LU R190, [R1+0x3b4] ;  /* 0x0003b40001be7983 */ /* 0x001f280000300800 */
[----:B------:R-:W4:Y:S01]  /*11540*/  LDL.LU R154, [R1+0x388] ;  /* 0x00038800019a7983 */ /* 0x000f220000300800 */
[----:B------:R-:W-:-:S03]  /*11550*/  IADD3.X R191, R191, UR17, RZ, P3, !PT ;  /* 0x00000011bfbf7c10 */ /* 0x000fc60009ffe4ff */
[----:B------:R-:W4:Y:S04]  /*11560*/  LDL.LU R162, [R1+0x3ac] ;  /* 0x0003ac0001a27983 */ /* 0x000f280000300800 */
[----:B------:R0:W-:Y:S01]  /*11570*/  STL [R1+0x3c8], R172 ;  /* 0x0003c8ac01007387 */ /* 0x0001e20000100800 */
[----:B------:R-:W-:-:S03]  /*11580*/  IADD3 R168, P3, R168, UR45, RZ ;  /* 0x0000002da8a87c10 */ /* 0x000fc6000ff7e0ff */
[----:B0-----:R-:W4:Y:S01]  /*11590*/  LDL.LU R172, [R1+0x380] ;  /* 0x0003800001ac7983 */ /* 0x001f220000300800 */
[----:B------:R-:W-:-:S03]  /*115a0*/  IADD3.X R148, R148, UR17, RZ, P6, !PT ;  /* 0x0000001194947c10 */ /* 0x000fc6000b7fe4ff */
[----:B------:R0:W-:Y:S01]  /*115b0*/  STL [R1+0x3c0], R168 ;  /* 0x0003c0a801007387 */ /* 0x0001e20000100800 */
[----:B------:R-:W-:Y:S02]  /*115c0*/  IADD3 R157, P6, R157, UR45, RZ ;  /* 0x0000002d9d9d7c10 */ /* 0x000fe4000ffde0ff */
[----:B------:R-:W-:Y:S01]  /*115d0*/  IADD3.X R161, R161, UR17, RZ, P5, !PT ;  /* 0x00000011a1a17c10 */ /* 0x000fe2000affe4ff */
[----:B0-----:R-:W4:Y:S04]  /*115e0*/  LDL.LU R168, [R1+0x3a4] ;  /* 0x0003a40001a87983 */ /* 0x001f280000300800 */
[----:B------:R-:W-:Y:S01]  /*115f0*/  STL [R1+0x3ec], R191 ;  /* 0x0003ecbf01007387 */ /* 0x000fe20000100800 */
[----:B------:R-:W-:Y:S02]  /*11600*/  IADD3 R164, P5, R164, UR45, RZ ;  /* 0x0000002da4a47c10 */ /* 0x000fe4000ffbe0ff */
[----:B------:R-:W-:Y:S01]  /*11610*/  IADD3.X R167, R167, UR17, RZ, P2, !PT ;  /* 0x00000011a7a77c10 */ /* 0x000fe200097fe4ff */
[----:B------:R-:W-:Y:S01]  /*11620*/  STL [R1+0x3e4], R148 ;  /* 0x0003e49401007387 */ /* 0x000fe20000100800 */
[----:B------:R-:W-:-:S03]  /*11630*/  IADD3 R174, P2, R174, UR45, RZ ;  /* 0x0000002daeae7c10 */ /* 0x000fc6000ff5e0ff */
[----:B------:R-:W-:Y:S04]  /*11640*/  STL [R1+0x3b8], R157 ;  /* 0x0003b89d01007387 */ /* 0x000fe80000100800 */
[----:B------:R-:W-:Y:S04]  /*11650*/  STL [R1+0x3dc], R161 ;  /* 0x0003dca101007387 */ /* 0x000fe80000100800 */
[----:B------:R0:W-:Y:S04]  /*11660*/  STL [R1+0x3a8], R174 ;  /* 0x0003a8ae01007387 */ /* 0x0001e80000100800 */
[----:B------:R-:W-:Y:S01]  /*11670*/  STL [R1+0x3b0], R164 ;  /* 0x0003b0a401007387 */ /* 0x000fe20000100800 */
[----:B------:R-:W-:-:S03]  /*11680*/  IADD3.X R177, R177, UR17, RZ, P1, !PT ;  /* 0x00000011b1b17c10 */ /* 0x000fc60008ffe4ff */
[----:B0-----:R-:W4:Y:S04]  /*11690*/  LDL.LU R174, [R1+0x378] ;  /* 0x0003780001ae7983 */ /* 0x001f280000300800 */
[----:B------:R-:W-:Y:S04]  /*116a0*/  STL [R1+0x3d4], R167 ;  /* 0x0003d4a701007387 */ /* 0x000fe80000100800 */
[----:B------:R-:W4:Y:S04]  /*116b0*/  LDL.LU R159, [R1+0x39c] ;  /* 0x00039c00019f7983 */ /* 0x000f280000300800 */
[----:B------:R-:W4:Y:S04]  /*116c0*/  LDL.LU R158, [R1+0x370] ;  /* 0x00037000019e7983 */ /* 0x000f280000300800 */
[----:B------:R-:W4:Y:S04]  /*116d0*/  LDL.LU R157, [R1+0x394] ;  /* 0x00039400019d7983 */ /* 0x000f280000300800 */
[----:B------:R0:W-:Y:S04]  /*116e0*/  STL [R1+0x3cc], R177 ;  /* 0x0003ccb101007387 */ /* 0x0001e80000100800 */
[----:B------:R-:W4:Y:S04]  /*116f0*/  LDL.LU R161, [R1+0x368] ;  /* 0x0003680001a17983 */ /* 0x000f280000300800 */
[----:B0-----:R-:W4:Y:S01]  /*11700*/  LDL.LU R177, [R1+0x38c] ;  /* 0x00038c0001b17983 */ /* 0x001f220000300800 */
[----:B------:R-:W-:-:S03]  /*11710*/  IADD3 R171, P1, R171, UR45, RZ ;  /* 0x0000002dabab7c10 */ /* 0x000fc6000ff3e0ff */
[----:B------:R-:W4:Y:S04]  /*11720*/  LDL.LU R164, [R1+0x360] ;  /* 0x0003600001a47983 */ /* 0x000f280000300800 */
[----:B------:R0:W-:Y:S04]  /*11730*/  STL [R1+0x3a0], R171 ;  /* 0x0003a0ab01007387 */ /* 0x0001e80000100800 */
[----:B0-----:R-:W4:Y:S04]  /*11740*/  LDL.LU R171, [R1+0x384] ;  /* 0x0003840001ab7983 */ /* 0x001f280000300800 */
[----:B------:R-:W4:Y:S01]  /*11750*/  LDL.LU R167, [R1+0x358] ;  /* 0x0003580001a77983 */ /* 0x000f220000300800 */
[----:B--2---:R-:W-:-:S05]  /*11760*/  IADD3.X R120, R120, UR17, RZ, P4, !PT ;  /* 0x0000001178787c10 */ /* 0x004fca000a7fe4ff */
[----:B------:R0:W-:Y:S01]  /*11770*/  STL [R1+0x3c4], R120 ;  /* 0x0003c47801007387 */ /* 0x0001e20000100800 */
[----:B---3--:R-:W-:-:S03]  /*11780*/  IADD3 R150, P4, R150, UR45, RZ ;  /* 0x0000002d96967c10 */ /* 0x008fc6000ff9e0ff */
[----:B0-----:R-:W2:Y:S01]  /*11790*/  LDL.LU R120, [R1+0x37c] ;  /* 0x00037c0001787983 */ /* 0x001ea20000300800 */
[----:B----4-:R-:W-:Y:S02]  /*117a0*/  IADD3.X R121, R121, UR17, RZ, P3, !PT ;  /* 0x0000001179797c10 */ /* 0x010fe40009ffe4ff */
[----:B------:R-:W-:-:S03]  /*117b0*/  IADD3 R153, P3, R153, UR45, RZ ;  /* 0x0000002d99997c10 */ /* 0x000fc6000ff7e0ff */
[----:B------:R0:W-:Y:S04]  /*117c0*/  STL [R1+0x3bc], R121 ;  /* 0x0003bc7901007387 */ /* 0x0001e80000100800 */
[----:B0-----:R-:W3:Y:S01]  /*117d0*/  LDL.LU R121, [R1+0x350] ;  /* 0x0003500001797983 */ /* 0x001ee20000300800 */
[----:B------:R-:W-:-:S03]  /*117e0*/  IADD3.X R190, R190, UR17, RZ, P6, !PT ;  /* 0x00000011bebe7c10 */ /* 0x000fc6000b7fe4ff */
[----:B------:R-:W-:Y:S01]  /*117f0*/  STL [R1+0x398], R150 ;  /* 0x0003989601007387 */ /* 0x000fe20000100800 */
[----:B------:R-:W-:-:S03]  /*11800*/  IADD3 R154, P6, R154, UR45, RZ ;  /* 0x0000002d9a9a7c10 */ /* 0x000fc6000ffde0ff */
[----:B------:R0:W-:Y:S01]  /*11810*/  STL [R1+0x3b4], R190 ;  /* 0x0003b4be01007387 */ /* 0x0001e20000100800 */
[----:B------:R-:W-:-:S03]  /*11820*/  IADD3.X R162, R162, UR17, RZ, P5, !PT ;  /* 0x00000011a2a27c10 */ /* 0x000fc6000affe4ff */
[----:B0-----:R-:W4:Y:S04]  /*11830*/  LDL.LU R190, [R1+0x374] ;  /* 0x0003740001be7983 */ /* 0x001f280000300800 */
[----:B------:R-:W-:Y:S01]  /*11840*/  STL [R1+0x390], R153 ;  /* 0x0003909901007387 */ /* 0x000fe20000100800 */
[----:B------:R-:W-:-:S03]  /*11850*/  IADD3 R172, P5, R172, UR45, RZ ;  /* 0x0000002dacac7c10 */ /* 0x000fc6000ffbe0ff */
[----:B------:R-:W4:Y:S04]  /*11860*/  LDL.LU R191, [R1+0x348] ;  /* 0x0003480001bf7983 */ /* 0x000f280000300800 */
[----:B------:R-:W-:Y:S04]  /*11870*/  STL [R1+0x388], R154 ;  /* 0x0003889a01007387 */ /* 0x000fe80000100800 */
[----:B------:R0:W-:Y:S04]  /*11880*/  STL [R1+0x380], R172 ;  /* 0x000380ac01007387 */ /* 0x0001e80000100800 */
[----:B------:R1:W-:Y:S01]  /*11890*/  STL [R1+0x3ac], R162 ;  /* 0x0003aca201007387 */ /* 0x0003e20000100800 */
[----:B------:R-:W-:-:S03]  /*118a0*/  IADD3.X R168, R168, UR17, RZ, P2, !PT ;  /* 0x00000011a8a87c10 */ /* 0x000fc600097fe4ff */
[----:B0-----:R-:W4:Y:S04]  /*118b0*/  LDL.LU R172, [R1+0x36c] ;  /* 0x00036c0001ac7983 */ /* 0x001f280000300800 */
[----:B------:R-:W4:Y:S04]  /*118c0*/  LDL.LU R148, [R1+0x340] ;  /* 0x0003400001947983 */ /* 0x000f280000300800 */
[----:B------:R-:W4:Y:S04]  /*118d0*/  LDL.LU R150, [R1+0x364] ;  /* 0x0003640001967983 */ /* 0x000f280000300800 */
[----:B------:R-:W4:Y:S04]  /*118e0*/  LDL.LU R153, [R1+0x338] ;  /* 0x0003380001997983 */ /* 0x000f280000300800 */
[----:B------:R0:W-:Y:S04]  /*118f0*/  STL [R1+0x3a4], R168 ;  /* 0x0003a4a801007387 */ /* 0x0001e80000100800 */
[----:B------:R-:W4:Y:S04]  /*11900*/  LDL.LU R154, [R1+0x35c] ;  /* 0x00035c00019a7983 */ /* 0x000f280000300800 */
[----:B-1----:R-:W4:Y:S01]  /*11910*/  LDL.LU R162, [R1+0x330] ;  /* 0x0003300001a27983 */ /* 0x002f220000300800 */
[----:B------:R-:W-:-:S03]  /*11920*/  IADD3 R174, P2, R174, UR45, RZ ;  /* 0x0000002daeae7c10 */ /* 0x000fc6000ff5e0ff */
[----:B0-----:R-:W4:Y:S04]  /*11930*/  LDL.LU R168, [R1+0x354] ;  /* 0x0003540001a87983 */ /* 0x001f280000300800 */
[----:B------:R0:W-:Y:S01]  /*11940*/  STL [R1+0x378], R174 ;  /* 0x000378ae01007387 */ /* 0x0001e20000100800 */
[----:B------:R-:W-:Y:S02]  /*11950*/  IADD3.X R159, R159, UR17, RZ, P1, !PT ;  /* 0x000000119f9f7c10 */ /* 0x000fe40008ffe4ff */
[----:B------:R-:W-:Y:S01]  /*11960*/  IADD3 R158, P1, R158, UR45, RZ ;  /* 0x0000002d9e9e7c10 */ /* 0x000fe2000ff3e0ff */
[----:B0-----:R-:W4:Y:S01]  /*11970*/  LDL.LU R174, [R1+0x328] ;  /* 0x0003280001ae7983 */ /* 0x001f220000300800 */
[----:B------:R-:W-:-:S03]  /*11980*/  IADD3.X R157, R157, UR17, RZ, P4, !PT ;  /* 0x000000119d9d7c10 */ /* 0x000fc6000a7fe4ff */
[----:B------:R-:W-:Y:S04]  /*11990*/  STL [R1+0x39c], R159 ;  /* 0x00039c9f01007387 */ /* 0x000fe80000100800 */
[----:B------:R-:W-:Y:S01]  /*119a0*/  STL [R1+0x370], R158 ;  /* 0x0003709e01007387 */ /* 0x000fe20000100800 */
[----:B------:R-:W-:-:S05]  /*119b0*/  IADD3.X R177, R177, UR17, RZ, P3, !PT ;  /* 0x00000011b1b17c10 */ /* 0x000fca0009ffe4ff */
[----:B------:R0:W-:Y:S04]  /*119c0*/  STL [R1+0x38c], R177 ;  /* 0x00038cb101007387 */ /* 0x0001e80000100800 */
[----:B------:R-:W-:Y:S04]  /*119d0*/  STL [R1+0x394], R157 ;  /* 0x0003949d01007387 */ /* 0x000fe80000100800 */
[----:B0-----:R-:W4:Y:S01]  /*119e0*/  LDL.LU R177, [R1+0x34c] ;  /* 0x00034c0001b17983 */ /* 0x001f220000300800 */
[----:B------:R-:W-:Y:S02]  /*119f0*/  IADD3 R161, P4, R161, UR45, RZ ;  /* 0x0000002da1a17c10 */ /* 0x000fe4000ff9e0ff */
[----:B------:R-:W-:-:S02]  /*11a00*/  IADD3.X R171, R171, UR17, RZ, P6, !PT ;  /* 0x00000011abab7c10 */ /* 0x000fc4000b7fe4ff */
[----:B------:R-:W-:Y:S01]  /*11a10*/  IADD3 R164, P3, R164, UR45, RZ ;  /* 0x0000002da4a47c10 */ /* 0x000fe2000ff7e0ff */
[----:B------:R-:W-:Y:S01]  /*11a20*/  STL [R1+0x368], R161 ;  /* 0x000368a101007387 */ /* 0x000fe20000100800 */
[----:B------:R-:W-:-:S03]  /*11a30*/  IADD3 R167, P6, R167, UR45, RZ ;  /* 0x0000002da7a77c10 */ /* 0x000fc6000ffde0ff */
[----:B------:R0:W-:Y:S04]  /*11a40*/  STL [R1+0x384], R171 ;  /* 0x000384ab01007387 */ /* 0x0001e80000100800 */
[----:B0-----:R-:W4:Y:S04]  /*11a50*/  LDL.LU R171, [R1+0x320] ;  /* 0x0003200001ab7983 */ /* 0x001f280000300800 */
[----:B------:R-:W-:Y:S04]  /*11a60*/  STL [R1+0x360], R164 ;  /* 0x000360a401007387 */ /* 0x000fe80000100800 */
[----:B------:R-:W4:Y:S01]  /*11a70*/  LDL.LU R157, [R1+0x344] ;  /* 0x00034400019d7983 */ /* 0x000f220000300800 */
[----:B--2---:R-:W-:-:S05]  /*11a80*/  IADD3.X R120, R120, UR17, RZ, P5, !PT ;  /* 0x0000001178787c10 */ /* 0x004fca000affe4ff */
[----:B------:R0:W-:Y:S04]  /*11a90*/  STL [R1+0x37c], R120 ;  /* 0x00037c7801007387 */ /* 0x0001e80000100800 */
[----:B------:R-:W-:Y:S04]  /*11aa0*/  STL [R1+0x358], R167 ;  /* 0x000358a701007387 */ /* 0x000fe80000100800 */
[----:B0-----:R-:W2:Y:S04]  /*11ab0*/  LDL.LU R120, [R1+0x318] ;  /* 0x0003180001787983 */ /* 0x001ea80000300800 */
[----:B------:R-:W2:Y:S01]  /*11ac0*/  LDL.LU R161, [R1+0x33c] ;  /* 0x00033c0001a17983 */ /* 0x000ea20000300800 */
[----:B---3--:R-:W-:-:S05]  /*11ad0*/  IADD3 R121, P5, R121, UR45, RZ ;  /* 0x0000002d79797c10 */ /* 0x008fca000ffbe0ff */
[----:B------:R0:W-:Y:S04]  /*11ae0*/  STL [R1+0x350], R121 ;  /* 0x0003507901007387 */ /* 0x0001e80000100800 */
[----:B0-----:R-:W3:Y:S01]  /*11af0*/  LDL.LU R121, [R1+0x310] ;  /* 0x0003100001797983 */ /* 0x001ee20000300800 */
[----:B----4-:R-:W-:-:S03]  /*11b00*/  IADD3.X R190, R190, UR17, RZ, P2, !PT ;  /* 0x00000011bebe7c10 */ /* 0x010fc600097fe4ff */
[----:B------:R-:W4:Y:S04]  /*11b10*/  LDL.LU R164, [R1+0x334] ;  /* 0x0003340001a47983 */ /* 0x000f280000300800 */
[----:B------:R-:W4:Y:S04]  /*11b20*/  LDL.LU R167, [R1+0x308] ;  /* 0x0003080001a77983 */ /* 0x000f280000300800 */
[----:B------:R0:W-:Y:S01]  /*11b30*/  STL [R1+0x374], R190 ;  /* 0x000374be01007387 */ /* 0x0001e20000100800 */
[----:B------:R-:W-:-:S03]  /*11b40*/  IADD3 R191, P2, R191, UR45, RZ ;  /* 0x0000002dbfbf7c10 */ /* 0x000fc6000ff5e0ff */
[----:B0-----:R-:W4:Y:S01]  /*11b50*/  LDL.LU R190, [R1+0x32c] ;  /* 0x00032c0001be7983 */ /* 0x001f220000300800 */
[----:B------:R-:W-:Y:S02]  /*11b60*/  IADD3.X R172, R172, UR17, RZ, P1, !PT ;  /* 0x00000011acac7c10 */ /* 0x000fe40008ffe4ff */
[----:B------:R-:W-:-:S03]  /*11b70*/  IADD3 R148, P1, R148, UR45, RZ ;  /* 0x0000002d94947c10 */ /* 0x000fc6000ff3e0ff */
[----:B------:R0:W-:Y:S01]  /*11b80*/  STL [R1+0x36c], R172 ;  /* 0x00036cac01007387 */ /* 0x0001e20000100800 */
[----:B------:R-:W-:Y:S02]  /*11b90*/  IADD3.X R150, R150, UR17, RZ, P4, !PT ;  /* 0x0000001196967c10 */ /* 0x000fe4000a7fe4ff */
[----:B------:R-:W-:Y:S01]  /*11ba0*/  IADD3 R153, P4, R153, UR45, RZ ;  /* 0x0000002d99997c10 */ /* 0x000fe2000ff9e0ff */
[----:B0-----:R-:W4:Y:S04]  /*11bb0*/  LDL.LU R172, [R1+0x300] ;  /* 0x0003000001ac7983 */ /* 0x001f280000300800 */
[----:B------:R-:W-:Y:S01]  /*11bc0*/  STL [R1+0x348], R191 ;  /* 0x000348bf01007387 */ /* 0x000fe20000100800 */
[----:B------:R-:W-:-:S03]  /*11bd0*/  IADD3.X R154, R154, UR17, RZ, P3, !PT ;  /* 0x000000119a9a7c10 */ /* 0x000fc60009ffe4ff */
[----:B------:R-:W-:Y:S01]  /*11be0*/  STL [R1+0x340], R148 ;  /* 0x0003409401007387 */ /* 0x000fe20000100800 */
[----:B------:R-:W-:Y:S02]  /*11bf0*/  IADD3 R162, P3, R162, UR45, RZ ;  /* 0x0000002da2a27c10 */ /* 0x000fe4000ff7e0ff */
[----:B------:R-:W-:Y:S01]  /*11c00*/  IADD3.X R168, R168, UR17, RZ, P6, !PT ;  /* 0x00000011a8a87c10 */ /* 0x000fe2000b7fe4ff */
[----:B------:R-:W-:Y:S04]  /*11c10*/  STL [R1+0x364], R150 ;  /* 0x0003649601007387 */ /* 0x000fe80000100800 */
[----:B------:R-:W-:Y:S04]  /*11c20*/  STL [R1+0x338], R153 ;  /* 0x0003389901007387 */ /* 0x000fe80000100800 */
[----:B------:R0:W-:Y:S04]  /*11c30*/  STL [R1+0x354], R168 ;  /* 0x000354a801007387 */ /* 0x0001e80000100800 */
[----:B------:R1:W-:Y:S01]  /*11c40*/  STL [R1+0x35c], R154 ;  /* 0x00035c9a01007387 */ /* 0x0003e20000100800 */
[----:B------:R-:W-:-:S03]  /*11c50*/  IADD3 R174, P6, R174, UR45, RZ ;  /* 0x0000002daeae7c10 */ /* 0x000fc6000ffde0ff */
[----:B0-----:R-:W4:Y:S04]  /*11c60*/  LDL.LU R168, [R1+0x324] ;  /* 0x0003240001a87983 */ /* 0x001f280000300800 */
[----:B------:R-:W-:Y:S04]  /*11c70*/  STL [R1+0x330], R162 ;  /* 0x000330a201007387 */ /* 0x000fe80000100800 */
[----:B------:R-:W4:Y:S04]  /*11c80*/  LDL.LU R148, [R1+0x2f8] ;  /* 0x0002f80001947983 */ /* 0x000f280000300800 */
[----:B------:R-:W4:Y:S04]  /*11c90*/  LDL.LU R150, [R1+0x31c] ;  /* 0x00031c0001967983 */ /* 0x000f280000300800 */
[----:B------:R-:W4:Y:S04]  /*11ca0*/  LDL.LU R153, [R1+0x2f0] ;  /* 0x0002f00001997983 */ /* 0x000f280000300800 */
[----:B------:R0:W-:Y:S04]  /*11cb0*/  STL [R1+0x328], R174 ;  /* 0x000328ae01007387 */ /* 0x0001e80000100800 */
[----:B-1----:R-:W4:Y:S01]  /*11cc0*/  LDL.LU R154, [R1+0x314] ;  /* 0x00031400019a7983 */ /* 0x002f220000300800 */
[----:B------:R-:W-:-:S03]  /*11cd0*/  IADD3.X R177, R177, UR17, RZ, P5, !PT ;  /* 0x00000011b1b17c10 */ /* 0x000fc6000affe4ff */
[----:B0-----:R-:W4:Y:S04]  /*11ce0*/  LDL.LU R174, [R1+0x2e8] ;  /* 0x0002e80001ae7983 */ /* 0x001f280000300800 */
[----:B------:R-:W4:Y:S04]  /*11cf0*/  LDL.LU R162, [R1+0x30c] ;  /* 0x00030c0001a27983 */ /* 0x000f280000300800 */
[----:B------:R0:W-:Y:S04]  /*11d00*/  STL [R1+0x34c], R177 ;  /* 0x00034cb101007387 */ /* 0x0001e80000100800 */
[----:B0-----:R-:W4:Y:S01]  /*11d10*/  LDL.LU R177, [R1+0x2e0] ;  /* 0x0002e00001b17983 */ /* 0x001f220000300800 */
[----:B------:R-:W-:-:S02]  /*11d20*/  IADD3 R171, P5, R171, UR45, RZ ;  /* 0x0000002dabab7c10 */ /* 0x000fc4000ffbe0ff */
[----:B------:R-:W-:-:S03]  /*11d30*/  IADD3.X R157, R157, UR17, RZ, P2, !PT ;  /* 0x000000119d9d7c10 */ /* 0x000fc600097fe4ff */
[----:B------:R0:W-:Y:S04]  /*11d40*/  STL [R1+0x320], R171 ;  /* 0x000320ab01007387 */ /* 0x0001e80000100800 */
[----:B0-----:R-:W4:Y:S01]  /*11d50*/  LDL.LU R171, [R1+0x304] ;  /* 0x0003040001ab7983 */ /* 0x001f220000300800 */
[----:B--2---:R-:W-:Y:S02]  /*11d60*/  IADD3 R120, P2, R120, UR45, RZ ;  /* 0x0000002d78787c10 */ /* 0x004fe4000ff5e0ff */
[----:B------:R-:W-:-:S03]  /*11d70*/  IADD3.X R161, R161, UR17, RZ, P1, !PT ;  /* 0x00000011a1a17c10 */ /* 0x000fc60008ffe4ff */
[----:B------:R0:W-:Y:S04]  /*11d80*/  STL [R1+0x318], R120 ;  /* 0x0003187801007387 */ /* 0x0001e80000100800 */
[----:B0-----:R-:W2:Y:S01]  /*11d90*/  LDL.LU R120, [R1+0x2d8] ;  /* 0x0002d80001787983 */ /* 0x001ea20000300800 */
[----:B---3--:R-:W-:-:S03]  /*11da0*/  IADD3 R121, P1, R121, UR45, RZ ;  /* 0x0000002d79797c10 */ /* 0x008fc6000ff3e0ff */
[----:B------:R-:W-:Y:S01]  /*11db0*/  STL [R1+0x344], R157 ;  /* 0x0003449d01007387 */ /* 0x000fe20000100800 */
[----:B----4-:R-:W-:-:S03]  /*11dc0*/  IADD3.X R164, R164, UR17, RZ, P4, !PT ;  /* 0x00000011a4a47c10 */ /* 0x010fc6000a7fe4ff */
[----:B------:R0:W-:Y:S01]  /*11dd0*/  STL [R1+0x310], R121 ;  /* 0x0003107901007387 */ /* 0x0001e20000100800 */
[----:B------:R-:W-:-:S03]  /*11de0*/  IADD3 R167, P4, R167, UR45, RZ ;  /* 0x0000002da7a77c10 */ /* 0x000fc6000ff9e0ff */
[----:B0-----:R-:W3:Y:S04]  /*11df0*/  LDL.LU R121, [R1+0x2fc] ;  /* 0x0002fc0001797983 */ /* 0x001ee80000300800 */
[----:B------:R-:W-:Y:S01]  /*11e00*/  STL [R1+0x33c], R161 ;  /* 0x00033ca101007387 */ /* 0x000fe20000100800 */
[----:B------:R-:W-:-:S03]  /*11e10*/  IADD3.X R190, R190, UR17, RZ, P3, !PT ;  /* 0x00000011bebe7c10 */ /* 0x000fc60009ffe4ff */
[----:B------:R-:W4:Y:S04]  /*11e20*/  LDL.LU R158, [R1+0x2d0] ;  /* 0x0002d000019e7983 */ /* 0x000f280000300800 */
[----:B------:R-:W-:Y:S04]  /*11e30*/  STL [R1+0x334], R164 ;  /* 0x000334a401007387 */ /* 0x000fe80000100800 */
[----:B------:R0:W-:Y:S04]  /*11e40*/  STL [R1+0x32c], R190 ;  /* 0x00032cbe01007387 */ /* 0x0001e80000100800 */
[----:B------:R1:W-:Y:S04]  /*11e50*/  STL [R1+0x308], R167 ;  /* 0x000308a701007387 */ /* 0x0003e80000100800 */
[----:B0-----:R-:W4:Y:S01]  /*11e60*/  LDL.LU R190, [R1+0x2f4] ;  /* 0x0002f40001be7983 */ /* 0x001f220000300800 */
[----:B------:R-:W-:-:S03]  /*11e70*/  IADD3 R172, P3, R172, UR45, RZ ;  /* 0x0000002dacac7c10 */ /* 0x000fc6000ff7e0ff */
[----:B------:R-:W4:Y:S04]  /*11e80*/  LDL.LU R191, [R1+0x2c8] ;  /* 0x0002c80001bf7983 */ /* 0x000f280000300800 */
[----:B------:R-:W4:Y:S04]  /*11e90*/  LDL.LU R157, [R1+0x2ec] ;  /* 0x0002ec00019d7983 */ /* 0x000f280000300800 */
[----:B------:R-:W4:Y:S04]  /*11ea0*/  LDL.LU R161, [R1+0x2c0] ;  /* 0x0002c00001a17983 */ /* 0x000f280000300800 */
[----:B------:R0:W-:Y:S04]  /*11eb0*/  STL [R1+0x300], R172 ;  /* 0x000300ac01007387 */ /* 0x0001e80000100800 */
[----:B------:R-:W4:Y:S04]  /*11ec0*/  LDL.LU R164, [R1+0x2e4] ;  /* 0x0002e40001a47983 */ /* 0x000f280000300800 */
[----:B-1----:R-:W4:Y:S04]  /*11ed0*/  LDL.LU R167, [R1+0x2b8] ;  /* 0x0002b80001a77983 */ /* 0x002f280000300800 */
[----:B0-----:R-:W4:Y:S01]  /*11ee0*/  LDL.LU R172, [R1+0x2dc] ;  /* 0x0002dc0001ac7983 */ /* 0x001f220000300800 */
[----:B------:R-:W-:-:S05]  /*11ef0*/  IADD3.X R168, R168, UR17, RZ, P6, !PT ;  /* 0x00000011a8a87c10 */ /* 0x000fca000b7fe4ff */
[----:B------:R0:W-:Y:S01]  /*11f00*/  STL [R1+0x324], R168 ;  /* 0x000324a801007387 */ /* 0x0001e20000100800 */
[----:B------:R-:W-:Y:S02]  /*11f10*/  IADD3 R148, P6, R148, UR45, RZ ;  /* 0x0000002d94947c10 */ /* 0x000fe4000ffde0ff */
[----:B------:R-:W-:Y:S01]  /*11f20*/  IADD3.X R150, R150, UR17, RZ, P5, !PT ;  /* 0x0000001196967c10 */ /* 0x000fe2000affe4ff */
[----:B0-----:R-:W4:Y:S01]  /*11f30*/  LDL.LU R168, [R1+0x2b0] ;  /* 0x0002b00001a87983 */ /* 0x001f220000300800 */
[----:B------:R-:W-:-:S03]  /*11f40*/  IADD3 R153, P5, R153, UR45, RZ ;  /* 0x0000002d99997c10 */ /* 0x000fc6000ffbe0ff */
[----:B------:R-:W-:Y:S01]  /*11f50*/  STL [R1+0x2f8], R148 ;  /* 0x0002f89401007387 */ /* 0x000fe20000100800 */
[----:B------:R-:W-:-:S03]  /*11f60*/  IADD3.X R154, R154, UR17, RZ, P2, !PT ;  /* 0x000000119a9a7c10 */ /* 0x000fc600097fe4ff */
[----:B------:R-:W-:Y:S01]  /*11f70*/  STL [R1+0x31c], R150 ;  /* 0x00031c9601007387 */ /* 0x000fe20000100800 */
[----:B------:R-:W-:Y:S02]  /*11f80*/  IADD3 R174, P2, R174, UR45, RZ ;  /* 0x0000002daeae7c10 */ /* 0x000fe4000ff5e0ff */
[----:B------:R-:W-:-:S03]  /*11f90*/  IADD3.X R162, R162, UR17, RZ, P1, !PT ;  /* 0x00000011a2a27c10 */ /* 0x000fc60008ffe4ff */
[----:B------:R0:W-:Y:S04]  /*11fa0*/  STL [R1+0x2e8], R174 ;  /* 0x0002e8ae01007387 */ /* 0x0001e80000100800 */
[----:B------:R-:W-:Y:S04]  /*11fb0*/  STL [R1+0x2f0], R153 ;  /* 0x0002f09901007387 */ /* 0x000fe80000100800 */
[----:B0-----:R-:W4:Y:S01]  /*11fc0*/  LDL.LU R174, [R1+0x2d4] ;  /* 0x0002d40001ae7983 */ /* 0x001f220000300800 */
[----:B------:R-:W-:-:S03]  /*11fd0*/  IADD3 R177, P1, R177, UR45, RZ ;  /* 0x0000002db1b17c10 */ /* 0x000fc6000ff3e0ff */
[----:B------:R-:W-:Y:S04]  /*11fe0*/  STL [R1+0x314], R154 ;  /* 0x0003149a01007387 */ /* 0x000fe80000100800 */
[----:B------:R0:W-:Y:S04]  /*11ff0*/  STL [R1+0x2e0], R177 ;  /* 0x0002e0b101007387 */ /* 0x0001e80000100800 */
[----:B0-----:R-:W4:Y:S01]  /*12000*/  LDL.LU R177, [R1+0x2a8] ;  /* 0x0002a80001b17983 */ /* 0x001f220000300800 */
[----:B------:R-:W-:-:S03]  /*12010*/  IADD3.X R171, R171, UR17, RZ, P4, !PT ;  /* 0x00000011abab7c10 */ /* 0x000fc6000a7fe4ff */
[----:B------:R-:W-:Y:S04]  /*12020*/  STL [R1+0x30c], R162 ;  /* 0x00030ca201007387 */ /* 0x000fe80000100800 */
[----:B------:R-:W4:Y:S04]  /*12030*/  LDL.LU R148, [R1+0x2cc] ;  /* 0x0002cc0001947983 */ /* 0x000f280000300800 */
[----:B------:R-:W4:Y:S04]  /*12040*/  LDL.LU R150, [R1+0x2a0] ;  /* 0x0002a00001967983 */ /* 0x000f280000300800 */
[----:B------:R0:W-:Y:S04]  /*12050*/  STL [R1+0x304], R171 ;  /* 0x000304ab01007387 */ /* 0x0001e80000100800 */
[----:B0-----:R-:W4:Y:S04]  /*12060*/  LDL.LU R171, [R1+0x2c4] ;  /* 0x0002c40001ab7983 */ /* 0x001f280000300800 */
[----:B------:R-:W4:Y:S01]  /*12070*/  LDL.LU R153, [R1+0x298] ;  /* 0x0002980001997983 */ /* 0x000f220000300800 */
[----:B--2---:R-:W-:-:S05]  /*12080*/  IADD3 R120, P4, R120, UR45, RZ ;  /* 0x0000002d78787c10 */ /* 0x004fca000ff9e0ff */
[----:B------:R0:W-:Y:S04]  /*12090*/  STL [R1+0x2d8], R120 ;  /* 0x0002d87801007387 */ /* 0x0001e80000100800 */
[----:B0-----:R-:W2:Y:S04]  /*120a0*/  LDL.LU R120, [R1+0x2bc] ;  /* 0x0002bc0001787983 */ /* 0x001ea80000300800 */
[----:B------:R-:W2:Y:S01]  /*120b0*/  LDL.LU R154, [R1+0x290] ;  /* 0x00029000019a7983 */ /* 0x000ea20000300800 */
[----:B---3--:R-:W-:-:S03]  /*120c0*/  IADD3.X R121, R121, UR17, RZ, P3, !PT ;  /* 0x0000001179797c10 */ /* 0x008fc60009ffe4ff */
[----:B------:R-:W3:Y:S04]  /*120d0*/  LDL.LU R162, [R1+0x2b4] ;  /* 0x0002b40001a27983 */ /* 0x000ee80000300800 */
[----:B------:R0:W-:Y:S01]  /*120e0*/  STL [R1+0x2fc], R121 ;  /* 0x0002fc7901007387 */ /* 0x0001e20000100800 */
[----:B----4-:R-:W-:-:S03]  /*120f0*/  IADD3 R158, P3, R158, UR45, RZ ;  /* 0x0000002d9e9e7c10 */ /* 0x010fc6000ff7e0ff */
        /* <DEDUP_REMOVED lines=15> */
[----:B------:R1:W-:Y:S04]  /*121f0*/  STL [R1+0x2e4], R164 ;  /* 0x0002e4a401007387 */ /* 0x0003e80000100800 */
[----:B0-----:R-:W4:Y:S01]  /*12200*/  LDL.LU R172, [R1+0x280] ;  /* 0x0002800001ac7983 */ /* 0x001f220000300800 */
[----:B------:R-:W-:-:S03]  /*12210*/  IADD3 R168, P1, R168, UR45, RZ ;  /* 0x0000002da8a87c10 */ /* 0x000fc6000ff3e0ff */
[----:B------:R-:W-:Y:S04]  /*12220*/  STL [R1+0x2b8], R167 ;  /* 0x0002b8a701007387 */ /* 0x000fe80000100800 */
[----:B------:R-:W4:Y:S04]  /*12230*/  LDL.LU R191, [R1+0x2a4] ;  /* 0x0002a40001bf7983 */ /* 0x000f280000300800 */
[----:B------:R-:W4:Y:S04]  /*12240*/  LDL.LU R157, [R1+0x278] ;  /* 0x00027800019d7983 */ /* 0x000f280000300800 */
[----:B------:R-:W4:Y:S04]  /*12250*/  LDL.LU R161, [R1+0x29c] ;  /* 0x00029c0001a17983 */ /* 0x000f280000300800 */
[----:B------:R0:W-:Y:S04]  /*12260*/  STL [R1+0x2b0], R168 ;  /* 0x0002b0a801007387 */ /* 0x0001e80000100800 */
[----:B-1----:R-:W4:Y:S04]  /*12270*/  LDL.LU R164, [R1+0x270] ;  /* 0x0002700001a47983 */ /* 0x002f280000300800 */
[----:B0-----:R-:W4:Y:S01]  /*12280*/  LDL.LU R168, [R1+0x294] ;  /* 0x0002940001a87983 */ /* 0x001f220000300800 */
[----:B------:R-:W-:-:S03]  /*12290*/  IADD3.X R174, R174, UR17, RZ, P4, !PT ;  /* 0x00000011aeae7c10 */ /* 0x000fc6000a7fe4ff */
[----:B------:R-:W4:Y:S04]  /*122a0*/  LDL.LU R167, [R1+0x268] ;  /* 0x0002680001a77983 */ /* 0x000f280000300800 */
[----:B------:R0:W-:Y:S04]  /*122b0*/  STL [R1+0x2d4], R174 ;  /* 0x0002d4ae01007387 */ /* 0x0001e80000100800 */
[----:B0-----:R-:W4:Y:S01]  /*122c0*/  LDL.LU R174, [R1+0x28c] ;  /* 0x00028c0001ae7983 */ /* 0x001f220000300800 */
[----:B------:R-:W-:-:S05]  /*122d0*/  IADD3 R177, P4, R177, UR45, RZ ;  /* 0x0000002db1b17c10 */ /* 0x000fca000ff9e0ff */
[----:B------:R0:W-:Y:S04]  /*122e0*/  STL [R1+0x2a8], R177 ;  /* 0x0002a8b101007387 */ /* 0x0001e80000100800 */
[----:B0-----:R-:W4:Y:S01]  /*122f0*/  LDL.LU R177, [R1+0x260] ;  /* 0x0002600001b17983 */ /* 0x001f220000300800 */
[----:B------:R-:W-:Y:S02]  /*12300*/  IADD3.X R148, R148, UR17, RZ, P3, !PT ;  /* 0x0000001194947c10 */ /* 0x000fe40009ffe4ff */
[----:B------:R-:W-:Y:S02]  /*12310*/  IADD3 R150, P3, R150, UR45, RZ ;  /* 0x0000002d96967c10 */ /* 0x000fe4000ff7e0ff */
[----:B------:R-:W-:-:S05]  /*12320*/  IADD3.X R171, R171, UR17, RZ, P6, !PT ;  /* 0x00000011abab7c10 */ /* 0x000fca000b7fe4ff */
[----:B------:R0:W-:Y:S01]  /*12330*/  STL [R1+0x2c4], R171 ;  /* 0x0002c4ab01007387 */ /* 0x0001e20000100800 */
[----:B------:R-:W-:-:S03]  /*12340*/  IADD3 R153, P6, R153, UR45, RZ ;  /* 0x0000002d99997c10 */ /* 0x000fc6000ffde0ff */
[----:B------:R-:W-:Y:S04]  /*12350*/  STL [R1+0x2cc], R148 ;  /* 0x0002cc9401007387 */ /* 0x000fe80000100800 */
[----:B0-----:R-:W4:Y:S04]  /*12360*/  LDL.LU R171, [R1+0x284] ;  /* 0x0002840001ab7983 */ /* 0x001f280000300800 */
[----:B------:R-:W-:Y:S01]  /*12370*/  STL [R1+0x2a0], R150 ;  /* 0x0002a09601007387 */ /* 0x000fe20000100800 */
[----:B--2---:R-:W-:Y:S02]  /*12380*/  IADD3.X R120, R120, UR17, RZ, P5, !PT ;  /* 0x0000001178787c10 */ /* 0x004fe4000affe4ff */
[----:B------:R-:W-:-:S03]  /*12390*/  IADD3 R154, P5, R154, UR45, RZ ;  /* 0x0000002d9a9a7c10 */ /* 0x000fc6000ffbe0ff */
[----:B------:R0:W-:Y:S01]  /*123a0*/  STL [R1+0x2bc], R120 ;  /* 0x0002bc7801007387 */ /* 0x0001e20000100800 */
[----:B---3--:R-:W-:-:S03]  /*123b0*/  IADD3.X R162, R162, UR17, RZ, P2, !PT ;  /* 0x00000011a2a27c10 */ /* 0x008fc600097fe4ff */
[----:B0-----:R-:W2:Y:S04]  /*123c0*/  LDL.LU R120, [R1+0x258] ;  /* 0x0002580001787983 */ /* 0x001ea80000300800 */
[----:B------:R-:W-:Y:S01]  /*123d0*/  STL [R1+0x298], R153 ;  /* 0x0002989901007387 */ /* 0x000fe20000100800 */
[----:B----4-:R-:W-:-:S03]  /*123e0*/  IADD3 R121, P2, R121, UR45, RZ ;  /* 0x0000002d79797c10 */ /* 0x010fc6000ff5e0ff */
[----:B------:R-:W3:Y:S04]  /*123f0*/  LDL.LU R158, [R1+0x27c] ;  /* 0x00027c00019e7983 */ /* 0x000ee80000300800 */
[----:B------:R-:W-:Y:S04]  /*12400*/  STL [R1+0x290], R154 ;  /* 0x0002909a01007387 */ /* 0x000fe80000100800 */
[----:B------:R0:W-:Y:S04]  /*12410*/  STL [R1+0x288], R121 ;  /* 0x0002887901007387 */ /* 0x0001e80000100800 */
[----:B------:R1:W-:Y:S04]  /*12420*/  STL [R1+0x2b4], R162 ;  /* 0x0002b4a201007387 */ /* 0x0003e80000100800 */
[----:B0-----:R-:W4:Y:S04]  /*12430*/  LDL.LU R121, [R1+0x250] ;  /* 0x0002500001797983 */ /* 0x001f280000300800 */
[----:B------:R-:W4:Y:S01]  /*12440*/  LDL.LU R148, [R1+0x274] ;  /* 0x0002740001947983 */ /* 0x000f220000300800 */
[----:B------:R-:W-:-:S03]  /*12450*/  IADD3.X R190, R190, UR17, RZ, P1, !PT ;  /* 0x00000011bebe7c10 */ /* 0x000fc60008ffe4ff */
[----:B------:R-:W4:Y:S04]  /*12460*/  LDL.LU R150, [R1+0x248] ;  /* 0x0002480001967983 */ /* 0x000f280000300800 */
[----:B------:R-:W4:Y:S04]  /*12470*/  LDL.LU R153, [R1+0x26c] ;  /* 0x00026c0001997983 */ /* 0x000f280000300800 */
[----:B------:R0:W-:Y:S04]  /*12480*/  STL [R1+0x2ac], R190 ;  /* 0x0002acbe01007387 */ /* 0x0001e80000100800 */
[----:B------:R-:W4:Y:S04]  /*12490*/  LDL.LU R154, [R1+0x240] ;  /* 0x00024000019a7983 */ /* 0x000f280000300800 */
[----:B-1----:R-:W4:Y:S04]  /*124a0*/  LDL.LU R162, [R1+0x264] ;  /* 0x0002640001a27983 */ /* 0x002f280000300800 */
[----:B0-----:R-:W4:Y:S01]  /*124b0*/  LDL.LU R190, [R1+0x440] ;  /* 0x0004400001be7983 */ /* 0x001f220000300800 */
[----:B------:R-:W-:-:S05]  /*124c0*/  IADD3 R172, P1, R172, UR45, RZ ;  /* 0x0000002dacac7c10 */ /* 0x000fca000ff3e0ff */
[----:B------:R0:W-:Y:S01]  /*124d0*/  STL [R1+0x280], R172 ;  /* 0x000280ac01007387 */ /* 0x0001e20000100800 */
[----:B------:R-:W-:Y:S02]  /*124e0*/  IADD3.X R191, R191, UR17, RZ, P4, !PT ;  /* 0x00000011bfbf7c10 */ /* 0x000fe4000a7fe4ff */
[----:B------:R-:W-:Y:S01]  /*124f0*/  IADD3 R157, P4, R157, UR45, RZ ;  /* 0x0000002d9d9d7c10 */ /* 0x000fe2000ff9e0ff */
[----:B0-----:R-:W4:Y:S01]  /*12500*/  LDL.LU R172, [R1+0x25c] ;  /* 0x00025c0001ac7983 */ /* 0x001f220000300800 */
[----:B------:R-:W-:-:S03]  /*12510*/  IADD3.X R161, R161, UR17, RZ, P3, !PT ;  /* 0x00000011a1a17c10 */ /* 0x000fc60009ffe4ff */
[----:B------:R-:W-:Y:S04]  /*12520*/  STL [R1+0x2a4], R191 ;  /* 0x0002a4bf01007387 */ /* 0x000fe80000100800 */
[----:B------:R-:W-:Y:S01]  /*12530*/  STL [R1+0x278], R157 ;  /* 0x0002789d01007387 */ /* 0x000fe20000100800 */
[----:B------:R-:W-:Y:S02]  /*12540*/  IADD3 R164, P3, R164, UR45, RZ ;  /* 0x0000002da4a47c10 */ /* 0x000fe4000ff7e0ff */
[----:B------:R-:W-:Y:S02]  /*12550*/  IADD3.X R168, R168, UR17, RZ, P6, !PT ;  /* 0x00000011a8a87c10 */ /* 0x000fe4000b7fe4ff */
[----:B------:R-:W-:-:S03]  /*12560*/  IADD3 R167, P6, R167, UR45, RZ ;  /* 0x0000002da7a77c10 */ /* 0x000fc6000ffde0ff */
[----:B------:R0:W-:Y:S04]  /*12570*/  STL [R1+0x294], R168 ;  /* 0x000294a801007387 */ /* 0x0001e80000100800 */
[----:B------:R-:W-:Y:S04]  /*12580*/  STL [R1+0x29c], R161 ;  /* 0x00029ca101007387 */ /* 0x000fe80000100800 */
[----:B0-----:R-:W4:Y:S01]  /*12590*/  LDL.LU R168, [R1+0x438] ;  /* 0x0004380001a87983 */ /* 0x001f220000300800 */
[----:B------:R-:W-:-:S03]  /*125a0*/  IADD3.X R174, R174, UR17, RZ, P5, !PT ;  /* 0x00000011aeae7c10 */ /* 0x000fc6000affe4ff */
[----:B------:R-:W-:Y:S04]  /*125b0*/  STL [R1+0x270], R164 ;  /* 0x000270a401007387 */ /* 0x000fe80000100800 */
[----:B------:R0:W-:Y:S04]  /*125c0*/  STL [R1+0x28c], R174 ;  /* 0x00028cae01007387 */ /* 0x0001e80000100800 */
[----:B0-----:R-:W4:Y:S01]  /*125d0*/  LDL.LU R174, [R1+0x254] ;  /* 0x0002540001ae7983 */ /* 0x001f220000300800 */
[----:B------:R-:W-:-:S03]  /*125e0*/  IADD3 R177, P5, R177, UR45, RZ ;  /* 0x0000002db1b17c10 */ /* 0x000fc6000ffbe0ff */
[----:B------:R-:W-:Y:S04]  /*125f0*/  STL [R1+0x268], R167 ;  /* 0x000268a701007387 */ /* 0x000fe80000100800 */
[----:B------:R-:W4:Y:S04]  /*12600*/  LDL.LU R191, [R1+0x434] ;  /* 0x0004340001bf7983 */ /* 0x000f280000300800 */
[----:B------:R-:W4:Y:S04]  /*12610*/  LDL.LU R157, [R1+0x24c] ;  /* 0x00024c00019d7983 */ /* 0x000f280000300800 */
[----:B------:R0:W-:Y:S04]  /*12620*/  STL [R1+0x260], R177 ;  /* 0x000260b101007387 */ /* 0x0001e80000100800 */
[----:B0-----:R-:W4:Y:S01]  /*12630*/  LDL.LU R177, [R1+0x42c] ;  /* 0x00042c0001b17983 */ /* 0x001f220000300800 */
[----:B------:R-:W-:-:S03]  /*12640*/  IADD3.X R171, R171, UR17, RZ, P2, !PT ;  /* 0x00000011abab7c10 */ /* 0x000fc600097fe4ff */
[----:B------:R-:W4:Y:S04]  /*12650*/  LDL.LU R161, [R1+0x244] ;  /* 0x0002440001a17983 */ /* 0x000f280000300800 */
[----:B------:R0:W-:Y:S04]  /*12660*/  STL [R1+0x284], R171 ;  /* 0x000284ab01007387 */ /* 0x0001e80000100800 */
[----:B0-----:R-:W4:Y:S04]  /*12670*/  LDL.LU R171, [R1+0x220] ;  /* 0x0002200001ab7983 */ /* 0x001f280000300800 */
[----:B------:R-:W4:Y:S04]  /*12680*/  LDL.LU R164, [R1+0x23c] ;  /* 0x00023c0001a47983 */ /* 0x000f280000300800 */
[----:B------:R-:W4:Y:S01]  /*12690*/  LDL.LU R167, [R1+0x218] ;  /* 0x0002180001a77983 */ /* 0x000f220000300800 */
[----:B--2---:R-:W-:-:S05]  /*126a0*/  IADD3 R120, P2, R120, UR45, RZ ;  /* 0x0000002d78787c10 */ /* 0x004fca000ff5e0ff */
[----:B------:R0:W-:Y:S01]  /*126b0*/  STL [R1+0x258], R120 ;  /* 0x0002587801007387 */ /* 0x0001e20000100800 */
[----:B---3--:R-:W-:-:S03]  /*126c0*/  IADD3.X R158, R158, UR17, RZ, P1, !PT ;  /* 0x000000119e9e7c10 */ /* 0x008fc60008ffe4ff */
[----:B0-----:R-:W2:Y:S01]  /*126d0*/  LDL.LU R120, [R1+0x43c] ;  /* 0x00043c0001787983 */ /* 0x001ea20000300800 */
[----:B----4-:R-:W-:Y:S02]  /*126e0*/  IADD3 R121, P1, R121, UR45, RZ ;  /* 0x0000002d79797c10 */ /* 0x010fe4000ff3e0ff */
[----:B------:R-:W-:-:S03]  /*126f0*/  IADD3.X R148, R148, UR17, RZ, P4, !PT ;  /* 0x0000001194947c10 */ /* 0x000fc6000a7fe4ff */
[----:B------:R0:W-:Y:S01]  /*12700*/  STL [R1+0x250], R121 ;  /* 0x0002507901007387 */ /* 0x0001e20000100800 */
[----:B------:R-:W-:Y:S02]  /*12710*/  IADD3 R150, P4, R150, UR45, RZ ;  /* 0x0000002d96967c10 */ /* 0x000fe4000ff9e0ff */
[----:B------:R-:W-:Y:S01]  /*12720*/  IADD3.X R153, R153, UR17, RZ, P3, !PT ;  /* 0x0000001199997c10 */ /* 0x000fe20009ffe4ff */
[----:B0-----:R-:W3:Y:S04]  /*12730*/  LDL.LU R121, [R1+0x238] ;  /* 0x0002380001797983 */ /* 0x001ee80000300800 */
        /* <DEDUP_REMOVED lines=8> */
[----:B------:R1:W-:Y:S04]  /*127c0*/  STL [R1+0x240], R154 ;  /* 0x0002409a01007387 */ /* 0x0003e80000100800 */
[----:B0-----:R-:W4:Y:S04]  /*127d0*/  LDL.LU R190, [R1+0x430] ;  /* 0x0004300001be7983 */ /* 0x001f280000300800 */
[----:B------:R-:W-:Y:S01]  /*127e0*/  STL [R1+0x264], R162 ;  /* 0x000264a201007387 */ /* 0x000fe20000100800 */
[----:B------:R-:W-:-:S03]  /*127f0*/  IADD3.X R172, R172, UR17, RZ, P5, !PT ;  /* 0x00000011acac7c10 */ /* 0x000fc6000affe4ff */
[----:B------:R-:W4:Y:S04]  /*12800*/  LDL.LU R148, [R1+0x200] ;  /* 0x0002000001947983 */ /* 0x000f280000300800 */
[----:B------:R-:W4:Y:S04]  /*12810*/  LDL.LU R150, [R1+0x428] ;  /* 0x0004280001967983 */ /* 0x000f280000300800 */
[----:B------:R-:W4:Y:S04]  /*12820*/  LDL.LU R153, [R1+0x1f8] ;  /* 0x0001f80001997983 */ /* 0x000f280000300800 */
[----:B------:R0:W-:Y:S04]  /*12830*/  STL [R1+0x25c], R172 ;  /* 0x00025cac01007387 */ /* 0x0001e80000100800 */
[----:B-1----:R-:W4:Y:S04]  /*12840*/  LDL.LU R154, [R1+0x21c] ;  /* 0x00021c00019a7983 */ /* 0x002f280000300800 */
[----:B0-----:R-:W4:Y:S04]  /*12850*/  LDL.LU R172, [R1+0x1f0] ;  /* 0x0001f00001ac7983 */ /* 0x001f280000300800 */
[----:B------:R-:W4:Y:S01]  /*12860*/  LDL.LU R162, [R1+0x214] ;  /* 0x0002140001a27983 */ /* 0x000f220000300800 */
[----:B------:R-:W-:-:S05]  /*12870*/  IADD3 R168, P5, R168, UR44, RZ ;  /* 0x0000002ca8a87c10 */ /* 0x000fca000ffbe0ff */
[----:B------:R0:W-:Y:S04]  /*12880*/  STL [R1+0x438], R168 ;  /* 0x000438a801007387 */ /* 0x0001e80000100800 */
[----:B0-----:R-:W4:Y:S01]  /*12890*/  LDL.LU R168, [R1+0x1e8] ;  /* 0x0001e80001a87983 */ /* 0x001f220000300800 */
[----:B------:R-:W-:-:S05]  /*128a0*/  IADD3.X R174, R174, UR17, RZ, P2, !PT ;  /* 0x00000011aeae7c10 */ /* 0x000fca00097fe4ff */
[----:B------:R0:W-:Y:S01]  /*128b0*/  STL [R1+0x254], R174 ;  /* 0x000254ae01007387 */ /* 0x0001e20000100800 */
[----:B------:R-:W-:Y:S02]  /*128c0*/  IADD3 R191, P2, R191, UR44, RZ ;  /* 0x0000002cbfbf7c10 */ /* 0x000fe4000ff5e0ff */
[----:B------:R-:W-:Y:S01]  /*128d0*/  IADD3.X R157, R157, UR17, RZ, P1, !PT ;  /* 0x000000119d9d7c10 */ /* 0x000fe20008ffe4ff */
[----:B0-----:R-:W4:Y:S01]  /*128e0*/  LDL.LU R174, [R1+0x1e0] ;  /* 0x0001e00001ae7983 */ /* 0x001f220000300800 */
[----:B------:R-:W-:-:S05]  /*128f0*/  IADD3 R177, P1, R177, UR44, RZ ;  /* 0x0000002cb1b17c10 */ /* 0x000fca000ff3e0ff */
[----:B------:R0:W-:Y:S04]  /*12900*/  STL [R1+0x42c], R177 ;  /* 0x00042cb101007387 */ /* 0x0001e80000100800 */
[----:B------:R-:W-:Y:S04]  /*12910*/  STL [R1+0x434], R191 ;  /* 0x000434bf01007387 */ /* 0x000fe80000100800 */
[----:B0-----:R-:W4:Y:S01]  /*12920*/  LDL.LU R177, [R1+0x1fc] ;  /* 0x0001fc0001b17983 */ /* 0x001f220000300800 */
[----:B------:R-:W-:Y:S02]  /*12930*/  IADD3.X R161, R161, UR17, RZ, P4, !PT ;  /* 0x00000011a1a17c10 */ /* 0x000fe4000a7fe4ff */
[----:B------:R-:W-:Y:S01]  /*12940*/  IADD3 R171, P4, R171, UR44, RZ ;  /* 0x0000002cabab7c10 */ /* 0x000fe2000ff9e0ff */
[----:B------:R-:W-:Y:S01]  /*12950*/  STL [R1+0x24c], R157 ;  /* 0x00024c9d01007387 */ /* 0x000fe20000100800 */
[----:B------:R-:W-:-:S03]  /*12960*/  IADD3.X R164, R164, UR17, RZ, P3, !PT ;  /* 0x00000011a4a47c10 */ /* 0x000fc60009ffe4ff */
[----:B------:R0:W-:Y:S01]  /*12970*/  STL [R1+0x220], R171 ;  /* 0x000220ab01007387 */ /* 0x0001e20000100800 */
[----:B------:R-:W-:-:S03]  /*12980*/  IADD3 R167, P3, R167, UR44, RZ ;  /* 0x0000002ca7a77c10 */ /* 0x000fc6000ff7e0ff */
[----:B0-----:R-:W4:Y:S04]  /*12990*/  LDL.LU R171, [R1+0x1f4] ;  /* 0x0001f40001ab7983 */ /* 0x001f280000300800 */
[----:B------:R-:W-:Y:S04]  /*129a0*/  STL [R1+0x244], R161 ;  /* 0x000244a101007387 */ /* 0x000fe80000100800 */
[----:B------:R-:W-:Y:S01]  /*129b0*/  STL [R1+0x23c], R164 ;  /* 0x00023ca401007387 */ /* 0x000fe20000100800 */
[----:B--2---:R-:W-:Y:S02]  /*129c0*/  IADD3.X R120, R120, UR6, RZ, P6, !PT ;  /* 0x0000000678787c10 */ /* 0x004fe4000b7fe4ff */
[----:B------:R-:W-:-:S05]  /*129d0*/  IADD3 R232, P6, R232, UR44, RZ ;  /* 0x0000002ce8e87c10 */ /* 0x000fca000ffde0ff */
[----:B------:R0:W-:Y:S04]  /*129e0*/  STL [R1+0x210], R232 ;  /* 0x000210e801007387 */ /* 0x0001e80000100800 */
[----:B------:R-:W-:Y:S04]  /*129f0*/  STL [R1+0x218], R167 ;  /* 0x000218a701007387 */ /* 0x000fe80000100800 */
[----:B0-----:R-:W2:Y:S04]  /*12a00*/  LDL.LU R232, [R1+0x694] ;  /* 0x0006940001e87983 */ /* 0x001ea80000300800 */
[----:B------:R0:W-:Y:S01]  /*12a10*/  STL [R1+0x43c], R120 ;  /* 0x00043c7801007387 */ /* 0x0001e20000100800 */
[----:B---3--:R-:W-:-:S02]  /*12a20*/  IADD3.X R121, R121, UR6, RZ, P5, !PT ;  /* 0x0000000679797c10 */ /* 0x008fc4000affe4ff */
[----:B------:R-:W-:Y:S01]  /*12a30*/  IADD3 R248, P5, R248, UR44, RZ ;  /* 0x0000002cf8f87c10 */ /* 0x000fe2000ffbe0ff */
[----:B0-----:R-:W3:Y:S04]  /*12a40*/  LDL.LU R120, [R1+0x1ec] ;  /* 0x0001ec0001787983 */ /* 0x001ee80000300800 */
[----:B------:R0:W-:Y:S04]  /*12a50*/  STL [R1+0x238], R121 ;  /* 0x0002387901007387 */ /* 0x0001e80000100800 */
[----:B0-----:R-:W2:Y:S04]  /*12a60*/  LDL.LU R121, [R1+0x1c0] ;  /* 0x0001c00001797983 */ /* 0x001ea80000300800 */
[----:B------:R0:W-:Y:S01]  /*12a70*/  STL [R1+0x208], R248 ;  /* 0x000208f801007387 */ /* 0x0001e20000100800 */
[----:B------:R-:W-:-:S02]  /*12a80*/  IADD3.X R3, R3, UR6, RZ, P6, !PT ;  /* 0x0000000603037c10 */ /* 0x000fc4000b7fe4ff */
[----:B----4-:R-:W-:Y:S01]  /*12a90*/  IADD3.X R190, R190, UR6, RZ, P2, !PT ;  /* 0x00000006bebe7c10 */ /* 0x010fe200097fe4ff */
[----:B0-----:R-:W4:Y:S04]  /*12aa0*/  LDL.LU R248, [R1+0x690] ;  /* 0x0006900001f87983 */ /* 0x001f280000300800 */
[----:B------:R-:W4:Y:S01]  /*12ab0*/  LDL.LU R157, [R1+0x1e4] ;  /* 0x0001e400019d7983 */ /* 0x000f220000300800 */
[----:B------:R-:W-:-:S03]  /*12ac0*/  IADD3 R148, P2, R148, UR44, RZ ;  /* 0x0000002c94947c10 */ /* 0x000fc6000ff5e0ff */
[----:B------:R-:W4:Y:S01]  /*12ad0*/  LDL.LU R161, [R1+0x1b8] ;  /* 0x0001b80001a17983 */ /* 0x000f220000300800 */
[----:B------:R-:W-:-:S03]  /*12ae0*/  IADD3.X R150, R150, UR6, RZ, P1, !PT ;  /* 0x0000000696967c10 */ /* 0x000fc60008ffe4ff */
[----:B------:R-:W4:Y:S01]  /*12af0*/  LDL.LU R164, [R1+0x1dc] ;  /* 0x0001dc0001a47983 */ /* 0x000f220000300800 */
[----:B------:R-:W-:-:S03]  /*12b00*/  IADD3 R153, P1, R153, UR44, RZ ;  /* 0x0000002c99997c10 */ /* 0x000fc6000ff3e0ff */
[----:B------:R-:W4:Y:S04]  /*12b10*/  LDL.LU R167, [R1+0x1b0] ;  /* 0x0001b00001a77983 */ /* 0x000f280000300800 */
[----:B------:R0:W-:Y:S01]  /*12b20*/  STL [R1+0x430], R190 ;  /* 0x000430be01007387 */ /* 0x0001e20000100800 */
[----:B------:R-:W-:Y:S02]  /*12b30*/  IADD3.X R154, R154, UR6, RZ, P4, !PT ;  /* 0x000000069a9a7c10 */ /* 0x000fe4000a7fe4ff */
[----:B------:R-:W-:Y:S01]  /*12b40*/  IADD3 R172, P4, R172, UR44, RZ ;  /* 0x0000002cacac7c10 */ /* 0x000fe2000ff9e0ff */
[----:B0-----:R-:W4:Y:S04]  /*12b50*/  LDL.LU R190, [R1+0x1a8] ;  /* 0x0001a80001be7983 */ /* 0x001f280000300800 */
[----:B------:R-:W-:Y:S01]  /*12b60*/  STL [R1+0x200], R148 ;  /* 0x0002009401007387 */ /* 0x000fe20000100800 */
[----:B------:R-:W-:-:S03]  /*12b70*/  IADD3.X R162, R162, UR6, RZ, P3, !PT ;  /* 0x00000006a2a27c10 */ /* 0x000fc60009ffe4ff */
[----:B------:R-:W-:Y:S01]  /*12b80*/  STL [R1+0x428], R150 ;  /* 0x0004289601007387 */ /* 0x000fe20000100800 */
[----:B------:R-:W-:-:S03]  /*12b90*/  IADD3.X R231, R231, UR6, RZ, P5, !PT ;  /* 0x00000006e7e77c10 */ /* 0x000fc6000affe4ff */
[----:B------:R0:W-:Y:S04]  /*12ba0*/  STL [R1+0x1f0], R172 ;  /* 0x0001f0ac01007387 */ /* 0x0001e80000100800 */
[----:B------:R-:W-:Y:S01]  /*12bb0*/  STL [R1+0x1f8], R153 ;  /* 0x0001f89901007387 */ /* 0x000fe20000100800 */
[----:B------:R-:W-:Y:S02]  /*12bc0*/  IADD3 R236, P5, R236, UR44, RZ ;  /* 0x0000002cecec7c10 */ /* 0x000fe4000ffbe0ff */
[----:B------:R-:W-:Y:S01]  /*12bd0*/  IADD3 R168, P3, R168, UR44, RZ ;  /* 0x0000002ca8a87c10 */ /* 0x000fe2000ff7e0ff */
[----:B0-----:R-:W4:Y:S04]  /*12be0*/  LDL.LU R172, [R1+0x1bc] ;  /* 0x0001bc0001ac7983 */ /* 0x001f280000300800 */
[----:B------:R-:W-:Y:S04]  /*12bf0*/  STL [R1+0x21c], R154 ;  /* 0x00021c9a01007387 */ /* 0x000fe80000100800 */
[----:B------:R0:W-:Y:S04]  /*12c00*/  STL [R1+0x20c], R3 ;  /* 0x00020c0301007387 */ /* 0x0001e80000100800 */
[----:B------:R-:W-:Y:S01]  /*12c10*/  STL [R1+0x214], R162 ;  /* 0x000214a201007387 */ /* 0x000fe20000100800 */
[----:B------:R-:W-:-:S03]  /*12c20*/  IADD3 R174, P6, R174, UR44, RZ ;  /* 0x0000002caeae7c10 */ /* 0x000fc6000ffde0ff */
[----:B0-----:R-:W4:Y:S04]  /*12c30*/  LDL.LU R3, [R1+0x68c] ;  /* 0x00068c0001037983 */ /* 0x001f280000300800 */
[----:B------:R-:W-:Y:S04]  /*12c40*/  STL [R1+0x1e8], R168 ;  /* 0x0001e8a801007387 */ /* 0x000fe80000100800 */
[----:B------:R0:W-:Y:S04]  /*12c50*/  STL [R1+0x204], R231 ;  /* 0x000204e701007387 */ /* 0x0001e80000100800 */
[----:B0-----:R-:W4:Y:S04]  /*12c60*/  LDL.LU R231, [R1+0x688] ;  /* 0x0006880001e77983 */ /* 0x001f280000300800 */
[----:B------:R-:W-:Y:S01]  /*12c70*/  STL [R1+0x1e0], R174 ;  /* 0x0001e0ae01007387 */ /* 0x000fe20000100800 */
[----:B------:R-:W-:-:S02]  /*12c80*/  IADD3.X R177, R177, UR6, RZ, P2, !PT ;  /* 0x00000006b1b17c10 */ /* 0x000fc400097fe4ff */
[----:B------:R-:W-:Y:S01]  /*12c90*/  IADD3 R104, P2, R104, UR44, RZ ;  /* 0x0000002c68687c10 */ /* 0x000fe2000ff5e0ff */
[----:B------:R0:W-:Y:S04]  /*12ca0*/  STL [R1+0x1d8], R236 ;  /* 0x0001d8ec01007387 */ /* 0x0001e80000100800 */
[----:B0-----:R-:W4:Y:S04]  /*12cb0*/  LDL.LU R236, [R1+0x684] ;  /* 0x0006840001ec7983 */ /* 0x001f280000300800 */
[----:B------:R-:W4:Y:S04]  /*12cc0*/  LDL.LU R174, [R1+0x1b4] ;  /* 0x0001b40001ae7983 */ /* 0x000f280000300800 */
[----:B------:R0:W-:Y:S04]  /*12cd0*/  STL [R1+0x1d0], R104 ;  /* 0x0001d06801007387 */ /* 0x0001e80000100800 */
[----:B0-----:R-:W4:Y:S04]  /*12ce0*/  LDL.LU R104, [R1+0x680] ;  /* 0x0006800001687983 */ /* 0x001f280000300800 */
[----:B------:R0:W-:Y:S04]  /*12cf0*/  STL [R1+0x1fc], R177 ;  /* 0x0001fcb101007387 */ /* 0x0001e80000100800 */
[----:B0-----:R-:W4:Y:S01]  /*12d00*/  LDL.LU R177, [R1+0x1ac] ;  /* 0x0001ac0001b17983 */ /* 0x001f220000300800 */
[----:B------:R-:W-:-:S02]  /*12d10*/  IADD3.X R171, R171, UR6, RZ, P1, !PT ;  /* 0x00000006abab7c10 */ /* 0x000fc40008ffe4ff */
[----:B------:R-:W-:Y:S01]  /*12d20*/  IADD3 R198, P1, R198, UR44, RZ ;  /* 0x0000002cc6c67c10 */ /* 0x000fe2000ff3e0ff */
[----:B------:R-:W4:Y:S04]  /*12d30*/  LDL.LU R162, [R1+0x180] ;  /* 0x0001800001a27983 */ /* 0x000f280000300800 */
[----:B------:R-:W4:Y:S04]  /*12d40*/  LDL.LU R168, [R1+0x1a4] ;  /* 0x0001a40001a87983 */ /* 0x000f280000300800 */
[----:B------:R-:W-:Y:S04]  /*12d50*/  STL [R1+0x1f4], R171 ;  /* 0x0001f4ab01007387 */ /* 0x000fe80000100800 */
[----:B------:R0:W-:Y:S04]  /*12d60*/  STL [R1+0x1c8], R198 ;  /* 0x0001c8c601007387 */ /* 0x0001e80000100800 */
[----:B0-----:R-:W4:Y:S04]  /*12d70*/  LDL.LU R198, [R1+0x67c] ;  /* 0x00067c0001c67983 */ /* 0x001f280000300800 */
[----:B------:R-:W4:Y:S01]  /*12d80*/  LDL.LU R171, [R1+0x178] ;  /* 0x0001780001ab7983 */ /* 0x000f220000300800 */
[----:B------:R-:W-:-:S02]  /*12d90*/  IADD3.X R92, R92, UR6, RZ, P5, !PT ;  /* 0x000000065c5c7c10 */ /* 0x000fc4000affe4ff */
[----:B------:R-:W-:Y:S02]  /*12da0*/  IADD3.X R117, R117, UR6, RZ, P2, !PT ;  /* 0x0000000675757c10 */ /* 0x000fe400097fe4ff */
[----:B------:R-:W-:Y:S02]  /*12db0*/  IADD3.X R10, R10, UR6, RZ, P1, !PT ;  /* 0x000000060a0a7c10 */ /* 0x000fe40008ffe4ff */
[----:B------:R-:W-:Y:S02]  /*12dc0*/  IADD3 R112, P1, R112, UR44, RZ ;  /* 0x0000002c70707c10 */ /* 0x000fe4000ff3e0ff */
[----:B---3--:R-:W-:-:S05]  /*12dd0*/  IADD3.X R120, R120, UR6, RZ, P4, !PT ;  /* 0x0000000678787c10 */ /* 0x008fca000a7fe4ff */
[----:B------:R0:W-:Y:S04]  /*12de0*/  STL [R1+0x1ec], R120 ;  /* 0x0001ec7801007387 */ /* 0x0001e80000100800 */
[----:B0-----:R-:W3:Y:S01]  /*12df0*/  LDL.LU R120, [R1+0x170] ;  /* 0x0001700001787983 */ /* 0x001ee20000300800 */
[----:B--2---:R-:W-:-:S05]  /*12e00*/  IADD3 R121, P4, R121, UR44, RZ ;  /* 0x0000002c79797c10 */ /* 0x004fca000ff9e0ff */
[----:B------:R0:W-:Y:S04]  /*12e10*/  STL [R1+0x1c0], R121 ;  /* 0x0001c07901007387 */ /* 0x0001e80000100800 */
[----:B0-----:R-:W2:Y:S01]  /*12e20*/  LDL.LU R121, [R1+0x168] ;  /* 0x0001680001797983 */ /* 0x001ea20000300800 */
[----:B----4-:R-:W-:Y:S02]  /*12e30*/  IADD3.X R157, R157, UR6, RZ, P3, !PT ;  /* 0x000000069d9d7c10 */ /* 0x010fe40009ffe4ff */
[----:B------:R-:W-:-:S03]  /*12e40*/  IADD3 R161, P3, R161, UR44, RZ ;  /* 0x0000002ca1a17c10 */ /* 0x000fc6000ff7e0ff */
[----:B------:R-:W-:Y:S01]  /*12e50*/  STL [R1+0x1e4], R157 ;  /* 0x0001e49d01007387 */ /* 0x000fe20000100800 */
[----:B------:R-:W-:-:S03]  /*12e60*/  IADD3.X R164, R164, UR6, RZ, P6, !PT ;  /* 0x00000006a4a47c10 */ /* 0x000fc6000b7fe4ff */
[----:B------:R-:W-:Y:S01]  /*12e70*/  STL [R1+0x1b8], R161 ;  /* 0x0001b8a101007387 */ /* 0x000fe20000100800 */
[----:B------:R-:W-:-:S03]  /*12e80*/  IADD3 R167, P6, R167, UR44, RZ ;  /* 0x0000002ca7a77c10 */ /* 0x000fc6000ffde0ff */
[----:B------:R0:W-:Y:S04]  /*12e90*/  STL [R1+0x1d4], R92 ;  /* 0x0001d45c01007387 */ /* 0x0001e80000100800 */
[----:B------:R-:W-:Y:S04]  /*12ea0*/  STL [R1+0x1dc], R164 ;  /* 0x0001dca401007387 */ /* 0x000fe80000100800 */
[----:B0-----:R-:W4:Y:S01]  /*12eb0*/  LDL.LU R92, [R1+0x678] ;  /* 0x00067800015c7983 */ /* 0x001f220000300800 */
[----:B------:R-:W-:-:S03]  /*12ec0*/  IADD3 R190, P5, R190, UR44, RZ ;  /* 0x0000002cbebe7c10 */ /* 0x000fc6000ffbe0ff */
[----:B------:R-:W-:Y:S04]  /*12ed0*/  STL [R1+0x1b0], R167 ;  /* 0x0001b0a701007387 */ /* 0x000fe80000100800 */
[----:B------:R0:W-:Y:S04]  /*12ee0*/  STL [R1+0x1cc], R117 ;  /* 0x0001cc7501007387 */ /* 0x0001e80000100800 */
[----:B0-----:R-:W4:Y:S04]  /*12ef0*/  LDL.LU R117, [R1+0x674] ;  /* 0x0006740001757983 */ /* 0x001f280000300800 */
[----:B------:R-:W-:Y:S01]  /*12f00*/  STL [R1+0x1a8], R190 ;  /* 0x0001a8be01007387 */ /* 0x000fe20000100800 */
[----:B------:R-:W-:-:S02]  /*12f10*/  IADD3.X R172, R172, UR6, RZ, P4, !PT ;  /* 0x00000006acac7c10 */ /* 0x000fc4000a7fe4ff */
[----:B------:R-:W-:Y:S02]  /*12f20*/  IADD3 R89, P4, R89, UR44, RZ ;  /* 0x0000002c59597c10 */ /* 0x000fe4000ff9e0ff */
[----:B------:R-:W-:-:S05]  /*12f30*/  IADD3 R104, P2, R104, UR44, RZ ;  /* 0x0000002c68687c10 */ /* 0x000fca000ff5e0ff */
[----:B------:R0:W-:Y:S04]  /*12f40*/  STL [R1+0x1a0], R104 ;  /* 0x0001a06801007387 */ /* 0x0001e80000100800 */
[----:B0-----:R-:W4:Y:S04]  /*12f50*/  LDL.LU R104, [R1+0x670] ;  /* 0x0006700001687983 */ /* 0x001f280000300800 */
[----:B------:R0:W-:Y:S04]  /*12f60*/  STL [R1+0x1c4], R10 ;  /* 0x0001c40a01007387 */ /* 0x0001e80000100800 */
[----:B0-----:R-:W4:Y:S04]  /*12f70*/  LDL.LU R10, [R1+0x66c] ;  /* 0x00066c00010a7983 */ /* 0x001f280000300800 */
[----:B------:R-:W4:Y:S04]  /*12f80*/  LDL.LU R190, [R1+0x17c] ;  /* 0x00017c0001be7983 */ /* 0x000f280000300800 */
[----:B------:R0:W-:Y:S01]  /*12f90*/  STL [R1+0x198], R112 ;  /* 0x0001987001007387 */ /* 0x0001e20000100800 */
[----:B------:R-:W-:-:S03]  /*12fa0*/  IADD3.X R174, R174, UR6, RZ, P3, !PT ;  /* 0x00000006aeae7c10 */ /* 0x000fc60009ffe4ff */
[----:B0-----:R-:W4:Y:S04]  /*12fb0*/  LDL.LU R112, [R1+0x668] ;  /* 0x0006680001707983 */ /* 0x001f280000300800 */
[----:B------:R-:W4:Y:S04]  /*12fc0*/  LDL.LU R157, [R1+0x174] ;  /* 0x00017400019d7983 */ /* 0x000f280000300800 */
[----:B------:R0:W-:Y:S04]  /*12fd0*/  STL [R1+0x190], R89 ;  /* 0x0001905901007387 */ /* 0x0001e80000100800 */
[----:B------:R1:W-:Y:S01]  /*12fe0*/  STL [R1+0x1bc], R172 ;  /* 0x0001bcac01007387 */ /* 0x0003e20000100800 */
[----:B------:R-:W-:-:S03]  /*12ff0*/  IADD3 R199, P3, R199, UR44, RZ ;  /* 0x0000002cc7c77c10 */ /* 0x000fc6000ff7e0ff */
[----:B0-----:R-:W4:Y:S04]  /*13000*/  LDL.LU R89, [R1+0x664] ;  /* 0x0006640001597983 */ /* 0x001f280000300800 */
[----:B------:R-:W4:Y:S04]  /*13010*/  LDL.LU R161, [R1+0x16c] ;  /* 0x00016c0001a17983 */ /* 0x000f280000300800 */
[----:B------:R-:W4:Y:S01]  /*13020*/  LDL.LU R164, [R1+0x140] ;  /* 0x0001400001a47983 */ /* 0x000f220000300800 */
[----:B------:R-:W-:-:S03]  /*13030*/  IADD3.X R177, R177, UR6, RZ, P6, !PT ;  /* 0x00000006b1b17c10 */ /* 0x000fc6000b7fe4ff */
[----:B------:R-:W4:Y:S04]  /*13040*/  LDL.LU R167, [R1+0x164] ;  /* 0x0001640001a77983 */ /* 0x000f280000300800 */
[----:B-1----:R-:W4:Y:S04]  /*13050*/  LDL.LU R172, [R1+0x138] ;  /* 0x0001380001ac7983 */ /* 0x002f280000300800 */
[----:B------:R0:W-:Y:S04]  /*13060*/  STL [R1+0x1b4], R174 ;  /* 0x0001b4ae01007387 */ /* 0x0001e80000100800 */
[----:B0-----:R-:W4:Y:S04]  /*13070*/  LDL.LU R174, [R1+0x130] ;  /* 0x0001300001ae7983 */ /* 0x001f280000300800 */
[----:B------:R0:W-:Y:S04]  /*13080*/  STL [R1+0x188], R199 ;  /* 0x000188c701007387 */ /* 0x0001e80000100800 */
[----:B0-----:R-:W4:Y:S04]  /*13090*/  LDL.LU R199, [R1+0x660] ;  /* 0x0006600001c77983 */ /* 0x001f280000300800 */
[----:B------:R0:W-:Y:S04]  /*130a0*/  STL [R1+0x1ac], R177 ;  /* 0x0001acb101007387 */ /* 0x0001e80000100800 */
[----:B0-----:R-:W4:Y:S01]  /*130b0*/  LDL.LU R177, [R1+0x128] ;  /* 0x0001280001b17983 */ /* 0x001f220000300800 */
[----:B------:R-:W-:-:S02]  /*130c0*/  IADD3 R162, P6, R162, UR44, RZ ;  /* 0x0000002ca2a27c10 */ /* 0x000fc4000ffde0ff */
[----:B------:R-:W-:Y:S02]  /*130d0*/  IADD3.X R168, R168, UR6, RZ, P5, !PT ;  /* 0x00000006a8a87c10 */ /* 0x000fe4000affe4ff */
[----:B------:R-:W-:Y:S01]  /*130e0*/  IADD3.X R198, R198, UR6, RZ, P2, !PT ;  /* 0x00000006c6c67c10 */ /* 0x000fe200097fe4ff */
[----:B------:R-:W-:Y:S01]  /*130f0*/  STL [R1+0x180], R162 ;  /* 0x000180a201007387 */ /* 0x000fe20000100800 */
[----:B------:R-:W-:Y:S02]  /*13100*/  IADD3 R171, P5, R171, UR44, RZ ;  /* 0x0000002cabab7c10 */ /* 0x000fe4000ffbe0ff */
[----:B------:R-:W-:Y:S01]  /*13110*/  IADD3.X R215, R215, UR6, RZ, P1, !PT ;  /* 0x00000006d7d77c10 */ /* 0x000fe20008ffe4ff */
[----:B------:R-:W-:Y:S04]  /*13120*/  STL [R1+0x1a4], R168 ;  /* 0x0001a4a801007387 */ /* 0x000fe80000100800 */
[----:B------:R0:W-:Y:S04]  /*13130*/  STL [R1+0x19c], R198 ;  /* 0x00019cc601007387 */ /* 0x0001e80000100800 */
[----:B0-----:R-:W4:Y:S04]  /*13140*/  LDL.LU R198, [R1+0x65c] ;  /* 0x00065c0001c67983 */ /* 0x001f280000300800 */
[----:B------:R-:W-:Y:S04]  /*13150*/  STL [R1+0x178], R171 ;  /* 0x000178ab01007387 */ /* 0x000fe80000100800 */
[----:B------:R0:W-:Y:S01]  /*13160*/  STL [R1+0x194], R215 ;  /* 0x000194d701007387 */ /* 0x0001e20000100800 */
[----:B---3--:R-:W-:-:S03]  /*13170*/  IADD3 R120, P2, R120, UR44, RZ ;  /* 0x0000002c78787c10 */ /* 0x008fc6000ff5e0ff */
[----:B0-----:R-:W3:Y:S04]  /*13180*/  LDL.LU R215, [R1+0x658] ;  /* 0x0006580001d77983 */ /* 0x001ee80000300800 */
[----:B------:R0:W-:Y:S01]  /*13190*/  STL [R1+0x170], R120 ;  /* 0x0001707801007387 */ /* 0x0001e20000100800 */
[----:B------:R-:W-:-:S03]  /*131a0*/  IADD3.X R214, R214, UR6, RZ, P4, !PT ;  /* 0x00000006d6d67c10 */ /* 0x000fc6000a7fe4ff */
[----:B0-----:R-:W3:Y:S01]  /*131b0*/  LDL.LU R120, [R1+0x13c] ;  /* 0x00013c0001787983 */ /* 0x001ee20000300800 */
[----:B--2---:R-:W-:Y:S02]  /*131c0*/  IADD3 R121, P1, R121, UR44, RZ ;  /* 0x0000002c79797c10 */ /* 0x004fe4000ff3e0ff */
[----:B------:R-:W-:Y:S01]  /*131d0*/  IADD3 R231, P4, R231, UR44, RZ ;  /* 0x0000002ce7e77c10 */ /* 0x000fe2000ff9e0ff */
[----:B------:R0:W-:Y:S04]  /*131e0*/  STL [R1+0x18c], R214 ;  /* 0x00018cd601007387 */ /* 0x0001e80000100800 */
[----:B------:R-:W-:Y:S04]  /*131f0*/  STL [R1+0x168], R121 ;  /* 0x0001687901007387 */ /* 0x000fe80000100800 */
[----:B0-----:R-:W2:Y:S04]  /*13200*/  LDL.LU R214, [R1+0x654] ;  /* 0x0006540001d67983 */ /* 0x001ea80000300800 */
[----:B------:R0:W-:Y:S01]  /*13210*/  STL [R1+0x160], R231 ;  /* 0x000160e701007387 */ /* 0x0001e20000100800 */
[----:B------:R-:W-:-:S03]  /*13220*/  IADD3.X R230, R230, UR6, RZ, P3, !PT ;  /* 0x00000006e6e67c10 */ /* 0x000fc60009ffe4ff */
[----:B0-----:R-:W2:Y:S04]  /*13230*/  LDL.LU R231, [R1+0x650] ;  /* 0x0006500001e77983 */ /* 0x001ea80000300800 */
[----:B------:R-:W2:Y:S01]  /*13240*/  LDL.LU R162, [R1+0x134] ;  /* 0x0001340001a27983 */ /* 0x000ea20000300800 */
[----:B------:R-:W-:-:S03]  /*13250*/  IADD3 R247, P3, R247, UR44, RZ ;  /* 0x0000002cf7f77c10 */ /* 0x000fc6000ff7e0ff */
[----:B------:R0:W-:Y:S04]  /*13260*/  STL [R1+0x184], R230 ;  /* 0x000184e601007387 */ /* 0x0001e80000100800 */
[----:B0-----:R-:W2:Y:S04]  /*13270*/  LDL.LU R230, [R1+0x64c] ;  /* 0x00064c0001e67983 */ /* 0x001ea80000300800 */
[----:B------:R-:W2:Y:S04]  /*13280*/  LDL.LU R168, [R1+0x12c] ;  /* 0x00012c0001a87983 */ /* 0x000ea80000300800 */
[----:B------:R-:W2:Y:S04]  /*13290*/  LDL.LU R171, [R1+0x100] ;  /* 0x0001000001ab7983 */ /* 0x000ea80000300800 */
[----:B------:R0:W-:Y:S01]  /*132a0*/  STL [R1+0x158], R247 ;  /* 0x000158f701007387 */ /* 0x0001e20000100800 */
[----:B------:R-:W-:-:S03]  /*132b0*/  IADD3.X R236, R236, UR6, RZ, P4, !PT ;  /* 0x00000006ecec7c10 */ /* 0x000fc6000a7fe4ff */
[----:B0-----:R-:W2:Y:S04]  /*132c0*/  LDL.LU R247, [R1+0x648] ;  /* 0x0006480001f77983 */ /* 0x001ea80000300800 */
[----:B------:R-:W2:Y:S01]  /*132d0*/  LDL.LU R121, [R1+0xf8] ;  /* 0x0000f80001797983 */ /* 0x000ea20000300800 */
[----:B------:R-:W-:Y:S02]  /*132e0*/  IADD3.X R203, R203, UR6, RZ, P3, !PT ;  /* 0x00000006cbcb7c10 */ /* 0x000fe40009ffe4ff */
[----:B----4-:R-:W-:Y:S02]  /*132f0*/  IADD3.X R190, R190, UR6, RZ, P6, !PT ;  /* 0x00000006bebe7c10 */ /* 0x010fe4000b7fe4ff */
[----:B------:R-:W-:-:S05]  /*13300*/  IADD3 R246, P6, R246, UR44, RZ ;  /* 0x0000002cf6f67c10 */ /* 0x000fca000ffde0ff */
[----:B------:R0:W-:Y:S04]  /*13310*/  STL [R1+0x150], R246 ;  /* 0x000150f601007387 */ /* 0x0001e80000100800 */
[----:B0-----:R-:W4:Y:S01]  /*13320*/  LDL.LU R246, [R1+0x644] ;  /* 0x0006440001f67983 */ /* 0x001f220000300800 */
[----:B------:R-:W-:Y:S02]  /*13330*/  IADD3.X R157, R157, UR6, RZ, P5, !PT ;  /* 0x000000069d9d7c10 */ /* 0x000fe4000affe4ff */
[----:B------:R-:W-:Y:S01]  /*13340*/  IADD3 R107, P5, R107, UR44, RZ ;  /* 0x0000002c6b6b7c10 */ /* 0x000fe2000ffbe0ff */
[----:B------:R0:W-:Y:S04]  /*13350*/  STL [R1+0x17c], R190 ;  /* 0x00017cbe01007387 */ /* 0x0001e80000100800 */
[----:B0-----:R-:W4:Y:S01]  /*13360*/  LDL.LU R190, [R1+0xf0] ;  /* 0x0000f00001be7983 */ /* 0x001f220000300800 */
[----:B------:R-:W-:-:S03]  /*13370*/  IADD3.X R161, R161, UR6, RZ, P2, !PT ;  /* 0x00000006a1a17c10 */ /* 0x000fc600097fe4ff */
[----:B------:R0:W-:Y:S01]  /*13380*/  STL [R1+0x148], R107 ;  /* 0x0001486b01007387 */ /* 0x0001e20000100800 */
[----:B------:R-:W-:Y:S02]  /*13390*/  IADD3 R164, P2, R164, UR44, RZ ;  /* 0x0000002ca4a47c10 */ /* 0x000fe4000ff5e0ff */
[----:B------:R-:W-:Y:S01]  /*133a0*/  IADD3.X R167, R167, UR6, RZ, P1, !PT ;  /* 0x00000006a7a77c10 */ /* 0x000fe20008ffe4ff */
[----:B0-----:R-:W4:Y:S01]  /*133b0*/  LDL.LU R107, [R1+0x640] ;  /* 0x00064000016b7983 */ /* 0x001f220000300800 */
[----:B------:R-:W-:-:S03]  /*133c0*/  IADD3 R172, P1, R172, UR44, RZ ;  /* 0x0000002cacac7c10 */ /* 0x000fc6000ff3e0ff */
[----:B------:R-:W-:Y:S04]  /*133d0*/  STL [R1+0x174], R157 ;  /* 0x0001749d01007387 */ /* 0x000fe80000100800 */
[----:B------:R-:W-:Y:S04]  /*133e0*/  STL [R1+0x16c], R161 ;  /* 0x00016ca101007387 */ /* 0x000fe80000100800 */
[----:B------:R-:W-:Y:S01]  /*133f0*/  STL [R1+0x140], R164 ;  /* 0x000140a401007387 */ /* 0x000fe20000100800 */
[----:B------:R-:W-:-:S03]  /*13400*/  IADD3 R174, P4, R174, UR44, RZ ;  /* 0x0000002caeae7c10 */ /* 0x000fc6000ff9e0ff */
[----:B------:R0:W-:Y:S01]  /*13410*/  STL [R1+0x15c], R236 ;  /* 0x00015cec01007387 */ /* 0x0001e20000100800 */
[----:B------:R-:W-:-:S03]  /*13420*/  IADD3.X R221, R221, UR6, RZ, P6, !PT ;  /* 0x00000006dddd7c10 */ /* 0x000fc6000b7fe4ff */
[----:B------:R-:W-:Y:S04]  /*13430*/  STL [R1+0x164], R167 ;  /* 0x000164a701007387 */ /* 0x000fe80000100800 */
[----:B0-----:R-:W4:Y:S04]  /*13440*/  LDL.LU R236, [R1+0x63c] ;  /* 0x00063c0001ec7983 */ /* 0x001f280000300800 */
[----:B------:R-:W-:Y:S04]  /*13450*/  STL [R1+0x138], R172 ;  /* 0x000138ac01007387 */ /* 0x000fe80000100800 */
[----:B------:R0:W-:Y:S01]  /*13460*/  STL [R1+0x154], R203 ;  /* 0x000154cb01007387 */ /* 0x0001e20000100800 */
[----:B------:R-:W-:-:S02]  /*13470*/  IADD3 R248, P6, R248, UR44, RZ ;  /* 0x0000002cf8f87c10 */ /* 0x000fc4000ffde0ff */
[----:B------:R-:W-:Y:S02]  /*13480*/  IADD3.X R106, R106, UR6, RZ, P5, !PT ;  /* 0x000000066a6a7c10 */ /* 0x000fe4000affe4ff */
[----:B------:R-:W-:Y:S01]  /*13490*/  IADD3 R177, P3, R177, UR44, RZ ;  /* 0x0000002cb1b17c10 */ /* 0x000fe2000ff7e0ff */
[----:B0-----:R-:W4:Y:S04]  /*134a0*/  LDL.LU R203, [R1+0x638] ;  /* 0x0006380001cb7983 */ /* 0x001f280000300800 */
[----:B------:R-:W-:Y:S04]  /*134b0*/  STL [R1+0x130], R174 ;  /* 0x000130ae01007387 */ /* 0x000fe80000100800 */
[----:B------:R-:W4:Y:S04]  /*134c0*/  LDL.LU R164, [R1+0xfc] ;  /* 0x0000fc0001a47983 */ /* 0x000f280000300800 */
[----:B------:R-:W4:Y:S04]  /*134d0*/  LDL.LU R167, [R1+0xf4] ;  /* 0x0000f40001a77983 */ /* 0x000f280000300800 */
[----:B------:R0:W-:Y:S04]  /*134e0*/  STL [R1+0x14c], R221 ;  /* 0x00014cdd01007387 */ /* 0x0001e80000100800 */
[----:B------:R-:W-:Y:S01]  /*134f0*/  STL [R1+0x128], R177 ;  /* 0x000128b101007387 */ /* 0x000fe20000100800 */
[----:B------:R-:W-:-:S03]  /*13500*/  IADD3 R94, P5, R94, UR44, RZ ;  /* 0x0000002c5e5e7c10 */ /* 0x000fc6000ffbe0ff */
[----:B0-----:R-:W4:Y:S04]  /*13510*/  LDL.LU R221, [R1+0x634] ;  /* 0x0006340001dd7983 */ /* 0x001f280000300800 */
[----:B------:R-:W4:Y:S04]  /*13520*/  LDL.LU R172, [R1+0xec] ;  /* 0x0000ec0001ac7983 */ /* 0x000f280000300800 */
[----:B------:R-:W4:Y:S04]  /*13530*/  LDL.LU R174, [R1+0xc0] ;  /* 0x0000c00001ae7983 */ /* 0x000f280000300800 */
[----:B------:R0:W-:Y:S04]  /*13540*/  STL [R1+0x120], R248 ;  /* 0x000120f801007387 */ /* 0x0001e80000100800 */
[----:B0-----:R-:W4:Y:S04]  /*13550*/  LDL.LU R248, [R1+0x630] ;  /* 0x0006300001f87983 */ /* 0x001f280000300800 */
[----:B------:R0:W-:Y:S04]  /*13560*/  STL [R1+0x144], R106 ;  /* 0x0001446a01007387 */ /* 0x0001e80000100800 */
[----:B0-----:R-:W4:Y:S04]  /*13570*/  LDL.LU R106, [R1+0x62c] ;  /* 0x00062c00016a7983 */ /* 0x001f280000300800 */
[----:B------:R-:W4:Y:S04]  /*13580*/  LDL.LU R177, [R1+0xb8] ;  /* 0x0000b80001b17983 */ /* 0x000f280000300800 */
[----:B------:R0:W-:Y:S04]  /*13590*/  STL [R1+0x118], R94 ;  /* 0x0001185e01007387 */ /* 0x0001e80000100800 */
[----:B0-----:R-:W4:Y:S01]  /*135a0*/  LDL.LU R94, [R1+0x628] ;  /* 0x00062800015e7983 */ /* 0x001f220000300800 */
[----:B---3--:R-:W-:-:S02]  /*135b0*/  IADD3.X R120, R120, UR6, RZ, P2, !PT ;  /* 0x0000000678787c10 */ /* 0x008fc400097fe4ff */
[----:B------:R-:W-:-:S03]  /*135c0*/  IADD3 R12, P2, R12, UR44, RZ ;  /* 0x0000002c0c0c7c10 */ /* 0x000fc6000ff5e0ff */
[----:B------:R0:W-:Y:S04]  /*135d0*/  STL [R1+0x13c], R120 ;  /* 0x00013c7801007387 */ /* 0x0001e80000100800 */
[----:B0-----:R-:W3:Y:S04]  /*135e0*/  LDL.LU R120, [R1+0xb0] ;  /* 0x0000b00001787983 */ /* 0x001ee80000300800 */
[----:B------:R0:W-:Y:S04]  /*135f0*/  STL [R1+0x110], R12 ;  /* 0x0001100c01007387 */ /* 0x0001e80000100800 */
[----:B0-----:R-:W3:Y:S01]  /*13600*/  LDL.LU R12, [R1+0x624] ;  /* 0x00062400010c7983 */ /* 0x001ee20000300800 */
[----:B--2---:R-:W-:-:S02]  /*13610*/  IADD3.X R162, R162, UR6, RZ, P1, !PT ;  /* 0x00000006a2a27c10 */ /* 0x004fc40008ffe4ff */
[----:B------:R-:W-:-:S05]  /*13620*/  IADD3 R233, P1, R233, UR44, RZ ;  /* 0x0000002ce9e97c10 */ /* 0x000fca000ff3e0ff */
[----:B------:R0:W-:Y:S04]  /*13630*/  STL [R1+0x108], R233 ;  /* 0x000108e901007387 */ /* 0x0001e80000100800 */
[----:B0-----:R-:W2:Y:S01]  /*13640*/  LDL.LU R233, [R1+0x620] ;  /* 0x0006200001e97983 */ /* 0x001ea20000300800 */
[----:B------:R-:W-:Y:S02]  /*13650*/  IADD3.X R168, R168, UR6, RZ, P4, !PT ;  /* 0x00000006a8a87c10 */ /* 0x000fe4000a7fe4ff */
[----:B------:R-:W-:Y:S01]  /*13660*/  IADD3 R171, P4, R171, UR44, RZ ;  /* 0x0000002cabab7c10 */ /* 0x000fe2000ff9e0ff */
[----:B------:R-:W-:Y:S01]  /*13670*/  STL [R1+0x134], R162 ;  /* 0x000134a201007387 */ /* 0x000fe20000100800 */
[----:B------:R-:W-:Y:S02]  /*13680*/  IADD3.X R3, R3, UR6, RZ, P6, !PT ;  /* 0x0000000603037c10 */ /* 0x000fe4000b7fe4ff */
[----:B------:R-:W-:-:S02]  /*13690*/  IADD3.X R105, R105, UR6, RZ, P5, !PT ;  /* 0x0000000669697c10 */ /* 0x000fc4000affe4ff */
[----:B----4-:R-:W-:Y:S02]  /*136a0*/  IADD3.X R94, R94, UR6, RZ, P3, !PT ;  /* 0x000000065e5e7c10 */ /* 0x010fe40009ffe4ff */
[----:B------:R-:W-:-:S03]  /*136b0*/  IADD3 R121, P3, R121, UR44, RZ ;  /* 0x0000002c79797c10 */ /* 0x000fc6000ff7e0ff */
[----:B------:R0:W-:Y:S04]  /*136c0*/  STL [R1+0x124], R94 ;  /* 0x0001245e01007387 */ /* 0x0001e80000100800 */
[----:B------:R-:W-:Y:S04]  /*136d0*/  STL [R1+0x12c], R168 ;  /* 0x00012ca801007387 */ /* 0x000fe80000100800 */
[----:B0-----:R-:W4:Y:S04]  /*136e0*/  LDL.LU R94, [R1+0x61c] ;  /* 0x00061c00015e7983 */ /* 0x001f280000300800 */
[----:B------:R-:W-:Y:S04]  /*136f0*/  STL [R1+0x100], R171 ;  /* 0x000100ab01007387 */ /* 0x000fe80000100800 */
[----:B------:R0:W-:Y:S04]  /*13700*/  STL [R1+0x11c], R3 ;  /* 0x00011c0301007387 */ /* 0x0001e80000100800 */
[----:B0-----:R-:W4:Y:S04]  /*13710*/  LDL.LU R3, [R1+0x618] ;  /* 0x0006180001037983 */ /* 0x001f280000300800 */
[----:B------:R0:W-:Y:S04]  /*13720*/  STL [R1+0xf8], R121 ;  /* 0x0000f87901007387 */ /* 0x0001e80000100800 */
[----:B------:R-:W4:Y:S01]  /*13730*/  LDL.LU R168, [R1+0xbc] ;  /* 0x0000bc0001a87983 */ /* 0x000f220000300800 */
[----:B------:R-:W-:-:S02]  /*13740*/  IADD3 R190, P6, R190, UR44, RZ ;  /* 0x0000002cbebe7c10 */ /* 0x000fc4000ffde0ff */
[----:B---3--:R-:W-:Y:S02]  /*13750*/  IADD3 R12, P5, R12, UR44, RZ ;  /* 0x0000002c0c0c7c10 */ /* 0x008fe4000ffbe0ff */
[----:B------:R-:W-:Y:S01]  /*13760*/  IADD3.X R113, R113, UR6, RZ, P2, !PT ;  /* 0x0000000671717c10 */ /* 0x000fe200097fe4ff */
[----:B0-----:R-:W3:Y:S01]  /*13770*/  LDL.LU R121, [R1+0xb4] ;  /* 0x0000b40001797983 */ /* 0x001ee20000300800 */
[----:B------:R-:W-:-:S03]  /*13780*/  IADD3 R91, P2, R91, UR44, RZ ;  /* 0x0000002c5b5b7c10 */ /* 0x000fc6000ff5e0ff */
[----:B------:R0:W-:Y:S04]  /*13790*/  STL [R1+0x114], R105 ;  /* 0x0001146901007387 */ /* 0x0001e80000100800 */
[----:B------:R-:W-:Y:S01]  /*137a0*/  STL [R1+0xf0], R190 ;  /* 0x0000f0be01007387 */ /* 0x000fe20000100800 */
[----:B------:R-:W-:-:S03]  /*137b0*/  IADD3.X R201, R201, UR6, RZ, P1, !PT ;  /* 0x00000006c9c97c10 */ /* 0x000fc60008ffe4ff */
[----:B0-----:R-:W3:Y:S04]  /*137c0*/  LDL.LU R105, [R1+0x614] ;  /* 0x0006140001697983 */ /* 0x001ee80000300800 */
[----:B------:R0:W-:Y:S01]  /*137d0*/  STL [R1+0xe8], R12 ;  /* 0x0000e80c01007387 */ /* 0x0001e20000100800 */
[----:B------:R-:W-:Y:S02]  /*137e0*/  IADD3 R200, P1, R200, UR44, RZ ;  /* 0x0000002cc8c87c10 */ /* 0x000fe4000ff3e0ff */
[----:B------:R-:W-:Y:S01]  /*137f0*/  IADD3.X R164, R164, UR6, RZ, P4, !PT ;  /* 0x00000006a4a47c10 */ /* 0x000fe2000a7fe4ff */
[----:B0-----:R-:W3:Y:S04]  /*13800*/  LDL.LU R12, [R1+0x610] ;  /* 0x00061000010c7983 */ /* 0x001ee80000300800 */
[----:B------:R0:W-:Y:S01]  /*13810*/  STL [R1+0x10c], R113 ;  /* 0x00010c7101007387 */ /* 0x0001e20000100800 */
[----:B------:R-:W-:-:S02]  /*13820*/  IADD3 R217, P4, R217, UR44, RZ ;  /* 0x0000002cd9d97c10 */ /* 0x000fc4000ff9e0ff */
[----:B------:R-:W-:Y:S01]  /*13830*/  IADD3.X R167, R167, UR6, RZ, P3, !PT ;  /* 0x00000006a7a77c10 */ /* 0x000fe20009ffe4ff */
[----:B0-----:R-:W3:Y:S04]  /*13840*/  LDL.LU R113, [R1+0x60c] ;  /* 0x00060c0001717983 */ /* 0x001ee80000300800 */
[----:B------:R-:W3:Y:S04]  /*13850*/  LDL.LU R190, [R1+0x80] ;  /* 0x0000800001be7983 */ /* 0x000ee80000300800 */
[----:B------:R0:W-:Y:S01]  /*13860*/  STL [R1+0xe0], R91 ;  /* 0x0000e05b01007387 */ /* 0x0001e20000100800 */
[----:B------:R-:W-:-:S02]  /*13870*/  IADD3 R216, P3, R216, UR44, RZ ;  /* 0x0000002cd8d87c10 */ /* 0x000fc4000ff7e0ff */
[----:B--2---:R-:W-:Y:S01]  /*13880*/  IADD3.X R233, R233, UR6, RZ, P5, !PT ;  /* 0x00000006e9e97c10 */ /* 0x004fe2000affe4ff */
[----:B0-----:R-:W2:Y:S04]  /*13890*/  LDL.LU R91, [R1+0x608] ;  /* 0x00060800015b7983 */ /* 0x001ea80000300800 */
[----:B------:R0:W-:Y:S01]  /*138a0*/  STL [R1+0x104], R201 ;  /* 0x000104c901007387 */ /* 0x0001e20000100800 */
[----:B------:R-:W-:-:S03]  /*138b0*/  IADD3.X R172, R172, UR6, RZ, P6, !PT ;  /* 0x00000006acac7c10 */ /* 0x000fc6000b7fe4ff */
[----:B0-----:R-:W2:Y:S04]  /*138c0*/  LDL.LU R201, [R1+0x604] ;  /* 0x0006040001c97983 */ /* 0x001ea80000300800 */
[----:B------:R-:W2:Y:S04]  /*138d0*/  LDL.LU R171, [R1+0x78] ;  /* 0x0000780001ab7983 */ /* 0x000ea80000300800 */
[----:B------:R0:W-:Y:S01]  /*138e0*/  STL [R1+0xd8], R200 ;  /* 0x0000d8c801007387 */ /* 0x0001e20000100800 */
[----:B------:R-:W-:-:S03]  /*138f0*/  IADD3 R174, P6, R174, UR44, RZ ;  /* 0x0000002caeae7c10 */ /* 0x000fc6000ffde0ff */
[----:B0-----:R-:W2:Y:S04]  /*13900*/  LDL.LU R200, [R1+0x600] ;  /* 0x0006000001c87983 */ /* 0x001ea80000300800 */
[----:B------:R0:W-:Y:S01]  /*13910*/  STL [R1+0xd0], R217 ;  /* 0x0000d0d901007387 */ /* 0x0001e20000100800 */
[----:B------:R-:W-:Y:S02]  /*13920*/  IADD3.X R232, R232, UR6, RZ, P2, !PT ;  /* 0x00000006e8e87c10 */ /* 0x000fe400097fe4ff */
[----:B------:R-:W-:Y:S01]  /*13930*/  IADD3 R177, P5, R177, UR44, RZ ;  /* 0x0000002cb1b17c10 */ /* 0x000fe2000ffbe0ff */
[----:B0-----:R-:W2:Y:S04]  /*13940*/  LDL.LU R217, [R1+0x5fc] ;  /* 0x0005fc0001d97983 */ /* 0x001ea80000300800 */
[----:B------:R-:W-:Y:S04]  /*13950*/  STL [R1+0xfc], R164 ;  /* 0x0000fca401007387 */ /* 0x000fe80000100800 */
[----:B------:R0:W-:Y:S01]  /*13960*/  STL [R1+0xc8], R216 ;  /* 0x0000c8d801007387 */ /* 0x0001e20000100800 */
[----:B------:R-:W-:-:S03]  /*13970*/  IADD3.X R249, R249, UR6, RZ, P1, !PT ;  /* 0x00000006f9f97c10 */ /* 0x000fc60008ffe4ff */
[----:B0-----:R-:W2:Y:S04]  /*13980*/  LDL.LU R216, [R1+0x5f8] ;  /* 0x0005f80001d87983 */ /* 0x001ea80000300800 */
[----:B------:R-:W-:Y:S04]  /*13990*/  STL [R1+0xf4], R167 ;  /* 0x0000f4a701007387 */ /* 0x000fe80000100800 */
[----:B------:R0:W-:Y:S04]  /*139a0*/  STL [R1+0xe4], R233 ;  /* 0x0000e4e901007387 */ /* 0x0001e80000100800 */
[----:B------:R1:W-:Y:S01]  /*139b0*/  STL [R1+0xec], R172 ;  /* 0x0000ecac01007387 */ /* 0x0003e20000100800 */
[----:B------:R-:W-:-:S03]  /*139c0*/  IADD3 R120, P2, R120, UR44, RZ ;  /* 0x0000002c78787c10 */ /* 0x000fc6000ff5e0ff */
[----:B0-----:R-:W2:Y:S04]  /*139d0*/  LDL.LU R233, [R1+0x5f4] ;  /* 0x0005f40001e97983 */ /* 0x001ea80000300800 */
[----:B------:R0:W-:Y:S04]  /*139e0*/  STL [R1+0xc0], R174 ;  /* 0x0000c0ae01007387 */ /* 0x0001e80000100800 */
[----:B-1----:R-:W2:Y:S01]  /*139f0*/  LDL.LU R172, [R1+0x7c] ;  /* 0x00007c0001ac7983 */ /* 0x002ea20000300800 */
[----:B------:R-:W-:-:S03]  /*13a00*/  IADD3 R248, P1, R248, UR44, RZ ;  /* 0x0000002cf8f87c10 */ /* 0x000fc6000ff3e0ff */
[----:B0-----:R-:W2:Y:S04]  /*13a10*/  LDL.LU R174, [R1+0x74] ;  /* 0x0000740001ae7983 */ /* 0x001ea80000300800 */
[----:B------:R0:W-:Y:S04]  /*13a20*/  STL [R1+0xdc], R232 ;  /* 0x0000dce801007387 */ /* 0x0001e80000100800 */
[----:B------:R1:W-:Y:S01]  /*13a30*/  STL [R1+0xb8], R177 ;  /* 0x0000b8b101007387 */ /* 0x0003e20000100800 */
[----:B------:R-:W-:-:S03]  /*13a40*/  IADD3.X R98, R98, UR6, RZ, P4, !PT ;  /* 0x0000000662627c10 */ /* 0x000fc6000a7fe4ff */
[----:B0-----:R-:W2:Y:S04]  /*13a50*/  LDL.LU R232, [R1+0x5f0] ;  /* 0x0005f00001e87983 */ /* 0x001ea80000300800 */
[----:B-1----:R-:W2:Y:S01]  /*13a60*/  LDL.LU R177, [R1+0x40] ;  /* 0x0000400001b17983 */ /* 0x002ea20000300800 */
[----:B------:R-:W-:-:S03]  /*13a70*/  IADD3 R237, P4, R237, UR44, RZ ;  /* 0x0000002ceded7c10 */ /* 0x000fc6000ff9e0ff */
[----:B------:R0:W-:Y:S04]  /*13a80*/  STL [R1+0xd4], R249 ;  /* 0x0000d4f901007387 */ /* 0x0001e80000100800 */
[----:B------:R1:W-:Y:S01]  /*13a90*/  STL [R1+0xb0], R120 ;  /* 0x0000b07801007387 */ /* 0x0003e20000100800 */
[----:B------:R-:W-:-:S03]  /*13aa0*/  IADD3.X R114, R114, UR6, RZ, P3, !PT ;  /* 0x0000000672727c10 */ /* 0x000fc60009ffe4ff */
[----:B0-----:R-:W2:Y:S04]  /*13ab0*/  LDL.LU R249, [R1+0x5ec] ;  /* 0x0005ec0001f97983 */ /* 0x001ea80000300800 */
[----:B-1----:R-:W2:Y:S01]  /*13ac0*/  LDL.LU R120, [R1+0x38] ;  /* 0x0000380001787983 */ /* 0x002ea20000300800 */
[----:B------:R-:W-:-:S03]  /*13ad0*/  IADD3 R4, P3, R4, UR44, RZ ;  /* 0x0000002c04047c10 */ /* 0x000fc6000ff7e0ff */
[----:B------:R0:W-:Y:S04]  /*13ae0*/  STL [R1+0xa8], R248 ;  /* 0x0000a8f801007387 */ /* 0x0001e80000100800 */
[----:B0-----:R-:W2:Y:S04]  /*13af0*/  LDL.LU R248, [R1+0x5e8] ;  /* 0x0005e80001f87983 */ /* 0x001ea80000300800 */
[----:B------:R0:W-:Y:S04]  /*13b00*/  STL [R1+0xcc], R98 ;  /* 0x0000cc6201007387 */ /* 0x0001e80000100800 */
[----:B0-----:R-:W2:Y:S04]  /*13b10*/  LDL.LU R98, [R1+0x5e4] ;  /* 0x0005e40001627983 */ /* 0x001ea80000300800 */
[----:B------:R0:W-:Y:S04]  /*13b20*/  STL [R1+0xa0], R237 ;  /* 0x0000a0ed01007387 */ /* 0x0001e80000100800 */
[----:B0-----:R-:W2:Y:S04]  /*13b30*/  LDL.LU R237, [R1+0x5e0] ;  /* 0x0005e00001ed7983 */ /* 0x001ea80000300800 */
[----:B------:R0:W-:Y:S04]  /*13b40*/  STL [R1+0xc4], R114 ;  /* 0x0000c47201007387 */ /* 0x0001e80000100800 */
[----:B0-----:R-:W2:Y:S04]  /*13b50*/  LDL.LU R114, [R1+0x5dc] ;  /* 0x0005dc0001727983 */ /* 0x001ea80000300800 */
[----:B------:R0:W-:Y:S04]  /*13b60*/  STL [R1+0x98], R4 ;  /* 0x0000980401007387 */ /* 0x0001e80000100800 */
[----:B0-----:R-:W2:Y:S01]  /*13b70*/  LDL.LU R4, [R1+0x5d8] ;  /* 0x0005d80001047983 */ /* 0x001ea20000300800 */
[----:B----4-:R-:W-:-:S02]  /*13b80*/  IADD3.X R168, R168, UR6, RZ, P6, !PT ;  /* 0x00000006a8a87c10 */ /* 0x010fc4000b7fe4ff */
[----:B------:R-:W-:-:S05]  /*13b90*/  IADD3 R250, P6, R250, UR44, RZ ;  /* 0x0000002cfafa7c10 */ /* 0x000fca000ffde0ff */
[----:B------:R0:W-:Y:S04]  /*13ba0*/  STL [R1+0x90], R250 ;  /* 0x000090fa01007387 */ /* 0x0001e80000100800 */
[----:B0-----:R-:W4:Y:S01]  /*13bb0*/  LDL.LU R250, [R1+0x5d4] ;  /* 0x0005d40001fa7983 */ /* 0x001f220000300800 */
        /* <DEDUP_REMOVED lines=17> */
[----:B------:R0:W-:Y:S06]  /*13cd0*/  MEMBAR.ALL.CTA ;  /* 0x0000000000007992 */ /* 0x0001ec0000008000 */
[----:B0-----:R-:W0:Y:S02]  /*13ce0*/  FENCE.VIEW.ASYNC.S ;  /* 0x00000000000073c6 */ /* 0x001e240000000000 */
[----:B0-----:R-:W-:Y:S06]  /*13cf0*/  BAR.SYNC.DEFER_BLOCKING 0x0 ;  /* 0x0000000000007b1d */ /* 0x001fec0000010000 */
[----:B------:R-:W-:Y:S01]  /*13d00*/  UMOV UR13, 0x40000040 ;  /* 0x40000040000d7882 */ /* 0x000fe20000000000 */
[----:B------:R-:W-:Y:S01]  /*13d10*/  UMOV UR15, 0x40000040 ;  /* 0x40000040000f7882 */ /* 0x000fe20000000000 */
[----:B------:R-:W-:-:S06]  /*13d20*/  WARPGROUP.ARRIVE ;  /* 0x00000000000079c5 */ /* 0x000fcc0000000000 */
[----:B------:R-:W-:Y:S01]  /*13d30*/  HGMMA.64x128x16.F32.BF16 R24, gdesc[UR12].tnspA, R24 ;  /* 0x21e000000c1879f0 */ /* 0x000fe20008701818 */
[----:B---3--:R-:W-:Y:S02]  /*13d40*/  IADD3.X R121, R121, UR6, RZ, P5, !PT ;  /* 0x0000000679797c10 */ /* 0x008fe4000affe4ff */
[----:B------:R-:W-:Y:S01]  /*13d50*/  IADD3 R96, P5, R96, UR44, RZ ;  /* 0x0000002c60607c10 */ /* 0x000fe2000ffbe0ff */
[----:B------:R-:W-:Y:S01]  /*13d60*/  STL [R1+0xbc], R168 ;  /* 0x0000bca801007387 */ /* 0x000fe20000100800 */
[----:B------:R-:W-:-:S03]  /*13d70*/  IADD3.X R106, R106, UR6, RZ, P1, !PT ;  /* 0x000000066a6a7c10 */ /* 0x000fc60008ffe4ff */
[----:B------:R0:W-:Y:S01]  /*13d80*/  STL [R1+0xb4], R121 ;  /* 0x0000b47901007387 */ /* 0x0001e20000100800 */
[----:B------:R-:W-:Y:S02]  /*13d90*/  IADD3.X R14, R14, UR6, RZ, P4, !PT ;  /* 0x000000060e0e7c10 */ /* 0x000fe4000a7fe4ff */
[----:B--2---:R-:W-:Y:S01]  /*13da0*/  IADD3 R171, P1, R171, UR44, RZ ;  /* 0x0000002cabab7c10 */ /* 0x004fe2000ff3e0ff */
[----:B0-----:R-:W2:Y:S04]  /*13db0*/  LDL.LU R121, [R1+0x3c] ;  /* 0x00003c0001797983 */ /* 0x001ea80000300800 */
[----:B------:R0:W-:Y:S01]  /*13dc0*/  STL [R1+0x88], R96 ;  /* 0x0000886001007387 */ /* 0x0001e20000100800 */
[----:B------:R-:W-:-:S03]  /*13dd0*/  IADD3.X R93, R93, UR6, RZ, P3, !PT ;  /* 0x000000065d5d7c10 */ /* 0x000fc60009ffe4ff */
[----:B0-----:R-:W3:Y:S01]  /*13de0*/  LDL.LU R96, [R1+0x5d0] ;  /* 0x0005d00001607983 */ /* 0x001ee20000300800 */
[----:B------:R-:W-:Y:S02]  /*13df0*/  IADD3 R203, P3, R203, UR44, RZ ;  /* 0x0000002ccbcb7c10 */ /* 0x000fe4000ff7e0ff */
[----:B------:R-:W-:Y:S02]  /*13e00*/  IADD3.X R202, R202, UR6, RZ, P6, !PT ;  /* 0x00000006caca7c10 */ /* 0x000fe4000b7fe4ff */
[----:B------:R-:W-:Y:S02]  /*13e10*/  IADD3 R219, P6, R219, UR44, RZ ;  /* 0x0000002cdbdb7c10 */ /* 0x000fe4000ffde0ff */
[----:B------:R-:W-:Y:S02]  /*13e20*/  IADD3.X R218, R218, UR6, RZ, P5, !PT ;  /* 0x00000006dada7c10 */ /* 0x000fe4000affe4ff */
[----:B------:R-:W-:Y:S01]  /*13e30*/  IADD3 R235, P5, R235, UR44, RZ ;  /* 0x0000002cebeb7c10 */ /* 0x000fe2000ffbe0ff */
[----:B------:R-:W-:Y:S01]  /*13e40*/  HGMMA.64x128x16.F32.BF16 R24, gdesc[UR8].tnspA, R24 ;  /* 0x21e00000081879f0 */ /* 0x000fe20008701818 */
[----:B------:R-:W-:-:S02]  /*13e50*/  IADD3 R114, P4, R114, UR44, RZ ;  /* 0x0000002c72727c10 */ /* 0x000fc4000ff9e0ff */
[----:B------:R-:W-:Y:S02]  /*13e60*/  IADD3.X R4, R4, UR6, RZ, P2, !PT ;  /* 0x0000000604047c10 */ /* 0x000fe400097fe4ff */
[----:B------:R-:W-:-:S03]  /*13e70*/  IADD3 R190, P2, R190, UR44, RZ ;  /* 0x0000002cbebe7c10 */ /* 0x000fc6000ff5e0ff */
[----:B------:R0:W-:Y:S04]  /*13e80*/  STL [R1+0xac], R4 ;  /* 0x0000ac0401007387 */ /* 0x0001e80000100800 */
[----:B0-----:R-:W3:Y:S04]  /*13e90*/  LDL.LU R4, [R1+0x5cc] ;  /* 0x0005cc0001047983 */ /* 0x001ee80000300800 */
[----:B------:R0:W-:Y:S04]  /*13ea0*/  STL [R1+0xa4], R106 ;  /* 0x0000a46a01007387 */ /* 0x0001e80000100800 */
[----:B0-----:R-:W3:Y:S04]  /*13eb0*/  LDL.LU R106, [R1+0x5c8] ;  /* 0x0005c800016a7983 */ /* 0x001ee80000300800 */
[----:B------:R0:W-:Y:S04]  /*13ec0*/  STL [R1+0x80], R190 ;  /* 0x000080be01007387 */ /* 0x0001e80000100800 */
[----:B0-----:R-:W3:Y:S04]  /*13ed0*/  LDL.LU R190, [R1] ;  /* 0x0000000001be7983 */ /* 0x001ee80000300800 */
[----:B------:R0:W-:Y:S04]  /*13ee0*/  STL [R1+0x9c], R14 ;  /* 0x00009c0e01007387 */ /* 0x0001e80000100800 */
[----:B0-----:R-:W3:Y:S04]  /*13ef0*/  LDL.LU R14, [R1+0x5c4] ;  /* 0x0005c400010e7983 */ /* 0x001ee80000300800 */
[----:B------:R-:W-:Y:S04]  /*13f00*/  STL [R1+0x78], R171 ;  /* 0x000078ab01007387 */ /* 0x000fe80000100800 */
[----:B------:R0:W-:Y:S01]  /*13f10*/  STL [R1+0x70], R114 ;  /* 0x0000707201007387 */ /* 0x0001e20000100800 */
[----:B------:R-:W-:-:S03]  /*13f20*/  IADD3.X R172, R172, UR6, RZ, P2, !PT ;  /* 0x00000006acac7c10 */ /* 0x000fc600097fe4ff */
[----:B0-----:R-:W3:Y:S04]  /*13f30*/  LDL.LU R114, [R1+0x5c0] ;  /* 0x0005c00001727983 */ /* 0x001ee80000300800 */
[----:B------:R0:W-:Y:S01]  /*13f40*/  STL [R1+0x94], R93 ;  /* 0x0000945d01007387 */ /* 0x0001e20000100800 */
[----:B------:R-:W-:-:S03]  /*13f50*/  IADD3 R234, P2, R234, UR44, RZ ;  /* 0x0000002ceaea7c10 */ /* 0x000fc6000ff5e0ff */
[----:B0-----:R-:W3:Y:S01]  /*13f60*/  LDL.LU R93, [R1+0x5bc] ;  /* 0x0005bc00015d7983 */ /* 0x001ee20000300800 */
[----:B------:R-:W-:Y:S01]  /*13f70*/  IADD3.X R174, R174, UR6, RZ, P1, !PT ;  /* 0x00000006aeae7c10 */ /* 0x000fe20008ffe4ff */
[----:B------:R-:W-:Y:S02]  /*13f80*/  HGMMA.64x128x16.F32.BF16 R24, gdesc[UR20].tnspA, R24 ;  /* 0x21e00000141879f0 */ /* 0x000fe40008701818 */
[----:B------:R0:W-:Y:S01]  /*13f90*/  STL [R1+0x68], R203 ;  /* 0x000068cb01007387 */ /* 0x0001e20000100800 */
[----:B------:R-:W-:-:S03]  /*13fa0*/  IADD3 R251, P1, R251, UR44, RZ ;  /* 0x0000002cfbfb7c10 */ /* 0x000fc6000ff3e0ff */
[----:B0-----:R-:W3:Y:S04]  /*13fb0*/  LDL.LU R203, [R1+0x5b8] ;  /* 0x0005b80001cb7983 */ /* 0x001ee80000300800 */
[----:B------:R0:W-:Y:S01]  /*13fc0*/  STL [R1+0x8c], R202 ;  /* 0x00008cca01007387 */ /* 0x0001e20000100800 */
[----:B----4-:R-:W-:-:S03]  /*13fd0*/  IADD3.X R250, R250, UR6, RZ, P4, !PT ;  /* 0x00000006fafa7c10 */ /* 0x010fc6000a7fe4ff */
[----:B0-----:R-:W4:Y:S04]  /*13fe0*/  LDL.LU R202, [R1+0x5b4] ;  /* 0x0005b40001ca7983 */ /* 0x001f280000300800 */
[----:B------:R0:W-:Y:S01]  /*13ff0*/  STL [R1+0x60], R219 ;  /* 0x000060db01007387 */ /* 0x0001e20000100800 */
[----:B------:R-:W-:-:S03]  /*14000*/  IADD3.X R221, R221, UR6, RZ, P3, !PT ;  /* 0x00000006dddd7c10 */ /* 0x000fc60009ffe4ff */
[----:B0-----:R-:W4:Y:S04]  /*14010*/  LDL.LU R219, [R1+0x5b0] ;  /* 0x0005b00001db7983 */ /* 0x001f280000300800 */
[----:B------:R0:W-:Y:S04]  /*14020*/  STL [R1+0x84], R218 ;  /* 0x000084da01007387 */ /* 0x0001e80000100800 */
[----:B0-----:R-:W4:Y:S04]  /*14030*/  LDL.LU R218, [R1+0x5ac] ;  /* 0x0005ac0001da7983 */ /* 0x001f280000300800 */
[----:B------:R0:W-:Y:S04]  /*14040*/  STL [R1+0x58], R235 ;  /* 0x000058eb01007387 */ /* 0x0001e80000100800 */
[----:B0-----:R-:W4:Y:S04]  /*14050*/  LDL.LU R235, [R1+0x5a8] ;  /* 0x0005a80001eb7983 */ /* 0x001f280000300800 */
[----:B------:R0:W-:Y:S04]  /*14060*/  STL [R1+0x50], R234 ;  /* 0x000050ea01007387 */ /* 0x0001e80000100800 */
[----:B0-----:R-:W4:Y:S04]  /*14070*/  LDL.LU R234, [R1+0x5a4] ;  /* 0x0005a40001ea7983 */ /* 0x001f280000300800 */
[----:B------:R-:W-:Y:S04]  /*14080*/  STL [R1+0x7c], R172 ;  /* 0x00007cac01007387 */ /* 0x000fe80000100800 */
[----:B------:R0:W-:Y:S04]  /*14090*/  STL [R1+0x48], R251 ;  /* 0x000048fb01007387 */ /* 0x0001e80000100800 */
[----:B0-----:R-:W4:Y:S04]  /*140a0*/  LDL.LU R251, [R1+0x5a0] ;  /* 0x0005a00001fb7983 */ /* 0x001f280000300800 */
[----:B------:R-:W-:Y:S04]  /*140b0*/  STL [R1+0x74], R174 ;  /* 0x000074ae01007387 */ /* 0x000fe80000100800 */
[----:B------:R0:W-:Y:S01]  /*140c0*/  STL [R1+0x6c], R250 ;  /* 0x00006cfa01007387 */ /* 0x0001e20000100800 */
[----:B------:R-:W-:Y:S03]  /*140d0*/  HGMMA.64x128x16.F32.BF16 R24, gdesc[UR24].tnspA, R24 ;  /* 0x21e00000181879f0 */ /* 0x000fe60008701818 */
[----:B0-----:R-:W4:Y:S04]  /*140e0*/  LDL.LU R250, [R1+0x59c] ;  /* 0x00059c0001fa7983 */ /* 0x001f280000300800 */
[----:B------:R0:W-:Y:S04]  /*140f0*/  STL [R1+0x64], R221 ;  /* 0x000064dd01007387 */ /* 0x0001e80000100800 */
[----:B0-----:R-:W4:Y:S01]  /*14100*/  LDL.LU R221, [R1+0x598] ;  /* 0x0005980001dd7983 */ /* 0x001f220000300800 */
[----:B------:R-:W-:-:S02]  /*14110*/  IADD3 R177, P4, R177, UR44, RZ ;  /* 0x0000002cb1b17c10 */ /* 0x000fc4000ff9e0ff */
[----:B------:R-:W-:Y:S02]  /*14120*/  IADD3.X R0, R0, UR6, RZ, P6, !PT ;  /* 0x0000000600007c10 */ /* 0x000fe4000b7fe4ff */
[----:B------:R-:W-:Y:S01]  /*14130*/  IADD3 R120, P3, R120, UR44, RZ ;  /* 0x0000002c78787c10 */ /* 0x000fe2000ff7e0ff */
[----:B------:R-:W-:Y:S01]  /*14140*/  STL [R1+0x40], R177 ;  /* 0x000040b101007387 */ /* 0x000fe20000100800 */
[----:B------:R-:W-:Y:S02]  /*14150*/  IADD3 R98, P6, R98, UR44, RZ ;  /* 0x0000002c62627c10 */ /* 0x000fe4000ffde0ff */
[----:B------:R-:W-:Y:S01]  /*14160*/  IADD3.X R5, R5, UR6, RZ, P5, !PT ;  /* 0x0000000605057c10 */ /* 0x000fe2000affe4ff */
[----:B------:R0:W-:Y:S01]  /*14170*/  STL [R1+0x5c], R0 ;  /* 0x00005c0001007387 */ /* 0x0001e20000100800 */
[----:B------:R-:W-:Y:S02]  /*14180*/  IADD3 R107, P5, R107, UR44, RZ ;  /* 0x0000002c6b6b7c10 */ /* 0x000fe4000ffbe0ff */
[----:B------:R-:W-:-:S02]  /*14190*/  IADD3.X R16, R16, UR6, RZ, P2, !PT ;  /* 0x0000000610107c10 */ /* 0x000fc400097fe4ff */
[----:B------:R-:W-:Y:S01]  /*141a0*/  IADD3 R115, P2, R115, UR44, RZ ;  /* 0x0000002c73737c10 */ /* 0x000fe2000ff5e0ff */
[----:B0-----:R0:W5:Y:S04]  /*141b0*/  LDL.LU R0, [R1+0x594] ;  /* 0x0005940001007983 */ /* 0x0011680000300800 */
[----:B------:R-:W-:Y:S04]  /*141c0*/  STL [R1+0x38], R120 ;  /* 0x0000387801007387 */ /* 0x000fe80000100800 */
[----:B------:R1:W-:Y:S01]  /*141d0*/  STL [R1+0x30], R98 ;  /* 0x0000306201007387 */ /* 0x0003e20000100800 */
[----:B------:R-:W-:-:S02]  /*141e0*/  IADD3.X R95, R95, UR6, RZ, P1, !PT ;  /* 0x000000065f5f7c10 */ /* 0x000fc40008ffe4ff */
[----:B------:R-:W-:Y:S01]  /*141f0*/  IADD3 R205, P1, R205, UR44, RZ ;  /* 0x0000002ccdcd7c10 */ /* 0x000fe2000ff3e0ff */
[----:B-1----:R-:W4:Y:S01]  /*14200*/  LDL.LU R98, [R1+0x590] ;  /* 0x0005900001627983 */ /* 0x002f220000300800 */
[----:B------:R-:W-:Y:S03]  /*14210*/  HGMMA.64x128x16.F32.BF16 R24, gdesc[UR28].tnspA, R24 ;  /* 0x21e000001c1879f0 */ /* 0x000fe60008701818 */
[----:B------:R1:W-:Y:S01]  /*14220*/  STL [R1+0x54], R5 ;  /* 0x0000540501007387 */ /* 0x0003e20000100800 */
[----:B--2---:R-:W-:Y:S02]  /*14230*/  IADD3.X R121, R121, UR6, RZ, P4, !PT ;  /* 0x0000000679797c10 */ /* 0x004fe4000a7fe4ff */
[----:B------:R-:W-:Y:S01]  /*14240*/  IADD3 R204, P4, R204, UR44, RZ ;  /* 0x0000002ccccc7c10 */ /* 0x000fe2000ff9e0ff */
[----:B-1----:R-:W2:Y:S04]  /*14250*/  LDL.LU R5, [R1+0x58c] ;  /* 0x00058c0001057983 */ /* 0x002ea80000300800 */
[----:B------:R1:W-:Y:S04]  /*14260*/  STL [R1+0x28], R107 ;  /* 0x0000286b01007387 */ /* 0x0003e80000100800 */
[----:B-1----:R-:W2:Y:S04]  /*14270*/  LDL.LU R107, [R1+0x588] ;  /* 0x00058800016b7983 */ /* 0x002ea80000300800 */
[----:B------:R1:W-:Y:S01]  /*14280*/  STL [R1+0x4c], R16 ;  /* 0x00004c1001007387 */ /* 0x0003e20000100800 */
[----:B------:R-:W-:-:S03]  /*14290*/  IADD3.X R237, R237, UR6, RZ, P6, !PT ;  /* 0x00000006eded7c10 */ /* 0x000fc6000b7fe4ff */
        /* <DEDUP_REMOVED lines=8> */
[----:B------:R1:W-:Y:S04]  /*14320*/  STL [R1+0x10], R204 ;  /* 0x000010cc01007387 */ /* 0x0003e80000100800 */
[----:B-1----:R-:W2:Y:S04]  /*14330*/  LDL.LU R204, [R1+0x574] ;  /* 0x0005740001cc7983 */ /* 0x002ea80000300800 */
[----:B------:R-:W-:Y:S01]  /*14340*/  STL [R1+0x3c], R121 ;  /* 0x00003c7901007387 */ /* 0x000fe20000100800 */
[----:B---3--:R-:W-:-:S02]  /*14350*/  IADD3 R190, P6, R190, UR44, RZ ;  /* 0x0000002cbebe7c10 */ /* 0x008fc4000ffde0ff */
[----:B------:R-:W-:Y:S02]  /*14360*/  IADD3.X R252, R252, UR6, RZ, P2, !PT ;  /* 0x00000006fcfc7c10 */ /* 0x000fe400097fe4ff */
[----:B------:R-:W-:Y:S02]  /*14370*/  IADD3.X R20, R20, UR6, RZ, P1, !PT ;  /* 0x0000000614147c10 */ /* 0x000fe40008ffe4ff */
[----:B------:R-:W-:Y:S01]  /*14380*/  IADD3.X R11, R11, UR6, RZ, P4, !PT ;  /* 0x000000060b0b7c10 */ /* 0x000fe2000a7fe4ff */
[----:B------:R-:W-:Y:S01]  /*14390*/  HGMMA.64x128x16.F32.BF16 R24, gdesc[UR32].tnspA, R24 ;  /* 0x21e00000201879f0 */ /* 0x000fe20008701818 */
[----:B----4-:R-:W-:-:S11]  /*143a0*/  IADD3.X R221, R221, UR6, RZ, P3, !PT ;  /* 0x00000006dddd7c10 */ /* 0x010fd60009ffe4ff */
[----:B------:R-:W-:Y:S01]  /*143b0*/  HGMMA.64x128x16.F32.BF16 R24, gdesc[UR36].tnspA, R24 ;  /* 0x21e00000241879f0 */ /* 0x000fe20008701818 */
[----:B------:R-:W-:Y:S01]  /*143c0*/  IADD3 R220, P3, R220, UR44, RZ ;  /* 0x0000002cdcdc7c10 */ /* 0x000fe2000ff7e0ff */
[----:B------:R1:W-:Y:S04]  /*143d0*/  STL [R1+0x34], R221 ;  /* 0x000034dd01007387 */ /* 0x0003e80000100800 */
[----:B-1----:R-:W3:Y:S04]  /*143e0*/  LDL.LU R221, [R1+0x570] ;  /* 0x0005700001dd7983 */ /* 0x002ee80000300800 */
[----:B------:R1:W-:Y:S04]  /*143f0*/  STL [R1+0x8], R220 ;  /* 0x000008dc01007387 */ /* 0x0003e80000100800 */
[----:B-1----:R-:W4:Y:S04]  /*14400*/  LDL.LU R220, [R1+0x56c] ;  /* 0x00056c0001dc7983 */ /* 0x002f280000300800 */
[----:B------:R1:W-:Y:S04]  /*14410*/  STL [R1+0x2c], R237 ;  /* 0x00002ced01007387 */ /* 0x0003e80000100800 */
[----:B-1----:R-:W2:Y:S04]  /*14420*/  LDL.LU R237, [R1+0x568] ;  /* 0x0005680001ed7983 */ /* 0x002ea80000300800 */
[----:B------:R1:W-:Y:S04]  /*14430*/  STL [R1+0x24], R236 ;  /* 0x000024ec01007387 */ /* 0x0003e80000100800 */
[----:B-1----:R-:W3:Y:S04]  /*14440*/  LDL.LU R236, [R1+0x564] ;  /* 0x0005640001ec7983 */ /* 0x002ee80000300800 */
[----:B------:R-:W-:Y:S04]  /*14450*/  STL [R1], R190 ;  /* 0x000000be01007387 */ /* 0x000fe80000100800 */
[----:B------:R1:W-:Y:S04]  /*14460*/  STL [R1+0x1c], R252 ;  /* 0x00001cfc01007387 */ /* 0x0003e80000100800 */
[----:B-1----:R-:W4:Y:S01]  /*14470*/  LDL.LU R252, [R1+0x560] ;  /* 0x0005600001fc7983 */ /* 0x002f220000300800 */
[----:B------:R-:W-:-:S03]  /*14480*/  IADD3.X R192, R192, UR6, RZ, P3, !PT ;  /* 0x00000006c0c07c10 */ /* 0x000fc60009ffe4ff */
[----:B------:R1:W-:Y:S04]  /*14490*/  STL [R1+0x14], R20 ;  /* 0x0000141401007387 */ /* 0x0003e80000100800 */
[----:B-1----:R-:W4:Y:S04]  /*144a0*/  LDL.LU R20, [R1+0x55c] ;  /* 0x00055c0001147983 */ /* 0x002f280000300800 */
[----:B------:R1:W-:Y:S04]  /*144b0*/  STL [R1+0xc], R11 ;  /* 0x00000c0b01007387 */ /* 0x0003e80000100800 */
[----:B-1----:R-:W4:Y:S04]  /*144c0*/  LDL.LU R11, [R1+0x558] ;  /* 0x00055800010b7983 */ /* 0x002f280000300800 */
[----:B------:R-:W4:Y:S01]  /*144d0*/  LDL.LU R190, [R1+0x424] ;  /* 0x0004240001be7983 */ /* 0x000f220000300800 */
[----:B------:R-:W-:Y:S03]  /*144e0*/  HGMMA.64x128x16.F32.BF16 R24, gdesc[UR40].tnspA, R24, gsb0 ;  /* 0x21e00000281879f0 */ /* 0x000fe60008001818 */
[----:B------:R1:W-:Y:S04]  /*144f0*/  STL [R1+0x4], R192 ;  /* 0x000004c001007387 */ /* 0x0003e80000100800 */
[----:B-1----:R-:W4:Y:S01]  /*14500*/  LDL.LU R192, [R1+0x420] ;  /* 0x0004200001c07983 */ /* 0x002f220000300800 */
[----:B------:R-:W-:-:S04]  /*14510*/  IADD3 R249, P2, R249, UR44, RZ ;  /* 0x0000002cf9f97c10 */ /* 0x000fc8000ff5e0ff */
[----:B------:R-:W-:Y:S02]  /*14520*/  IADD3.X R248, R248, UR6, RZ, P2, !PT ;  /* 0x00000006f8f87c10 */ /* 0x000fe400097fe4ff */
[----:B------:R-:W-:Y:S02]  /*14530*/  IADD3 R251, P5, R251, UR44, RZ ;  /* 0x0000002cfbfb7c10 */ /* 0x000fe4000ffbe0ff */
[----:B------:R-:W-:Y:S02]  /*14540*/  IADD3 R247, P1, R247, UR44, RZ ;  /* 0x0000002cf7f77c10 */ /* 0x000fe4000ff3e0ff */
[----:B------:R-:W-:Y:S02]  /*14550*/  IADD3.X R250, R250, UR6, RZ, P5, !PT ;  /* 0x00000006fafa7c10 */ /* 0x000fe4000affe4ff */
[----:B------:R-:W-:Y:S02]  /*14560*/  IADD3 R245, P4, R245, UR44, RZ ;  /* 0x0000002cf5f57c10 */ /* 0x000fe4000ff9e0ff */
[----:B------:R-:W-:-:S02]  /*14570*/  IADD3 R243, P3, R243, UR44, RZ ;  /* 0x0000002cf3f37c10 */ /* 0x000fc4000ff7e0ff */
[----:B------:R-:W-:Y:S02]  /*14580*/  IADD3 R239, P5, R239, UR44, RZ ;  /* 0x0000002cefef7c10 */ /* 0x000fe4000ffbe0ff */
[----:B------:R-:W-:Y:S02]  /*14590*/  IADD3.X R246, R246, UR6, RZ, P1, !PT ;  /* 0x00000006f6f67c10 */ /* 0x000fe40008ffe4ff */
[----:B------:R-:W-:Y:S02]  /*145a0*/  IADD3.X R244, R244, UR6, RZ, P4, !PT ;  /* 0x00000006f4f47c10 */ /* 0x000fe4000a7fe4ff */
[----:B------:R-:W-:Y:S02]  /*145b0*/  IADD3.X R242, R242, UR6, RZ, P3, !PT ;  /* 0x00000006f2f27c10 */ /* 0x000fe40009ffe4ff */
[----:B------:R-:W-:Y:S02]  /*145c0*/  IADD3.X R238, R238, UR6, RZ, P5, !PT ;  /* 0x00000006eeee7c10 */ /* 0x000fe4000affe4ff */
[----:B------:R-:W-:-:S02]  /*145d0*/  IADD3 R235, P1, R235, UR44, RZ ;  /* 0x0000002cebeb7c10 */ /* 0x000fc4000ff3e0ff */
[----:B------:R-:W-:Y:S02]  /*145e0*/  IADD3 R233, P4, R233, UR44, RZ ;  /* 0x0000002ce9e97c10 */ /* 0x000fe4000ff9e0ff */
[----:B------:R-:W-:Y:S02]  /*145f0*/  IADD3 R231, P3, R231, UR44, RZ ;  /* 0x0000002ce7e77c10 */ /* 0x000fe4000ff7e0ff */
[----:B------:R-:W-:Y:S02]  /*14600*/  IADD3 R227, P5, R227, UR44, RZ ;  /* 0x0000002ce3e37c10 */ /* 0x000fe4000ffbe0ff */
[----:B------:R-:W-:Y:S02]  /*14610*/  IADD3.X R234, R234, UR6, RZ, P1, !PT ;  /* 0x00000006eaea7c10 */ /* 0x000fe40008ffe4ff */
[----:B------:R-:W-:Y:S02]  /*14620*/  IADD3.X R232, R232, UR6, RZ, P4, !PT ;  /* 0x00000006e8e87c10 */ /* 0x000fe4000a7fe4ff */
[----:B------:R-:W-:-:S02]  /*14630*/  IADD3.X R230, R230, UR6, RZ, P3, !PT ;  /* 0x00000006e6e67c10 */ /* 0x000fc40009ffe4ff */
[----:B------:R-:W-:Y:S02]  /*14640*/  IADD3.X R226, R226, UR6, RZ, P5, !PT ;  /* 0x00000006e2e27c10 */ /* 0x000fe4000affe4ff */
[----:B------:R-:W-:Y:S02]  /*14650*/  IADD3 R223, P1, R223, UR44, RZ ;  /* 0x0000002cdfdf7c10 */ /* 0x000fe4000ff3e0ff */
[----:B------:R-:W-:Y:S02]  /*14660*/  IADD3 R219, P3, R219, UR44, RZ ;  /* 0x0000002cdbdb7c10 */ /* 0x000fe4000ff7e0ff */
[----:B------:R-:W-:Y:S02]  /*14670*/  IADD3 R215, P5, R215, UR44, RZ ;  /* 0x0000002cd7d77c10 */ /* 0x000fe4000ffbe0ff */
        /* <DEDUP_REMOVED lines=14> */
[----:B------:R-:W-:Y:S01]  /*14760*/  IADD3.X R97, R97, UR6, RZ, P5, !PT ;  /* 0x0000000661617c10 */ /* 0x000fe2000affe4ff */
[----:B------:R-:W-:Y:S01]  /*14770*/  UIADD3 UR4, UR4, 0x1, URZ ;  /* 0x0000000104047890 */ /* 0x000fe2000fffe03f */
        /* <DEDUP_REMOVED lines=9> */
[----:B------:R-:W-:Y:S02]  /*14810*/  ISETP.NE.U32.AND P0, PT, R119, UR4, PT ;  /* 0x0000000477007c0c */ /* 0x000fe4000bf05070 */
[----:B------:R-:W-:-:S02]  /*14820*/  IADD3.X R18, R18, UR6, RZ, P1, !PT ;  /* 0x0000000612127c10 */ /* 0x000fc40008ffe4ff */
[----:B------:R-:W-:Y:S02]  /*14830*/  IADD3.X R14, R14, UR6, RZ, P3, !PT ;  /* 0x000000060e0e7c10 */ /* 0x000fe40009ffe4ff */
[----:B------:R-:W-:Y:S02]  /*14840*/  IADD3.X R10, R10, UR6, RZ, P5, !PT ;  /* 0x000000060a0a7c10 */ /* 0x000fe4000affe4ff */
[----:B------:R-:W-:Y:S02]  /*14850*/  IADD3 R102, P1, R102, UR44, RZ ;  /* 0x0000002c66667c10 */ /* 0x000fe4000ff3e0ff */
[----:B------:R-:W-:Y:S02]  /*14860*/  IADD3 R100, P3, R100, UR44, RZ ;  /* 0x0000002c64647c10 */ /* 0x000fe4000ff7e0ff */
[----:B------:R-:W-:Y:S02]  /*14870*/  IADD3 R96, P5, R96, UR44, RZ ;  /* 0x0000002c60607c10 */ /* 0x000fe4000ffbe0ff */
[----:B------:R-:W-:-:S02]  /*14880*/  IADD3.X R8, R8, UR6, RZ, P1, !PT ;  /* 0x0000000608087c10 */ /* 0x000fc40008ffe4ff */
[----:B------:R-:W-:Y:S02]  /*14890*/  IADD3.X R6, R6, UR6, RZ, P3, !PT ;  /* 0x0000000606067c10 */ /* 0x000fe40009ffe4ff */
[----:B------:R-:W-:Y:S02]  /*148a0*/  IADD3.X R4, R4, UR6, RZ, P5, !PT ;  /* 0x0000000604047c10 */ /* 0x000fe4000affe4ff */
[----:B------:R-:W-:Y:S02]  /*148b0*/  IADD3 R92, P1, R92, UR44, RZ ;  /* 0x0000002c5c5c7c10 */ /* 0x000fe4000ff3e0ff */
[----:B------:R-:W-:Y:S02]  /*148c0*/  IADD3 R88, P3, R88, UR44, RZ ;  /* 0x0000002c58587c10 */ /* 0x000fe4000ff7e0ff */
[----:B------:R-:W-:Y:S01]  /*148d0*/  IADD3.X R117, R117, UR6, RZ, P1, !PT ;  /* 0x0000000675757c10 */ /* 0x000fe20008ffe4ff */
[----:B------:R-:W-:Y:S02]  /*148e0*/  WARPGROUP.DEPBAR.LE gsb0, 0x0 ;  /* 0x00008000000079c5 */ /* 0x000fe40000010000 */
[----:B------:R-:W-:-:S02]  /*148f0*/  IADD3.X R15, R15, UR6, RZ, P3, !PT ;  /* 0x000000060f0f7c10 */ /* 0x000fc40009ffe4ff */
[----:B--2---:R-:W-:-:S04]  /*14900*/  IADD3 R237, P2, R237, UR44, RZ ;  /* 0x0000002ceded7c10 */ /* 0x004fc8000ff5e0ff */
[----:B---3--:R-:W-:Y:S02]  /*14910*/  IADD3.X R236, R236, UR6, RZ, P2, !PT ;  /* 0x00000006ecec7c10 */ /* 0x008fe400097fe4ff */
[----:B------:R-:W-:-:S04]  /*14920*/  IADD3 R225, P2, R225, UR44, RZ ;  /* 0x0000002ce1e17c10 */ /* 0x000fc8000ff5e0ff */
[----:B------:R-:W-:Y:S02]  /*14930*/  IADD3.X R224, R224, UR6, RZ, P2, !PT ;  /* 0x00000006e0e07c10 */ /* 0x000fe400097fe4ff */
[----:B------:R-:W-:-:S04]  /*14940*/  IADD3 R213, P2, R213, UR44, RZ ;  /* 0x0000002cd5d57c10 */ /* 0x000fc8000ff5e0ff */
[----:B------:R-:W-:Y:S02]  /*14950*/  IADD3.X R212, R212, UR6, RZ, P2, !PT ;  /* 0x00000006d4d47c10 */ /* 0x000fe400097fe4ff */
[----:B------:R-:W-:-:S04]  /*14960*/  IADD3 R201, P2, R201, UR44, RZ ;  /* 0x0000002cc9c97c10 */ /* 0x000fc8000ff5e0ff */
[----:B------:R-:W-:Y:S02]  /*14970*/  IADD3.X R200, R200, UR6, RZ, P2, !PT ;  /* 0x00000006c8c87c10 */ /* 0x000fe400097fe4ff */
[----:B------:R-:W-:Y:S02]  /*14980*/  IADD3 R115, P2, R115, UR44, RZ ;  /* 0x0000002c73737c10 */ /* 0x000fe4000ff5e0ff */
[----:B----4-:R-:W-:Y:S02]  /*14990*/  IADD3.X R252, R252, UR6, RZ, P6, !PT ;  /* 0x00000006fcfc7c10 */ /* 0x010fe4000b7fe4ff */
[----:B------:R-:W-:Y:S02]  /*149a0*/  IADD3 R241, P6, R241, UR44, RZ ;  /* 0x0000002cf1f17c10 */ /* 0x000fe4000ffde0ff */
[----:B------:R-:W-:Y:S02]  /*149b0*/  IADD3.X R95, R95, UR6, RZ, P2, !PT ;  /* 0x000000065f5f7c10 */ /* 0x000fe400097fe4ff */
[----:B------:R-:W-:-:S02]  /*149c0*/  IADD3 R109, P2, R109, UR44, RZ ;  /* 0x0000002c6d6d7c10 */ /* 0x000fc4000ff5e0ff */
[----:B------:R-:W-:Y:S02]  /*149d0*/  IADD3.X R240, R240, UR6, RZ, P6, !PT ;  /* 0x00000006f0f07c10 */ /* 0x000fe4000b7fe4ff */
[----:B------:R-:W-:Y:S02]  /*149e0*/  IADD3 R229, P6, R229, UR44, RZ ;  /* 0x0000002ce5e57c10 */ /* 0x000fe4000ffde0ff */
[----:B------:R-:W-:Y:S02]  /*149f0*/  IADD3.X R19, R19, UR6, RZ, P2, !PT ;  /* 0x0000000613137c10 */ /* 0x000fe400097fe4ff */
[----:B------:R-:W-:Y:S02]  /*14a00*/  IADD3 R103, P2, R103, UR44, RZ ;  /* 0x0000002c67677c10 */ /* 0x000fe4000ff5e0ff */
[----:B------:R-:W-:Y:S02]  /*14a10*/  IADD3.X R228, R228, UR6, RZ, P6, !PT ;  /* 0x00000006e4e47c10 */ /* 0x000fe4000b7fe4ff */
[----:B------:R-:W-:-:S02]  /*14a20*/  IADD3 R221, P4, R221, UR44, RZ ;  /* 0x0000002cdddd7c10 */ /* 0x000fc4000ff9e0ff */
[----:B------:R-:W-:Y:S02]  /*14a30*/  IADD3 R217, P6, R217, UR44, RZ ;  /* 0x0000002cd9d97c10 */ /* 0x000fe4000ffde0ff */
[----:B------:R-:W-:Y:S02]  /*14a40*/  IADD3.X R9, R9, UR6, RZ, P2, !PT ;  /* 0x0000000609097c10 */ /* 0x000fe400097fe4ff */
[----:B------:R-:W-:Y:S02]  /*14a50*/  IADD3 R94, P2, R94, UR44, RZ ;  /* 0x0000002c5e5e7c10 */ /* 0x000fe4000ff5e0ff */
[----:B------:R-:W-:Y:S02]  /*14a60*/  IADD3.X R220, R220, UR6, RZ, P4, !PT ;  /* 0x00000006dcdc7c10 */ /* 0x000fe4000a7fe4ff */
        /* <DEDUP_REMOVED lines=10> */
[----:B------:R-:W-:Y:S02]  /*14b10*/  IADD3.X R196, R196, UR6, RZ, P4, !PT ;  /* 0x00000006c4c47c10 */ /* 0x000fe4000a7fe4ff */
[----:B------:R-:W-:Y:S01]  /*14b20*/  IADD3.X R99, R99, UR6, RZ, P6, !PT ;  /* 0x0000000663637c10 */ /* 0x000fe2000b7fe4ff */
[----:B------:R0:W-:Y:S01]  /*14b30*/  STL [R1+0x424], R190 ;  /* 0x000424be01007387 */ /* 0x0001e20000100800 */
[----:B------:R-:W-:Y:S02]  /*14b40*/  IADD3 R113, P4, R113, UR44, RZ ;  /* 0x0000002c71717c10 */ /* 0x000fe4000ff9e0ff */
[----:B------:R-:W-:Y:S01]  /*14b50*/  IADD3 R111, P6, R111, UR44, RZ ;  /* 0x0000002c6f6f7c10 */ /* 0x000fe2000ffde0ff */
[----:B------:R0:W-:Y:S01]  /*14b60*/  STL [R1+0x420], R192 ;  /* 0x000420c001007387 */ /* 0x0001e20000100800 */
[----:B------:R-:W-:-:S02]  /*14b70*/  IADD3.X R91, R91, UR6, RZ, P4, !PT ;  /* 0x000000065b5b7c10 */ /* 0x000fc4000a7fe4ff */
[----:B------:R-:W-:Y:S02]  /*14b80*/  IADD3.X R23, R23, UR6, RZ, P6, !PT ;  /* 0x0000000617177c10 */ /* 0x000fe4000b7fe4ff */
[----:B------:R-:W-:Y:S02]  /*14b90*/  IADD3 R107, P4, R107, UR44, RZ ;  /* 0x0000002c6b6b7c10 */ /* 0x000fe4000ff9e0ff */
[----:B------:R-:W-:Y:S02]  /*14ba0*/  IADD3 R105, P6, R105, UR44, RZ ;  /* 0x0000002c69697c10 */ /* 0x000fe4000ffde0ff */
[----:B------:R-:W-:Y:S02]  /*14bb0*/  IADD3.X R16, R16, UR6, RZ, P4, !PT ;  /* 0x0000000610107c10 */ /* 0x000fe4000a7fe4ff */
[----:B------:R-:W-:Y:S02]  /*14bc0*/  IADD3.X R12, R12, UR6, RZ, P6, !PT ;  /* 0x000000060c0c7c10 */ /* 0x000fe4000b7fe4ff */
[----:B------:R-:W-:-:S02]  /*14bd0*/  IADD3 R101, P4, R101, UR44, RZ ;  /* 0x0000002c65657c10 */ /* 0x000fc4000ff9e0ff */
[----:B------:R-:W-:Y:S02]  /*14be0*/  IADD3 R98, P6, R98, UR44, RZ ;  /* 0x0000002c62627c10 */ /* 0x000fe4000ffde0ff */
[----:B------:R-:W-:Y:S02]  /*14bf0*/  IADD3.X R7, R7, UR6, RZ, P4, !PT ;  /* 0x0000000607077c10 */ /* 0x000fe4000a7fe4ff */
[----:B------:R-:W-:Y:S02]  /*14c00*/  IADD3.X R5, R5, UR6, RZ, P6, !PT ;  /* 0x0000000605057c10 */ /* 0x000fe4000b7fe4ff */
[----:B------:R-:W-:Y:S02]  /*14c10*/  IADD3 R90, P4, R90, UR44, RZ ;  /* 0x0000002c5a5a7c10 */ /* 0x000fe4000ff9e0ff */
[----:B------:R-:W-:Y:S02]  /*14c20*/  IADD3 R22, P6, R22, UR44, RZ ;  /* 0x0000002c16167c10 */ /* 0x000fe4000ffde0ff */
[----:B------:R-:W-:-:S02]  /*14c30*/  IADD3 R20, P5, R20, UR44, RZ ;  /* 0x0000002c14147c10 */ /* 0x000fc4000ffbe0ff */
[----:B------:R-:W-:Y:S02]  /*14c40*/  IADD3.X R17, R17, UR6, RZ, P4, !PT ;  /* 0x0000000611117c10 */ /* 0x000fe4000a7fe4ff */
[----:B------:R-:W-:Y:S02]  /*14c50*/  IADD3.X R13, R13, UR6, RZ, P6, !PT ;  /* 0x000000060d0d7c10 */ /* 0x000fe4000b7fe4ff */
[----:B------:R-:W-:Y:S01]  /*14c60*/  IADD3.X R11, R11, UR6, RZ, P5, !PT ;  /* 0x000000060b0b7c10 */ /* 0x000fe2000affe4ff */
[----:B0-----:R-:W-:Y:S06]  /*14c70*/  @P0 BRA `(.L_x_1) ;  /* 0xffffff5800f80947 */ /* 0x001fec000383ffff */
[----:B------:R-:W-:Y:S02]  /*14c80*/  F2FP.BF16.F32.PACK_AB R87, R87, R83 ;  /* 0x000000535757723e */ /* 0x000fe400000010ff */
[----:B------:R-:W-:Y:S02]  /*14c90*/  F2FP.BF16.F32.PACK_AB R86, R86, R82 ;  /* 0x000000525656723e */ /* 0x000fe400000010ff */
[----:B------:R-:W-:Y:S02]  /*14ca0*/  F2FP.BF16.F32.PACK_AB R85, R85, R81 ;  /* 0x000000515555723e */ /* 0x000fe400000010ff */
[----:B------:R-:W-:Y:S02]  /*14cb0*/  F2FP.BF16.F32.PACK_AB R84, R84, R80 ;  /* 0x000000505454723e */ /* 0x000fe400000010ff */
[----:B------:R-:W-:Y:S02]  /*14cc0*/  F2FP.BF16.F32.PACK_AB R75, R79, R75 ;  /* 0x0000004b4f4b723e */ /* 0x000fe400000010ff */
[----:B------:R-:W-:-:S02]  /*14cd0*/  F2FP.BF16.F32.PACK_AB R74, R78, R74 ;  /* 0x0000004a4e4a723e */ /* 0x000fc400000010ff */
        /* <DEDUP_REMOVED lines=25> */
[----:B------:R-:W-:-:S07]  /*14e70*/  F2FP.BF16.F32.PACK_AB R4, R28, R24 ;  /* 0x000000181c04723e */ /* 0x000fce00000010ff */
.L_x_0:
[----:B------:R-:W2:Y:S01]  /*14e80*/  LDL.LU R11, [R1+0x554] ;  /* 0x00055400010b7983 */ /* 0x000ea20000300800 */
[----:B------:R-:W1:Y:S01]  /*14e90*/  S2R R8, SR_TID.X ;  /* 0x0000000000087919 */ /* 0x000e620000002100 */
[----:B------:R-:W-:Y:S01]  /*14ea0*/  USHF.L.U32 UR16, UR16, 0x7, URZ ;  /* 0x0000000710107899 */ /* 0x000fe2000800063f */
[----:B------:R-:W-:Y:S01]  /*14eb0*/  ULDC.64 UR4, c[0x0][0x228] ;  /* 0x00008a0000047ab9 */ /* 0x000fe20000000a00 */
[----:B0-----:R-:W3:Y:S02]  /*14ec0*/  LDL.LU R10, [R1+0x54c] ;  /* 0x00054c00010a7983 */ /* 0x001ee40000300800 */
[----:B------:R-:W-:Y:S01]  /*14ed0*/  ULOP3.LUT UR16, UR16, 0x180, URZ, 0xc0, !UPT ;  /* 0x0000018010107892 */ /* 0x000fe2000f8ec03f */
[C---:B-1----:R-:W-:Y:S01]  /*14ee0*/  IMAD.SHL.U32 R2, R8.reuse, 0x80, RZ ;  /* 0x0000008008027824 */ /* 0x042fe200078e00ff */
[----:B------:R-:W-:Y:S01]  /*14ef0*/  SHF.R.U32.HI R9, RZ, 0x6, R8 ;  /* 0x00000006ff097819 */ /* 0x000fe20000011608 */
[----:B-----5:R-:W-:-:S03]  /*14f00*/  IMAD.SHL.U32 R0, R8, 0x10, RZ ;  /* 0x0000001008007824 */ /* 0x020fc600078e00ff */
[----:B------:R-:W-:Y:S01]  /*14f10*/  LOP3.LUT R3, R2, 0x400, RZ, 0xc0, !PT ;  /* 0x0000040002037812 */ /* 0x000fe200078ec0ff */
[----:B------:R-:W-:Y:S01]  /*14f20*/  IMAD.SHL.U32 R2, R8, 0x8, RZ ;  /* 0x0000000808027824 */ /* 0x000fe200078e00ff */
[----:B------:R-:W-:Y:S02]  /*14f30*/  LOP3.LUT R0, R0, 0x70, RZ, 0xc0, !PT ;  /* 0x0000007000007812 */ /* 0x000fe400078ec0ff */
[----:B------:R-:W-:Y:S02]  /*14f40*/  SGXT.U32 R8, R9, 0x1 ;  /* 0x000000010908781a */ /* 0x000fe40000000000 */
[----:B------:R-:W-:Y:S02]  /*14f50*/  IADD3 R3, R3, UR7, R0 ;  /* 0x0000000703037c10 */ /* 0x000fe4000fffe000 */
[----:B------:R-:W-:-:S05]  /*14f60*/  LOP3.LUT R2, R2, 0x380, RZ, 0xc0, !PT ;  /* 0x0000038002027812 */ /* 0x000fca00078ec0ff */
[----:B------:R-:W-:Y:S01]  /*14f70*/  IMAD.IADD R36, R2, 0x1, R3 ;  /* 0x0000000102247824 */ /* 0x000fe200078e0203 */
[----:B------:R-:W-:Y:S08]  /*14f80*/  BAR.SYNC.DEFER_BLOCKING 0x0 ;  /* 0x0000000000007b1d */ /* 0x000ff00000010000 */
[----:B------:R-:W0:Y:S01]  /*14f90*/  LDC R3, c[0x0][0x248] ;  /* 0x00009200ff037b82 */ /* 0x000e220000000800 */
[----:B------:R0:W-:Y:S07]  /*14fa0*/  STSM.16.M88.4 [R36], R4 ;  /* 0x0000000424007844 */ /* 0x0001ee0000000200 */
[----:B------:R-:W-:Y:S01]  /*14fb0*/  BAR.SYNC.DEFER_BLOCKING 0x0 ;  /* 0x0000000000007b1d */ /* 0x000fe20000010000 */
[----:B--2---:R-:W-:-:S05]  /*14fc0*/  LOP3.LUT R0, R11, UR16, R8, 0xfe, !PT ;  /* 0x000000100b007c12 */ /* 0x004fca000f8efe08 */
[----:B------:R-:W1:Y:S01]  /*14fd0*/  S2R R11, SR_TID.X ;  /* 0x00000000000b7919 */ /* 0x000e620000002100 */
[C---:B------:R-:W-:Y:S01]  /*14fe0*/  LOP3.LUT R9, R0.reuse, 0x4, RZ, 0xfc, !PT ;  /* 0x0000000400097812 */ /* 0x040fe200078efcff */
[C---:B0-----:R-:W-:Y:S01]  /*14ff0*/  IMAD R5, R0.reuse, R3, RZ ;  /* 0x0000000300057224 */ /* 0x041fe200078e02ff */
[----:B------:R-:W-:Y:S02]  /*15000*/  LOP3.LUT R8, R0, 0x6, RZ, 0xfc, !PT ;  /* 0x0000000600087812 */ /* 0x000fe400078efcff */
[----:B---3--:R-:W-:Y:S01]  /*15010*/  ISETP.GE.AND P0, PT, R10, UR4, PT ;  /* 0x000000040a007c0c */ /* 0x008fe2000bf06270 */
[----:B------:R-:W-:Y:S01]  /*15020*/  ULDC UR4, c[0x0][0x244] ;  /* 0x0000910000047ab9 */ /* 0x000fe20000000800 */
[----:B------:R-:W-:Y:S01]  /*15030*/  LOP3.LUT R2, R0, 0x2, RZ, 0xfc, !PT ;  /* 0x0000000200027812 */ /* 0x000fe200078efcff */
[----:B------:R-:W-:Y:S01]  /*15040*/  IMAD R28, R10, UR4, RZ ;  /* 0x000000040a1c7c24 */ /* 0x000fe2000f8e02ff */
[----:B------:R-:W-:Y:S02]  /*15050*/  ISETP.LT.AND P5, PT, R9, UR5, !P0 ;  /* 0x0000000509007c0c */ /* 0x000fe4000c7a1270 */
[----:B------:R-:W-:-:S02]  /*15060*/  ISETP.LT.AND P4, PT, R8, UR5, !P0 ;  /* 0x0000000508007c0c */ /* 0x000fc4000c781270 */
[----:B------:R-:W-:Y:S02]  /*15070*/  ISETP.LT.AND P1, PT, R2, UR5, !P0 ;  /* 0x0000000502007c0c */ /* 0x000fe4000c721270 */
[C---:B------:R-:W-:Y:S02]  /*15080*/  LOP3.LUT R2, R0.reuse, 0x8, RZ, 0xfc, !PT ;  /* 0x0000000800027812 */ /* 0x040fe400078efcff */
[----:B------:R-:W-:Y:S02]  /*15090*/  LOP3.LUT R37, R0, 0xc, RZ, 0xfc, !PT ;  /* 0x0000000c00257812 */ /* 0x000fe400078efcff */
[----:B------:R-:W-:Y:S02]  /*150a0*/  ISETP.LT.AND P3, PT, R2, UR5, !P0 ;  /* 0x0000000502007c0c */ /* 0x000fe4000c761270 */
[----:B------:R-:W-:Y:S02]  /*150b0*/  LOP3.LUT R38, R0, 0x12, RZ, 0xfc, !PT ;  /* 0x0000001200267812 */ /* 0x000fe400078efcff */
[----:B-1----:R-:W-:-:S04]  /*150c0*/  LOP3.LUT R11, R11, 0x7f, RZ, 0xc0, !PT ;  /* 0x0000007f0b0b7812 */ /* 0x002fc800078ec0ff */
[----:B------:R-:W-:Y:S01]  /*150d0*/  LEA R29, R11, UR7, 0x4 ;  /* 0x000000070b1d7c11 */ /* 0x000fe2000f8e20ff */
[----:B------:R-:W-:Y:S02]  /*150e0*/  ULDC.64 UR6, c[0x0][0x220] ;  /* 0x0000880000067ab9 */ /* 0x000fe40000000a00 */
[C---:B------:R-:W-:Y:S02]  /*150f0*/  LEA R2, P2, R28.reuse, UR6, 0x1 ;  /* 0x000000061c027c11 */ /* 0x040fe4000f8408ff */
[----:B------:R-:W0:Y:S02]  /*15100*/  LDS.128 R44, [R29] ;  /* 0x000000001d2c7984 */ /* 0x000e240000000c00 */
[----:B------:R-:W-:Y:S01]  /*15110*/  LEA.HI.X.SX32 R28, R28, UR7, 0x1, P2 ;  /* 0x000000071c1c7c11 */ /* 0x000fe200090f0eff */
[----:B------:R-:W-:Y:S01]  /*15120*/  BAR.SYNC.DEFER_BLOCKING 0x0 ;  /* 0x0000000000007b1d */ /* 0x000fe20000010000 */
[----:B------:R-:W-:Y:S02]  /*15130*/  LEA R30, P6, R5, R2, 0x1 ;  /* 0x00000002051e7211 */ /* 0x000fe400078c08ff */
[----:B------:R-:W-:-:S02]  /*15140*/  ISETP.LT.AND P2, PT, R0, UR5, !P0 ;  /* 0x0000000500007c0c */ /* 0x000fc4000c741270 */
[----:B------:R-:W-:Y:S01]  /*15150*/  LEA.HI.X.SX32 R31, R5, R28, 0x1, P6 ;  /* 0x0000001c051f7211 */ /* 0x000fe200030f0eff */
[----:B------:R1:W-:Y:S02]  /*15160*/  STSM.16.M88.4 [R36], R32 ;  /* 0x0000002024007844 */ /* 0x0003e40000000200 */
[----:B------:R-:W-:Y:S01]  /*15170*/  BAR.SYNC.DEFER_BLOCKING 0x0 ;  /* 0x0000000000007b1d */ /* 0x000fe20000010000 */
[----:B-1----:R-:W-:Y:S01]  /*15180*/  IMAD R33, R3, 0x2, R5 ;  /* 0x0000000203217824 */ /* 0x002fe200078e0205 */
[----:B------:R-:W-:-:S03]  /*15190*/  LOP3.LUT R34, R0, 0xa, RZ, 0xfc, !PT ;  /* 0x0000000a00227812 */ /* 0x000fc600078efcff */
[----:B------:R-:W-:Y:S01]  /*151a0*/  IMAD R35, R3, 0x2, R33 ;  /* 0x0000000203237824 */ /* 0x000fe200078e0221 */
[----:B------:R-:W-:-:S03]  /*151b0*/  LEA R32, P6, R33, R2, 0x1 ;  /* 0x0000000221207211 */ /* 0x000fc600078c08ff */
[----:B------:R-:W-:Y:S01]  /*151c0*/  IMAD R39, R3, 0x2, R35 ;  /* 0x0000000203277824 */ /* 0x000fe200078e0223 */
[----:B------:R-:W-:Y:S01]  /*151d0*/  LEA.HI.X.SX32 R33, R33, R28, 0x1, P6 ;  /* 0x0000001c21217211 */ /* 0x000fe200030f0eff */
[----:B------:R-:W1:Y:S01]  /*151e0*/  LDS.128 R24, [R29] ;  /* 0x000000001d187984 */ /* 0x000e620000000c00 */
[----:B------:R-:W-:Y:S06]  /*151f0*/  BAR.SYNC.DEFER_BLOCKING 0x0 ;  /* 0x0000000000007b1d */ /* 0x000fec0000010000 */
[----:B------:R-:W-:Y:S02]  /*15200*/  STSM.16.M88.4 [R36], R40 ;  /* 0x0000002824007844 */ /* 0x000fe40000000200 */
[----:B------:R-:W-:Y:S06]  /*15210*/  BAR.SYNC.DEFER_BLOCKING 0x0 ;  /* 0x0000000000007b1d */ /* 0x000fec0000010000 */
[----:B------:R-:W2:Y:S02]  /*15220*/  LDS.128 R20, [R29] ;  /* 0x000000001d147984 */ /* 0x000ea40000000c00 */
[----:B------:R-:W-:Y:S06]  /*15230*/  BAR.SYNC.DEFER_BLOCKING 0x0 ;  /* 0x0000000000007b1d */ /* 0x000fec0000010000 */
[----:B------:R-:W-:Y:S02]  /*15240*/  STSM.16.M88.4 [R36], R48 ;  /* 0x0000003024007844 */ /* 0x000fe40000000200 */
[----:B------:R-:W-:Y:S06]  /*15250*/  BAR.SYNC.DEFER_BLOCKING 0x0 ;  /* 0x0000000000007b1d */ /* 0x000fec0000010000 */
[----:B------:R-:W3:Y:S02]  /*15260*/  LDS.128 R16, [R29] ;  /* 0x000000001d107984 */ /* 0x000ee40000000c00 */
[----:B------:R-:W-:Y:S06]  /*15270*/  BAR.SYNC.DEFER_BLOCKING 0x0 ;  /* 0x0000000000007b1d */ /* 0x000fec0000010000 */
[----:B------:R-:W-:Y:S02]  /*15280*/  STSM.16.M88.4 [R36], R56 ;  /* 0x0000003824007844 */ /* 0x000fe40000000200 */
[----:B------:R-:W-:Y:S06]  /*15290*/  BAR.SYNC.DEFER_BLOCKING 0x0 ;  /* 0x0000000000007b1d */ /* 0x000fec0000010000 */
[----:B------:R-:W4:Y:S02]  /*152a0*/  LDS.128 R12, [R29] ;  /* 0x000000001d0c7984 */ /* 0x000f240000000c00 */
        /* <DEDUP_REMOVED lines=9> */
[----:B------:R1:W-:Y:S02]  /*15340*/  STSM.16.M88.4 [R36], R84 ;  /* 0x0000005424007844 */ /* 0x0003e40000000200 */
[----:B------:R-:W-:Y:S06]  /*15350*/  BAR.SYNC.DEFER_BLOCKING 0x0 ;  /* 0x0000000000007b1d */ /* 0x000fec0000010000 */
[----:B0-----:R0:W-:Y:S01]  /*15360*/  @P2 STG.E.U16 desc[UR18][R30.64], R44 ;  /* 0x0000002c1e002986 */ /* 0x0011e2000c101512 */
[----:B------:R-:W-:-:S02]  /*15370*/  ISETP.LT.AND P2, PT, R34, UR5, !P0 ;  /* 0x0000000522007c0c */ /* 0x000fc4000c741270 */
[----:B------:R-:W-:Y:S01]  /*15380*/  LEA R34, P6, R35, R2, 0x1 ;  /* 0x0000000223227211 */ /* 0x000fe200078c08ff */
[----:B------:R2:W-:Y:S01]  /*15390*/  @P1 STG.E.U16 desc[UR18][R32.64], R45 ;  /* 0x0000002d20001986 */ /* 0x0005e2000c101512 */
[----:B------:R-:W-:Y:S02]  /*153a0*/  ISETP.LT.AND P1, PT, R37, UR5, !P0 ;  /* 0x0000000525007c0c */ /* 0x000fe4000c721270 */
[----:B------:R-:W-:Y:S02]  /*153b0*/  LEA.HI.X.SX32 R35, R35, R28, 0x1, P6 ;  /* 0x0000001c23237211 */ /* 0x000fe400030f0eff */
[----:B-1----:R-:W-:Y:S02]  /*153c0*/  LEA R36, P6, R39, R2, 0x1 ;  /* 0x0000000227247211 */ /* 0x002fe400078c08ff */
[----:B0-----:R-:W-:Y:S01]  /*153d0*/  LOP3.LUT R30, R0, 0xe, RZ, 0xfc, !PT ;  /* 0x0000000e001e7812 */ /* 0x001fe200078efcff */
[----:B------:R-:W-:Y:S01]  /*153e0*/  IMAD R31, R3, 0x2, R39 ;  /* 0x00000002031f7824 */ /* 0x000fe200078e0227 */
[----:B------:R-:W-:Y:S01]  /*153f0*/  LEA.HI.X.SX32 R37, R39, R28, 0x1, P6 ;  /* 0x0000001c27257211 */ /* 0x000fe200030f0eff */
[----:B------:R0:W-:Y:S01]  /*15400*/  @P5 STG.E.U16 desc[UR18][R34.64], R46 ;  /* 0x0000002e22005986 */ /* 0x0001e2000c101512 */
[----:B------:R-:W-:Y:S01]  /*15410*/  ISETP.LT.AND P5, PT, R30, UR5, !P0 ;  /* 0x000000051e007c0c */ /* 0x000fe2000c7a1270 */
[----:B------:R-:W-:Y:S01]  /*15420*/  IMAD R39, R3, 0x2, R31 ;  /* 0x0000000203277824 */ /* 0x000fe200078e021f */
[----:B------:R-:W-:Y:S01]  /*15430*/  LEA R30, P6, R31, R2, 0x1 ;  /* 0x000000021f1e7211 */ /* 0x000fe200078c08ff */
[----:B------:R1:W-:Y:S01]  /*15440*/  @P4 STG.E.U16 desc[UR18][R36.64], R47 ;  /* 0x0000002f24004986 */ /* 0x0003e2000c101512 */
[----:B--2---:R-:W-:-:S02]  /*15450*/  LOP3.LUT R32, R0, 0x10, RZ, 0xfc, !PT ;  /* 0x0000001000207812 */ /* 0x004fc400078efcff */
[----:B------:R-:W-:Y:S02]  /*15460*/  LEA.HI.X.SX32 R31, R31, R28, 0x1, P6 ;  /* 0x0000001c1f1f7211 */ /* 0x000fe400030f0eff */
[----:B------:R-:W-:Y:S02]  /*15470*/  ISETP.LT.AND P4, PT, R32, UR5, !P0 ;  /* 0x0000000520007c0c */ /* 0x000fe4000c781270 */
[C---:B------:R-:W-:Y:S02]  /*15480*/  LEA R32, P6, R39.reuse, R2, 0x1 ;  /* 0x0000000227207211 */ /* 0x040fe400078c08ff */
[----:B------:R-:W-:Y:S02]  /*15490*/  PRMT R44, R44, 0x7632, R44 ;  /* 0x000076322c2c7816 */ /* 0x000fe4000000002c */
[----:B------:R-:W-:Y:S01]  /*154a0*/  LEA.HI.X.SX32 R33, R39, R28, 0x1, P6 ;  /* 0x0000001c27217211 */ /* 0x000fe200030f0eff */
[----:B------:R-:W-:Y:S01]  /*154b0*/  IMAD R39, R3, 0x2, R39 ;  /* 0x0000000203277824 */ /* 0x000fe200078e0227 */
[----:B------:R-:W-:Y:S01]  /*154c0*/  PRMT R45, R45, 0x7632, R45 ;  /* 0x000076322d2d7816 */ /* 0x000fe2000000002d */
[----:B------:R2:W-:Y:S01]  /*154d0*/  @P3 STG.E.U16 desc[UR18][R30.64], R44 ;  /* 0x0000002c1e003986 */ /* 0x0005e2000c101512 */
[----:B0-----:R-:W-:Y:S01]  /*154e0*/  LOP3.LUT R35, R0, 0x14, RZ, 0xfc, !PT ;  /* 0x0000001400237812 */ /* 0x001fe200078efcff */
[----:B-1----:R-:W-:Y:S01]  /*154f0*/  IMAD R37, R3, 0x2, R39 ;  /* 0x0000000203257824 */ /* 0x002fe200078e0227 */
[----:B------:R-:W-:Y:S01]  /*15500*/  LEA R34, P6, R39, R2, 0x1 ;  /* 0x0000000227227211 */ /* 0x000fe200078c08ff */
[----:B------:R0:W-:Y:S01]  /*15510*/  @P2 STG.E.U16 desc[UR18][R32.64], R45 ;  /* 0x0000002d20002986 */ /* 0x0001e2000c101512 */
[----:B------:R-:W-:-:S02]  /*15520*/  ISETP.LT.AND P2, PT, R35, UR5, !P0 ;  /* 0x0000000523007c0c */ /* 0x000fc4000c741270 */
[----:B------:R-:W-:Y:S02]  /*15530*/  PRMT R46, R46, 0x7632, R46 ;  /* 0x000076322e2e7816 */ /* 0x000fe4000000002e */
[----:B------:R-:W-:Y:S01]  /*15540*/  LEA.HI.X.SX32 R35, R39, R28, 0x1, P6 ;  /* 0x0000001c27237211 */ /* 0x000fe200030f0eff */
[----:B------:R-:W-:Y:S01]  /*15550*/  IMAD R39, R3, 0x2, R37 ;  /* 0x0000000203277824 */ /* 0x000fe200078e0225 */
[----:B------:R-:W-:Y:S02]  /*15560*/  LOP3.LUT R36, R0, 0x16, RZ, 0xfc, !PT ;  /* 0x0000001600247812 */ /* 0x000fe400078efcff */
[----:B--2---:R-:W-:Y:S01]  /*15570*/  LEA R30, P6, R37, R2, 0x1 ;  /* 0x00000002251e7211 */ /* 0x004fe200078c08ff */
[----:B------:R-:W-:Y:S01]  /*15580*/  @P1 STG.E.U16 desc[UR18][R34.64], R46 ;  /* 0x0000002e22001986 */ /* 0x000fe2000c101512 */
[----:B------:R-:W-:Y:S02]  /*15590*/  PRMT R47, R47, 0x7632, R47 ;  /* 0x000076322f2f7816 */ /* 0x000fe4000000002f */
[----:B------:R-:W-:Y:S01]  /*155a0*/  LEA.HI.X.SX32 R31, R37, R28, 0x1, P6 ;  /* 0x0000001c251f7211 */ /* 0x000fe200030f0eff */
[----:B------:R-:W-:Y:S01]  /*155b0*/  IMAD R37, R3, 0x2, R39 ;  /* 0x0000000203257824 */ /* 0x000fe200078e0227 */
[----:B------:R-:W-:-:S02]  /*155c0*/  ISETP.LT.AND P1, PT, R36, UR5, !P0 ;  /* 0x0000000524007c0c */ /* 0x000fc4000c721270 */
[----:B------:R-:W-:Y:S01]  /*155d0*/  LOP3.LUT R36, R0, 0x18, RZ, 0xfc, !PT ;  /* 0x0000001800247812 */ /* 0x000fe200078efcff */
[----:B------:R1:W-:Y:S01]  /*155e0*/  @P5 STG.E.U16 desc[UR18][R30.64], R47 ;  /* 0x0000002f1e005986 */ /* 0x0003e2000c101512 */
[C---:B0-----:R-:W-:Y:S02]  /*155f0*/  LEA R32, P6, R39.reuse, R2, 0x1 ;  /* 0x0000000227207211 */ /* 0x041fe400078c08ff */
[----:B------:R-:W-:Y:S02]  /*15600*/  ISETP.LT.AND P3, PT, R38, UR5, !P0 ;  /* 0x0000000526007c0c */ /* 0x000fe4000c761270 */
[----:B------:R-:W-:Y:S01]  /*15610*/  LEA.HI.X.SX32 R33, R39, R28, 0x1, P6 ;  /* 0x0000001c27217211 */ /* 0x000fe200030f0eff */
[----:B------:R-:W-:Y:S01]  /*15620*/  IMAD R39, R3, 0x2, R37 ;  /* 0x0000000203277824 */ /* 0x000fe200078e0225 */
[----:B------:R-:W-:Y:S02]  /*15630*/  ISETP.LT.AND P5, PT, R36, UR5, !P0 ;  /* 0x0000000524007c0c */ /* 0x000fe4000c7a1270 */
[----:B------:R-:W-:Y:S01]  /*15640*/  LEA R36, P6, R37, R2, 0x1 ;  /* 0x0000000225247211 */ /* 0x000fe200078c08ff */
[----:B------:R-:W-:Y:S01]  /*15650*/  IMAD R41, R3, 0x2, R39 ;  /* 0x0000000203297824 */ /* 0x000fe200078e0227 */
[----:B------:R0:W-:Y:S01]  /*15660*/  @P4 STG.E.U16 desc[UR18][R32.64], R24 ;  /* 0x0000001820004986 */ /* 0x0001e2000c101512 */
[----:B-1----:R-:W-:-:S02]  /*15670*/  LOP3.LUT R31, R0, 0x1c, RZ, 0xfc, !PT ;  /* 0x0000001c001f7812 */ /* 0x002fc400078efcff */
[----:B------:R-:W-:Y:S02]  /*15680*/  LEA.HI.X.SX32 R37, R37, R28, 0x1, P6 ;  /* 0x0000001c25257211 */ /* 0x000fe400030f0eff */
[C---:B------:R-:W-:Y:S02]  /*15690*/  LEA R34, P6, R39.reuse, R2, 0x1 ;  /* 0x0000000227227211 */ /* 0x040fe400078c08ff */
[C---:B------:R-:W-:Y:S01]  /*156a0*/  LOP3.LUT R38, R0.reuse, 0x1a, RZ, 0xfc, !PT ;  /* 0x0000001a00267812 */ /* 0x040fe200078efcff */
[----:B------:R1:W-:Y:S01]  /*156b0*/  @P3 STG.E.U16 desc[UR18][R36.64], R25 ;  /* 0x0000001924003986 */ /* 0x0003e2000c101512 */
[----:B------:R-:W-:Y:S02]  /*156c0*/  LEA.HI.X.SX32 R35, R39, R28, 0x1, P6 ;  /* 0x0000001c27237211 */ /* 0x000fe400030f0eff */
[----:B------:R-:W-:Y:S02]  /*156d0*/  LEA R30, P6, R41, R2, 0x1 ;  /* 0x00000002291e7211 */ /* 0x000fe400078c08ff */
[----:B------:R-:W-:Y:S01]  /*156e0*/  ISETP.LT.AND P3, PT, R31, UR5, !P0 ;  /* 0x000000051f007c0c */ /* 0x000fe2000c761270 */
[----:B------:R2:W-:Y:S01]  /*156f0*/  @P2 STG.E.U16 desc[UR18][R34.64], R26 ;  /* 0x0000001a22002986 */ /* 0x0005e2000c101512 */
[----:B------:R-:W-:Y:S01]  /*15700*/  LEA.HI.X.SX32 R31, R41, R28, 0x1, P6 ;  /* 0x0000001c291f7211 */ /* 0x000fe200030f0eff */
[----:B------:R-:W-:Y:S01]  /*15710*/  IMAD R41, R3, 0x2, R41 ;  /* 0x0000000203297824 */ /* 0x000fe200078e0229 */
[----:B0-----:R-:W-:-:S02]  /*15720*/  LOP3.LUT R33, R0, 0x20, RZ, 0xfc, !PT ;  /* 0x0000002000217812 */ /* 0x001fc400078efcff */
[----:B------:R-:W-:Y:S01]  /*15730*/  ISETP.LT.AND P4, PT, R38, UR5, !P0 ;  /* 0x0000000526007c0c */ /* 0x000fe2000c781270 */
[----:B-1----:R-:W-:Y:S01]  /*15740*/  IMAD R37, R3, 0x2, R41 ;  /* 0x0000000203257824 */ /* 0x002fe200078e0229 */
[----:B------:R-:W-:Y:S01]  /*15750*/  LEA R32, P6, R41, R2, 0x1 ;  /* 0x0000000229207211 */ /* 0x000fe200078c08ff */
[----:B------:R0:W-:Y:S01]  /*15760*/  @P1 STG.E.U16 desc[UR18][R30.64], R27 ;  /* 0x0000001b1e001986 */ /* 0x0001e2000c101512 */
[----:B------:R-:W-:Y:S02]  /*15770*/  ISETP.LT.AND P1, PT, R33, UR5, !P0 ;  /* 0x0000000521007c0c */ /* 0x000fe4000c721270 */
[----:B------:R-:W-:Y:S01]  /*15780*/  LEA.HI.X.SX32 R33, R41, R28, 0x1, P6 ;  /* 0x0000001c29217211 */ /* 0x000fe200030f0eff */
[----:B--2---:R-:W-:Y:S01]  /*15790*/  IMAD R35, R3, 0x2, R37 ;  /* 0x0000000203237824 */ /* 0x004fe200078e0225 */
[C---:B------:R-:W-:Y:S02]  /*157a0*/  LOP3.LUT R34, R0.reuse, 0x22, RZ, 0xfc, !PT ;  /* 0x0000002200227812 */ /* 0x040fe400078efcff */
[----:B------:R-:W-:-:S02]  /*157b0*/  LOP3.LUT R38, R0, 0x1e, RZ, 0xfc, !PT ;  /* 0x0000001e00267812 */ /* 0x000fc400078efcff */
[----:B------:R-:W-:Y:S02]  /*157c0*/  PRMT R36, R25, 0x7632, R36 ;  /* 0x0000763219247816 */ /* 0x000fe40000000024 */
[----:B------:R-:W-:Y:S02]  /*157d0*/  ISETP.LT.AND P2, PT, R38, UR5, !P0 ;  /* 0x0000000526007c0c */ /* 0x000fe4000c741270 */
[----:B0-----:R-:W-:Y:S02]  /*157e0*/  PRMT R31, R24, 0x7632, R31 ;  /* 0x00007632181f7816 */ /* 0x001fe4000000001f */
[----:B------:R-:W-:-:S03]  /*157f0*/  LEA R24, P6, R37, R2, 0x1 ;  /* 0x0000000225187211 */ /* 0x000fc600078c08ff */
[----:B------:R0:W-:Y:S01]  /*15800*/  @P5 STG.E.U16 desc[UR18][R32.64], R31 ;  /* 0x0000001f20005986 */ /* 0x0001e2000c101512 */
[----:B------:R-:W-:Y:S01]  /*15810*/  LEA.HI.X.SX32 R25, R37, R28, 0x1, P6 ;  /* 0x0000001c25197211 */ /* 0x000fe200030f0eff */
[----:B------:R-:W-:Y:S01]  /*15820*/  IMAD R37, R3, 0x2, R35 ;  /* 0x0000000203257824 */ /* 0x000fe200078e0223 */
[----:B------:R-:W-:Y:S02]  /*15830*/  ISETP.LT.AND P5, PT, R34, UR5, !P0 ;  /* 0x0000000522007c0c */ /* 0x000fe4000c7a1270 */
[----:B------:R-:W-:Y:S01]  /*15840*/  LEA R30, P6, R35, R2, 0x1 ;  /* 0x00000002231e7211 */ /* 0x000fe200078c08ff */
[----:B------:R1:W-:Y:S01]  /*15850*/  @P4 STG.E.U16 desc[UR18][R24.64], R36 ;  /* 0x0000002418004986 */ /* 0x0003e2000c101512 */
[----:B------:R-:W-:-:S04]  /*15860*/  LOP3.LUT R34, R0, 0x24, RZ, 0xfc, !PT ;  /* 0x0000002400227812 */ /* 0x000fc800078efcff */
[----:B------:R-:W-:Y:S01]  /*15870*/  ISETP.LT.AND P4, PT, R34, UR5, !P0 ;  /* 0x0000000522007c0c */ /* 0x000fe2000c781270 */
[----:B0-----:R-:W-:Y:S01]  /*15880*/  IMAD R33, R3, 0x2, R37 ;  /* 0x0000000203217824 */ /* 0x001fe200078e0225 */
[----:B------:R-:W-:Y:S02]  /*15890*/  LEA.HI.X.SX32 R31, R35, R28, 0x1, P6 ;  /* 0x0000001c231f7211 */ /* 0x000fe400030f0eff */
[----:B------:R-:W-:Y:S02]  /*158a0*/  LEA R34, P6, R37, R2, 0x1 ;  /* 0x0000000225227211 */ /* 0x000fe400078c08ff */
[----:B------:R-:W-:Y:S01]  /*158b0*/  PRMT R32, R27, 0x7632, R32 ;  /* 0x000076321b207816 */ /* 0x000fe20000000020 */
[----:B------:R-:W-:Y:S01]  /*158c0*/  IMAD R27, R3, 0x2, R33 ;  /* 0x00000002031b7824 */ /* 0x000fe200078e0221 */
[----:B-1----:R-:W-:Y:S02]  /*158d0*/  PRMT R25, R26, 0x7632, R25 ;  /* 0x000076321a197816 */ /* 0x002fe40000000019 */
[----:B------:R-:W-:-:S02]  /*158e0*/  LOP3.LUT R26, R0, 0x26, RZ, 0xfc, !PT ;  /* 0x00000026001a7812 */ /* 0x000fc400078efcff */
[----:B------:R-:W-:Y:S01]  /*158f0*/  LEA.HI.X.SX32 R35, R37, R28, 0x1, P6 ;  /* 0x0000001c25237211 */ /* 0x000fe200030f0eff */
[----:B------:R0:W-:Y:S01]  /*15900*/  @P3 STG.E.U16 desc[UR18][R30.64], R25 ;  /* 0x000000191e003986 */ /* 0x0001e2000c101512 */
[----:B------:R-:W-:Y:S02]  /*15910*/  ISETP.LT.AND P3, PT, R26, UR5, !P0 ;  /* 0x000000051a007c0c */ /* 0x000fe4000c761270 */
[----:B------:R-:W-:Y:S01]  /*15920*/  LEA R24, P6, R33, R2, 0x1 ;  /* 0x0000000221187211 */ /* 0x000fe200078c08ff */
[----:B------:R1:W-:Y:S01]  /*15930*/  @P2 STG.E.U16 desc[UR18][R34.64], R32 ;  /* 0x0000002022002986 */ /* 0x0003e2000c101512 */
[----:B------:R-:W-:-:S04]  /*15940*/  LOP3.LUT R26, R0, 0x28, RZ, 0xfc, !PT ;  /* 0x00000028001a7812 */ /* 0x000fc800078efcff */
[----:B------:R-:W-:Y:S02]  /*15950*/  ISETP.LT.AND P2, PT, R26, UR5, !P0 ;  /* 0x000000051a007c0c */ /* 0x000fe4000c741270 */
[----:B0-----:R-:W-:Y:S01]  /*15960*/  LEA.HI.X.SX32 R25, R33, R28, 0x1, P6 ;  /* 0x0000001c21197211 */ /* 0x001fe200030f0eff */
[----:B------:R-:W-:Y:S01]  /*15970*/  IMAD R31, R3, 0x2, R27 ;  /* 0x00000002031f7824 */ /* 0x000fe200078e021b */
[----:B------:R-:W-:Y:S02]  /*15980*/  LOP3.LUT R30, R0, 0x2a, RZ, 0xfc, !PT ;  /* 0x0000002a001e7812 */ /* 0x000fe400078efcff */
[----:B------:R-:W-:Y:S01]  /*15990*/  LEA R26, P6, R27, R2, 0x1 ;  /* 0x000000021b1a7211 */ /* 0x000fe200078c08ff */
[----:B------:R0:W-:Y:S01]  /*159a0*/  @P1 STG.E.U16 desc[UR18][R24.64], R20 ;  /* 0x0000001418001986 */ /* 0x0001e2000c101512 */
[----:B------:R-:W-:Y:S01]  /*159b0*/  ISETP.LT.AND P1, PT, R30, UR5, !P0 ;  /* 0x000000051e007c0c */ /* 0x000fe2000c721270 */
[----:B------:R-:W-:Y:S01]  /*159c0*/  IMAD R37, R3, 0x2, R31 ;  /* 0x0000000203257824 */ /* 0x000fe200078e021f */
[----:B------:R-:W-:-:S02]  /*159d0*/  LEA.HI.X.SX32 R27, R27, R28, 0x1, P6 ;  /* 0x0000001c1b1b7211 */ /* 0x000fc400030f0eff */
[C---:B------:R-:W-:Y:S02]  /*159e0*/  LEA R30, P6, R31.reuse, R2, 0x1 ;  /* 0x000000021f1e7211 */ /* 0x040fe400078c08ff */
[C---:B------:R-:W-:Y:S01]  /*159f0*/  LOP3.LUT R33, R0.reuse, 0x2c, RZ, 0xfc, !PT ;  /* 0x0000002c00217812 */ /* 0x040fe200078efcff */
[----:B------:R2:W-:Y:S01]  /*15a00*/  @P5 STG.E.U16 desc[UR18][R26.64], R21 ;  /* 0x000000151a005986 */ /* 0x0005e2000c101512 */
[----:B------:R-:W-:Y:S02]  /*15a10*/  LEA.HI.X.SX32 R31, R31, R28, 0x1, P6 ;  /* 0x0000001c1f1f7211 */ /* 0x000fe400030f0eff */
[----:B-1----:R-:W-:Y:S01]  /*15a20*/  LEA R32, P6, R37, R2, 0x1 ;  /* 0x0000000225207211 */ /* 0x002fe200078c08ff */
[----:B0-----:R-:W-:Y:S01]  /*15a30*/  IMAD R25, R3, 0x2, R37 ;  /* 0x0000000203197824 */ /* 0x001fe200078e0225 */
[----:B------:R-:W-:Y:S01]  /*15a40*/  LOP3.LUT R24, R0, 0x2e, RZ, 0xfc, !PT ;  /* 0x0000002e00187812 */ /* 0x000fe200078efcff */
[----:B------:R0:W-:Y:S01]  /*15a50*/  @P4 STG.E.U16 desc[UR18][R30.64], R22 ;  /* 0x000000161e004986 */ /* 0x0001e2000c101512 */
[----:B------:R-:W-:Y:S01]  /*15a60*/  ISETP.LT.AND P5, PT, R33, UR5, !P0 ;  /* 0x0000000521007c0c */ /* 0x000fe2000c7a1270 */
[----:B------:R-:W-:Y:S01]  /*15a70*/  IMAD R35, R3, 0x2, R25 ;  /* 0x0000000203237824 */ /* 0x000fe200078e0219 */
[----:B------:R-:W-:-:S02]  /*15a80*/  LEA.HI.X.SX32 R33, R37, R28, 0x1, P6 ;  /* 0x0000001c25217211 */ /* 0x000fc400030f0eff */
[----:B------:R-:W-:Y:S02]  /*15a90*/  ISETP.LT.AND P4, PT, R24, UR5, !P0 ;  /* 0x0000000518007c0c */ /* 0x000fe4000c781270 */
[C---:B------:R-:W-:Y:S01]  /*15aa0*/  LEA R24, P6, R25.reuse, R2, 0x1 ;  /* 0x0000000219187211 */ /* 0x040fe200078c08ff */
[----:B------:R1:W-:Y:S01]  /*15ab0*/  @P3 STG.E.U16 desc[UR18][R32.64], R23 ;  /* 0x0000001720003986 */ /* 0x0003e2000c101512 */
[----:B--2---:R-:W-:Y:S02]  /*15ac0*/  LOP3.LUT R26, R0, 0x30, RZ, 0xfc, !PT ;  /* 0x00000030001a7812 */ /* 0x004fe400078efcff */
[----:B------:R-:W-:Y:S02]  /*15ad0*/  LEA.HI.X.SX32 R25, R25, R28, 0x1, P6 ;  /* 0x0000001c19197211 */ /* 0x000fe400030f0eff */
[----:B------:R-:W-:Y:S02]  /*15ae0*/  PRMT R27, R20, 0x7632, R27 ;  /* 0x00007632141b7816 */ /* 0x000fe4000000001b */
[----:B------:R-:W-:-:S02]  /*15af0*/  ISETP.LT.AND P3, PT, R26, UR5, !P0 ;  /* 0x000000051a007c0c */ /* 0x000fc4000c761270 */
[----:B------:R-:W-:Y:S01]  /*15b00*/  LEA R26, P6, R35, R2, 0x1 ;  /* 0x00000002231a7211 */ /* 0x000fe200078c08ff */
[----:B------:R2:W-:Y:S01]  /*15b10*/  @P2 STG.E.U16 desc[UR18][R24.64], R27 ;  /* 0x0000001b18002986 */ /* 0x0005e2000c101512 */
[----:B------:R-:W-:Y:S02]  /*15b20*/  LOP3.LUT R20, R0, 0x32, RZ, 0xfc, !PT ;  /* 0x0000003200147812 */ /* 0x000fe400078efcff */
[----:B0-----:R-:W-:Y:S02]  /*15b30*/  PRMT R30, R21, 0x7632, R30 ;  /* 0x00007632151e7816 */ /* 0x001fe4000000001e */
[----:B------:R-:W-:Y:S02]  /*15b40*/  ISETP.LT.AND P2, PT, R20, UR5, !P0 ;  /* 0x0000000514007c0c */ /* 0x000fe4000c741270 */
[----:B------:R-:W-:Y:S02]  /*15b50*/  LOP3.LUT R21, R0, 0x34, RZ, 0xfc, !PT ;  /* 0x0000003400157812 */ /* 0x000fe400078efcff */
[----:B-1----:R-:W-:-:S02]  /*15b60*/  PRMT R32, R22, 0x7632, R32 ;  /* 0x0000763216207816 */ /* 0x002fc40000000020 */
[----:B------:R-:W-:Y:S02]  /*15b70*/  PRMT R33, R23, 0x7632, R33 ;  /* 0x0000763217217816 */ /* 0x000fe40000000021 */
[----:B--2---:R-:W-:Y:S01]  /*15b80*/  LEA.HI.X.SX32 R27, R35, R28, 0x1, P6 ;  /* 0x0000001c231b7211 */ /* 0x004fe200030f0eff */
[----:B------:R-:W-:Y:S01]  /*15b90*/  IMAD R35, R3, 0x2, R35 ;  /* 0x0000000203237824 */ /* 0x000fe200078e0223 */
[----:B------:R-:W-:-:S03]  /*15ba0*/  LOP3.LUT R24, R0, 0x36, RZ, 0xfc, !PT ;  /* 0x0000003600187812 */ /* 0x000fc600078efcff */
[----:B------:R-:W-:Y:S01]  /*15bb0*/  IMAD R31, R3, 0x2, R35 ;  /* 0x00000002031f7824 */ /* 0x000fe200078e0223 */
[----:B------:R-:W-:Y:S01]  /*15bc0*/  LEA R20, P6, R35, R2, 0x1 ;  /* 0x0000000223147211 */ /* 0x000fe200078c08ff */
[----:B------:R0:W-:Y:S01]  /*15bd0*/  @P1 STG.E.U16 desc[UR18][R26.64], R30 ;  /* 0x0000001e1a001986 */ /* 0x0001e2000c101512 */
[----:B------:R-:W-:Y:S01]  /*15be0*/  ISETP.LT.AND P1, PT, R21, UR5, !P0 ;  /* 0x0000000515007c0c */ /* 0x000fe2000c721270 */
[----:B------:R-:W-:Y:S01]  /*15bf0*/  IMAD R25, R3, 0x2, R31 ;  /* 0x0000000203197824 */ /* 0x000fe200078e021f */
[----:B------:R-:W-:Y:S02]  /*15c00*/  LEA.HI.X.SX32 R21, R35, R28, 0x1, P6 ;  /* 0x0000001c23157211 */ /* 0x000fe400030f0eff */
[----:B------:R-:W-:-:S03]  /*15c10*/  LEA R22, P6, R31, R2, 0x1 ;  /* 0x000000021f167211 */ /* 0x000fc600078c08ff */
[----:B------:R-:W-:Y:S01]  /*15c20*/  @P5 STG.E.U16 desc[UR18][R20.64], R32 ;  /* 0x0000002014005986 */ /* 0x000fe2000c101512 */
[----:B------:R-:W-:Y:S02]  /*15c30*/  LEA.HI.X.SX32 R23, R31, R28, 0x1, P6 ;  /* 0x0000001c1f177211 */ /* 0x000fe400030f0eff */
[----:B------:R-:W-:Y:S01]  /*15c40*/  ISETP.LT.AND P5, PT, R24, UR5, !P0 ;  /* 0x0000000518007c0c */ /* 0x000fe2000c7a1270 */
[----:B0-----:R-:W-:Y:S01]  /*15c50*/  IMAD R27, R3, 0x2, R25 ;  /* 0x00000002031b7824 */ /* 0x001fe200078e0219 */
[----:B------:R-:W-:Y:S01]  /*15c60*/  LOP3.LUT R26, R0, 0x38, RZ, 0xfc, !PT ;  /* 0x00000038001a7812 */ /* 0x000fe200078efcff */
[----:B------:R0:W-:Y:S01]  /*15c70*/  @P4 STG.E.U16 desc[UR18][R22.64], R33 ;  /* 0x0000002116004986 */ /* 0x0001e2000c101512 */
[----:B------:R-:W-:Y:S01]  /*15c80*/  LEA R24, P6, R25, R2, 0x1 ;  /* 0x0000000219187211 */ /* 0x000fe200078c08ff */
[----:B------:R-:W-:Y:S01]  /*15c90*/  IMAD R31, R3, 0x2, R27 ;  /* 0x00000002031f7824 */ /* 0x000fe200078e021b */
[----:B------:R-:W-:Y:S02]  /*15ca0*/  ISETP.LT.AND P4, PT, R26, UR5, !P0 ;  /* 0x000000051a007c0c */ /* 0x000fe4000c781270 */
[----:B------:R-:W-:-:S02]  /*15cb0*/  LEA.HI.X.SX32 R25, R25, R28, 0x1, P6 ;  /* 0x0000001c19197211 */ /* 0x000fc400030f0eff */
[C---:B------:R-:W-:Y:S02]  /*15cc0*/  LEA R26, P6, R27.reuse, R2, 0x1 ;  /* 0x000000021b1a7211 */ /* 0x040fe400078c08ff */
[C---:B------:R-:W-:Y:S01]  /*15cd0*/  LOP3.LUT R30, R0.reuse, 0x3a, RZ, 0xfc, !PT ;  /* 0x0000003a001e7812 */ /* 0x040fe200078efcff */
[----:B---3--:R1:W-:Y:S01]  /*15ce0*/  @P3 STG.E.U16 desc[UR18][R24.64], R16 ;  /* 0x0000001018003986 */ /* 0x0083e2000c101512 */
[----:B------:R-:W-:Y:S01]  /*15cf0*/  LEA.HI.X.SX32 R27, R27, R28, 0x1, P6 ;  /* 0x0000001c1b1b7211 */ /* 0x000fe200030f0eff */
[----:B0-----:R-:W-:Y:S01]  /*15d00*/  IMAD R33, R3, 0x2, R31 ;  /* 0x0000000203217824 */ /* 0x001fe200078e021f */
[C---:B------:R-:W-:Y:S02]  /*15d10*/  LEA R20, P6, R31.reuse, R2, 0x1 ;  /* 0x000000021f147211 */ /* 0x040fe400078c08ff */
[----:B------:R-:W-:Y:S01]  /*15d20*/  LOP3.LUT R23, R0, 0x3c, RZ, 0xfc, !PT ;  /* 0x0000003c00177812 */ /* 0x000fe200078efcff */
[----:B------:R0:W-:Y:S01]  /*15d30*/  @P2 STG.E.U16 desc[UR18][R26.64], R17 ;  /* 0x000000111a002986 */ /* 0x0001e2000c101512 */
[----:B------:R-:W-:-:S02]  /*15d40*/  LEA.HI.X.SX32 R21, R31, R28, 0x1, P6 ;  /* 0x0000001c1f157211 */ /* 0x000fc400030f0eff */
[----:B------:R-:W-:Y:S02]  /*15d50*/  LEA R22, P6, R33, R2, 0x1 ;  /* 0x0000000221167211 */ /* 0x000fe400078c08ff */
[----:B------:R-:W-:Y:S01]  /*15d60*/  ISETP.LT.AND P2, PT, R23, UR5, !P0 ;  /* 0x0000000517007c0c */ /* 0x000fe2000c741270 */
[----:B------:R2:W-:Y:S01]  /*15d70*/  @P1 STG.E.U16 desc[UR18][R20.64], R18 ;  /* 0x0000001214001986 */ /* 0x0005e2000c101512 */
[----:B------:R-:W-:Y:S01]  /*15d80*/  LEA.HI.X.SX32 R23, R33, R28, 0x1, P6 ;  /* 0x0000001c21177211 */ /* 0x000fe200030f0eff */
[C---:B------:R-:W-:Y:S01]  /*15d90*/  IMAD R33, R3.reuse, 0x2, R33 ;  /* 0x0000000203217824 */ /* 0x040fe200078e0221 */
[----:B-1----:R-:W-:Y:S02]  /*15da0*/  LOP3.LUT R25, R0, 0x40, RZ, 0xfc, !PT ;  /* 0x0000004000197812 */ /* 0x002fe400078efcff */
[----:B------:R-:W-:Y:S01]  /*15db0*/  ISETP.LT.AND P3, PT, R30, UR5, !P0 ;  /* 0x000000051e007c0c */ /* 0x000fe2000c761270 */
[----:B0-----:R-:W-:Y:S01]  /*15dc0*/  IMAD R27, R3, 0x2, R33 ;  /* 0x00000002031b7824 */ /* 0x001fe200078e0221 */
[----:B------:R-:W-:Y:S01]  /*15dd0*/  LEA R24, P6, R33, R2, 0x1 ;  /* 0x0000000221187211 */ /* 0x000fe200078c08ff */
[----:B------:R0:W-:Y:S01]  /*15de0*/  @P5 STG.E.U16 desc[UR18][R22.64], R19 ;  /* 0x0000001316005986 */ /* 0x0001e2000c101512 */
[----:B------:R-:W-:-:S02]  /*15df0*/  LOP3.LUT R30, R0, 0x3e, RZ, 0xfc, !PT ;  /* 0x0000003e001e7812 */ /* 0x000fc400078efcff */
[----:B------:R-:W-:Y:S01]  /*15e00*/  ISETP.LT.AND P5, PT, R25, UR5, !P0 ;  /* 0x0000000519007c0c */ /* 0x000fe2000c7a1270 */
[----:B--2---:R-:W-:Y:S01]  /*15e10*/  IMAD R21, R3, 0x2, R27 ;  /* 0x0000000203157824 */ /* 0x004fe200078e021b */
[----:B------:R-:W-:Y:S02]  /*15e20*/  PRMT R26, R16, 0x7632, R26 ;  /* 0x00007632101a7816 */ /* 0x000fe4000000001a */
[----:B------:R-:W-:Y:S02]  /*15e30*/  LEA.HI.X.SX32 R25, R33, R28, 0x1, P6 ;  /* 0x0000001c21197211 */ /* 0x000fe400030f0eff */
[----:B------:R-:W-:Y:S02]  /*15e40*/  LEA R16, P6, R27, R2, 0x1 ;  /* 0x000000021b107211 */ /* 0x000fe400078c08ff */
[----:B------:R-:W-:Y:S01]  /*15e50*/  LOP3.LUT R20, R0, 0x42, RZ, 0xfc, !PT ;  /* 0x0000004200147812 */ /* 0x000fe200078efcff */
[----:B------:R1:W-:Y:S01]  /*15e60*/  @P4 STG.E.U16 desc[UR18][R24.64], R26 ;  /* 0x0000001a18004986 */ /* 0x0003e2000c101512 */
[----:B------:R-:W-:Y:S01]  /*15e70*/  ISETP.LT.AND P1, PT, R30, UR5, !P0 ;  /* 0x000000051e007c0c */ /* 0x000fe2000c721270 */
[----:B0-----:R-:W-:Y:S01]  /*15e80*/  IMAD R23, R3, 0x2, R21 ;  /* 0x0000000203177824 */ /* 0x001fe200078e0215 */
[----:B------:R-:W-:-:S02]  /*15e90*/  PRMT R30, R17, 0x7632, R30 ;  /* 0x00007632111e7816 */ /* 0x000fc4000000001e */
[----:B------:R-:W-:Y:S02]  /*15ea0*/  LEA.HI.X.SX32 R17, R27, R28, 0x1, P6 ;  /* 0x0000001c1b117211 */ /* 0x000fe400030f0eff */
[----:B------:R-:W-:Y:S02]  /*15eb0*/  ISETP.LT.AND P4, PT, R20, UR5, !P0 ;  /* 0x0000000514007c0c */ /* 0x000fe4000c781270 */
[----:B------:R-:W-:Y:S01]  /*15ec0*/  LEA R20, P6, R21, R2, 0x1 ;  /* 0x0000000215147211 */ /* 0x000fe200078c08ff */
[----:B------:R0:W-:Y:S01]  /*15ed0*/  @P3 STG.E.U16 desc[UR18][R16.64], R30 ;  /* 0x0000001e10003986 */ /* 0x0001e2000c101512 */
[----:B------:R-:W-:Y:S01]  /*15ee0*/  LOP3.LUT R22, R0, 0x44, RZ, 0xfc, !PT ;  /* 0x0000004400167812 */ /* 0x000fe200078efcff */
[----:B-1----:R-:W-:Y:S01]  /*15ef0*/  IMAD R25, R3, 0x2, R23 ;  /* 0x0000000203197824 */ /* 0x002fe200078e0217 */
[----:B------:R-:W-:Y:S02]  /*15f00*/  LEA.HI.X.SX32 R21, R21, R28, 0x1, P6 ;  /* 0x0000001c15157211 */ /* 0x000fe400030f0eff */
[----:B------:R-:W-:-:S02]  /*15f10*/  ISETP.LT.AND P3, PT, R22, UR5, !P0 ;  /* 0x0000000516007c0c */ /* 0x000fc4000c761270 */
[----:B------:R-:W-:Y:S02]  /*15f20*/  LEA R22, P6, R23, R2, 0x1 ;  /* 0x0000000217167211 */ /* 0x000fe400078c08ff */
[----:B------:R-:W-:Y:S01]  /*15f30*/  PRMT R26, R19, 0x7632, R26 ;  /* 0x00007632131a7816 */ /* 0x000fe2000000001a */
[----:B------:R-:W-:Y:S01]  /*15f40*/  IMAD R19, R3, 0x2, R25 ;  /* 0x0000000203137824 */ /* 0x000fe200078e0219 */
[----:B------:R-:W-:Y:S02]  /*15f50*/  LEA.HI.X.SX32 R23, R23, R28, 0x1, P6 ;  /* 0x0000001c17177211 */ /* 0x000fe400030f0eff */
[----:B0-----:R-:W-:Y:S02]  /*15f60*/  PRMT R17, R18, 0x7632, R17 ;  /* 0x0000763212117816 */ /* 0x001fe40000000011 */
[----:B------:R-:W-:Y:S02]  /*15f70*/  LOP3.LUT R18, R0, 0x46, RZ, 0xfc, !PT ;  /* 0x0000004600127812 */ /* 0x000fe400078efcff */
[----:B------:R-:W-:Y:S01]  /*15f80*/  LEA R16, P6, R25, R2, 0x1 ;  /* 0x0000000219107211 */ /* 0x000fe200078c08ff */
[----:B------:R0:W-:Y:S01]  /*15f90*/  @P2 STG.E.U16 desc[UR18][R20.64], R17 ;  /* 0x0000001114002986 */ /* 0x0001e2000c101512 */
[----:B------:R-:W-:-:S02]  /*15fa0*/  ISETP.LT.AND P2, PT, R18, UR5, !P0 ;  /* 0x0000000512007c0c */ /* 0x000fc4000c741270 */
[C---:B------:R-:W-:Y:S01]  /*15fb0*/  LOP3.LUT R18, R0.reuse, 0x48, RZ, 0xfc, !PT ;  /* 0x0000004800127812 */ /* 0x040fe200078efcff */
[----:B------:R1:W-:Y:S01]  /*15fc0*/  @P1 STG.E.U16 desc[UR18][R22.64], R26 ;  /* 0x0000001a16001986 */ /* 0x0003e2000c101512 */
[----:B------:R-:W-:Y:S02]  /*15fd0*/  LOP3.LUT R24, R0, 0x4c, RZ, 0xfc, !PT ;  /* 0x0000004c00187812 */ /* 0x000fe400078efcff */
[----:B------:R-:W-:Y:S02]  /*15fe0*/  ISETP.LT.AND P1, PT, R18, UR5, !P0 ;  /* 0x0000000512007c0c */ /* 0x000fe4000c721270 */
[----:B0-----:R-:W-:Y:S01]  /*15ff0*/  LEA.HI.X.SX32 R17, R25, R28, 0x1, P6 ;  /* 0x0000001c19117211 */ /* 0x001fe200030f0eff */
[----:B------:R-:W-:Y:S01]  /*16000*/  IMAD R21, R3, 0x2, R19 ;  /* 0x0000000203157824 */ /* 0x000fe200078e0213 */
[----:B------:R-:W-:Y:S02]  /*16010*/  LOP3.LUT R20, R0, 0x4a, RZ, 0xfc, !PT ;  /* 0x0000004a00147812 */ /* 0x000fe400078efcff */
[----:B------:R-:W-:Y:S01]  /*16020*/  LEA R18, P6, R19, R2, 0x1 ;  /* 0x0000000213127211 */ /* 0x000fe200078c08ff */
[----:B----4-:R0:W-:Y:S01]  /*16030*/  @P5 STG.E.U16 desc[UR18][R16.64], R12 ;  /* 0x0000000c10005986 */ /* 0x0101e2000c101512 */
[----:B------:R-:W-:Y:S01]  /*16040*/  ISETP.LT.AND P5, PT, R20, UR5, !P0 ;  /* 0x0000000514007c0c */ /* 0x000fe2000c7a1270 */
[----:B------:R-:W-:Y:S01]  /*16050*/  IMAD R25, R3, 0x2, R21 ;  /* 0x0000000203197824 */ /* 0x000fe200078e0215 */
[----:B------:R-:W-:-:S02]  /*16060*/  LEA.HI.X.SX32 R19, R19, R28, 0x1, P6 ;  /* 0x0000001c13137211 */ /* 0x000fc400030f0eff */
[----:B------:R-:W-:-:S03]  /*16070*/  LEA R20, P6, R21, R2, 0x1 ;  /* 0x0000000215147211 */ /* 0x000fc600078c08ff */
[----:B------:R2:W-:Y:S01]  /*16080*/  @P4 STG.E.U16 desc[UR18][R18.64], R13 ;  /* 0x0000000d12004986 */ /* 0x0005e2000c101512 */
[----:B------:R-:W-:Y:S02]  /*16090*/  LEA.HI.X.SX32 R21, R21, R28, 0x1, P6 ;  /* 0x0000001c15157211 */ /* 0x000fe400030f0eff */
[----:B-1----:R-:W-:Y:S01]  /*160a0*/  LEA R22, P6, R25, R2, 0x1 ;  /* 0x0000000219167211 */ /* 0x002fe200078c08ff */
[----:B0-----:R-:W-:Y:S01]  /*160b0*/  IMAD R17, R3, 0x2, R25 ;  /* 0x0000000203117824 */ /* 0x001fe200078e0219 */
[----:B------:R-:W-:Y:S01]  /*160c0*/  LOP3.LUT R16, R0, 0x4e, RZ, 0xfc, !PT ;  /* 0x0000004e00107812 */ /* 0x000fe200078efcff */
[----:B------:R0:W-:Y:S01]  /*160d0*/  @P3 STG.E.U16 desc[UR18][R20.64], R14 ;  /* 0x0000000e14003986 */ /* 0x0001e2000c101512 */
[----:B------:R-:W-:Y:S01]  /*160e0*/  LEA.HI.X.SX32 R23, R25, R28, 0x1, P6 ;  /* 0x0000001c19177211 */ /* 0x000fe200030f0eff */
[----:B------:R-:W-:Y:S01]  /*160f0*/  IMAD R25, R3, 0x2, R17 ;  /* 0x0000000203197824 */ /* 0x000fe200078e0211 */
[----:B------:R-:W-:Y:S02]  /*16100*/  ISETP.LT.AND P3, PT, R16, UR5, !P0 ;  /* 0x0000000510007c0c */ /* 0x000fe4000c761270 */
[----:B------:R-:W-:Y:S01]  /*16110*/  LEA R16, P6, R17, R2, 0x1 ;  /* 0x0000000211107211 */ /* 0x000fe200078c08ff */
[----:B------:R1:W-:Y:S01]  /*16120*/  @P2 STG.E.U16 desc[UR18][R22.64], R15 ;  /* 0x0000000f16002986 */ /* 0x0003e2000c101512 */
[----:B--2---:R-:W-:-:S02]  /*16130*/  LOP3.LUT R18, R0, 0x50, RZ, 0xfc, !PT ;  /* 0x0000005000127812 */ /* 0x004fc400078efcff */
[----:B------:R-:W-:Y:S02]  /*16140*/  LEA.HI.X.SX32 R17, R17, R28, 0x1, P6 ;  /* 0x0000001c11117211 */ /* 0x000fe400030f0eff */
[----:B------:R-:W-:Y:S02]  /*16150*/  PRMT R19, R12, 0x7632, R19 ;  /* 0x000076320c137816 */ /* 0x000fe40000000013 */
[----:B------:R-:W-:Y:S02]  /*16160*/  ISETP.LT.AND P2, PT, R18, UR5, !P0 ;  /* 0x0000000512007c0c */ /* 0x000fe4000c741270 */
[----:B------:R-:W-:Y:S01]  /*16170*/  LEA R18, P6, R25, R2, 0x1 ;  /* 0x0000000219127211 */ /* 0x000fe200078c08ff */
[----:B------:R2:W-:Y:S01]  /*16180*/  @P1 STG.E.U16 desc[UR18][R16.64], R19 ;  /* 0x0000001310001986 */ /* 0x0005e2000c101512 */
[----:B------:R-:W-:Y:S02]  /*16190*/  LOP3.LUT R12, R0, 0x52, RZ, 0xfc, !PT ;  /* 0x00000052000c7812 */ /* 0x000fe400078efcff */
[----:B------:R-:W-:-:S02]  /*161a0*/  ISETP.LT.AND P4, PT, R24, UR5, !P0 ;  /* 0x0000000518007c0c */ /* 0x000fc4000c781270 */
[----:B0-----:R-:W-:Y:S02]  /*161b0*/  PRMT R20, R13, 0x7632, R20 ;  /* 0x000076320d147816 */ /* 0x001fe40000000014 */
[----:B------:R-:W-:Y:S02]  /*161c0*/  ISETP.LT.AND P1, PT, R12, UR5, !P0 ;  /* 0x000000050c007c0c */ /* 0x000fe4000c721270 */
[----:B------:R-:W-:Y:S02]  /*161d0*/  LOP3.LUT R13, R0, 0x54, RZ, 0xfc, !PT ;  /* 0x00000054000d7812 */ /* 0x000fe400078efcff */
[----:B-1----:R-:W-:Y:S02]  /*161e0*/  PRMT R22, R14, 0x7632, R22 ;  /* 0x000076320e167816 */ /* 0x002fe40000000016 */
[----:B--2---:R-:W-:Y:S01]  /*161f0*/  LEA.HI.X.SX32 R19, R25, R28, 0x1, P6 ;  /* 0x0000001c19137211 */ /* 0x004fe200030f0eff */
[----:B------:R-:W-:Y:S01]  /*16200*/  IMAD R25, R3, 0x2, R25 ;  /* 0x0000000203197824 */ /* 0x000fe200078e0219 */
[----:B------:R-:W-:-:S02]  /*16210*/  LOP3.LUT R16, R0, 0x56, RZ, 0xfc, !PT ;  /* 0x0000005600107812 */ /* 0x000fc400078efcff */
[----:B------:R-:W-:Y:S01]  /*16220*/  PRMT R23, R15, 0x7632, R23 ;  /* 0x000076320f177816 */ /* 0x000fe20000000017 */
        /* <DEDUP_REMOVED lines=19> */
[----:B------:R1:W-:Y:S01]  /*16360*/  @P2 STG.E.U16 desc[UR18][R16.64], R8 ;  /* 0x0000000810002986 */ /* 0x0003e2000c101512 */
        /* <DEDUP_REMOVED lines=33> */
[----:B------:R-:W-:Y:S01]  /*16580*/  LEA.HI.X.SX32 R13, R13, R28, 0x1, P6 ;  /* 0x0000001c0d0d7211 */ /* 0x000fe200030f0eff */
[----:B------:R-:W1:Y:S01]  /*16590*/  LDS.128 R20, [R29] ;  /* 0x000000001d147984 */ /* 0x000e620000000c00 */
        /* <DEDUP_REMOVED lines=13> */
[----:B0-----:R-:W-:Y:S01]  /*16670*/  LEA.HI.X.SX32 R9, R17, R28, 0x1, P6 ;  /* 0x0000001c11097211 */ /* 0x001fe200030f0eff */
[----:B------:R-:W-:Y:S01]  /*16680*/  IMAD R13, R3, 0x2, R11 ;  /* 0x00000002030d7824 */ /* 0x000fe200078e020b */
[----:B------:R-:W-:Y:S02]  /*16690*/  ISETP.LT.AND P6, PT, R10, UR5, !P0 ;  /* 0x000000050a007c0c */ /* 0x000fe4000c7c1270 */
[----:B------:R-:W-:Y:S01]  /*166a0*/  LEA R10, P5, R11, R2, 0x1 ;  /* 0x000000020b0a7211 */ /* 0x000fe200078a08ff */
[----:B------:R-:W-:Y:S01]  /*166b0*/  IMAD R17, R3, 0x2, R13 ;  /* 0x0000000203117824 */ /* 0x000fe200078e020d */
[----:B------:R-:W-:Y:S01]  /*166c0*/  LOP3.LUT R12, R0, 0x6a, RZ, 0xfc, !PT ;  /* 0x0000006a000c7812 */ /* 0x000fe200078efcff */
[----:B------:R0:W-:Y:S01]  /*166d0*/  @P4 STG.E.U16 desc[UR18][R8.64], R4 ;  /* 0x0000000408004986 */ /* 0x0001e2000c101512 */
[----:B------:R-:W-:-:S02]  /*166e0*/  LEA.HI.X.SX32 R11, R11, R28, 0x1, P5 ;  /* 0x0000001c0b0b7211 */ /* 0x000fc400028f0eff */
[----:B------:R-:W-:Y:S02]  /*166f0*/  ISETP.LT.AND P5, PT, R12, UR5, !P0 ;  /* 0x000000050c007c0c */ /* 0x000fe4000c7a1270 */
[-C--:B------:R-:W-:Y:S01]  /*16700*/  LEA R12, P4, R13, R2.reuse, 0x1 ;  /* 0x000000020d0c7211 */ /* 0x080fe200078808ff */
[----:B------:R3:W-:Y:S01]  /*16710*/  @P3 STG.E.U16 desc[UR18][R10.64], R5 ;  /* 0x000000050a003986 */ /* 0x0007e2000c101512 */
[----:B--2---:R-:W-:Y:S02]  /*16720*/  LEA R14, P3, R17, R2, 0x1 ;  /* 0x00000002110e7211 */ /* 0x004fe400078608ff */
[-C--:B------:R-:W-:Y:S02]  /*16730*/  LEA.HI.X.SX32 R13, R13, R28.reuse, 0x1, P4 ;  /* 0x0000001c0d0d7211 */ /* 0x080fe400020f0eff */
[----:B------:R-:W-:Y:S01]  /*16740*/  LEA.HI.X.SX32 R15, R17, R28, 0x1, P3 ;  /* 0x0000001c110f7211 */ /* 0x000fe200018f0eff */
[----:B------:R-:W-:Y:S01]  /*16750*/  IMAD R17, R3, 0x2, R17 ;  /* 0x0000000203117824 */ /* 0x000fe200078e0211 */
[C---:B0-----:R-:W-:Y:S01]  /*16760*/  LOP3.LUT R8, R0.reuse, 0x70, RZ, 0xfc, !PT ;  /* 0x0000007000087812 */ /* 0x041fe200078efcff */
[----:B------:R0:W-:Y:S01]  /*16770*/  @P2 STG.E.U16 desc[UR18][R12.64], R6 ;  /* 0x000000060c002986 */ /* 0x0001e2000c101512 */
[----:B------:R-:W-:-:S02]  /*16780*/  LOP3.LUT R9, R0, 0x6e, RZ, 0xfc, !PT ;  /* 0x0000006e00097812 */ /* 0x000fc400078efcff */
[----:B------:R-:W-:Y:S01]  /*16790*/  ISETP.LT.AND P2, PT, R8, UR5, !P0 ;  /* 0x0000000508007c0c */ /* 0x000fe2000c741270 */
[----:B------:R2:W-:Y:S01]  /*167a0*/  @P1 STG.E.U16 desc[UR18][R14.64], R7 ;  /* 0x000000070e001986 */ /* 0x0005e2000c101512 */
[----:B------:R-:W-:Y:S01]  /*167b0*/  LEA R8, P1, R17, R2, 0x1 ;  /* 0x0000000211087211 */ /* 0x000fe200078208ff */
[----:B---3--:R-:W-:Y:S01]  /*167c0*/  IMAD R11, R3, 0x2, R17 ;  /* 0x00000002030b7824 */ /* 0x008fe200078e0211 */
[----:B------:R-:W-:Y:S02]  /*167d0*/  ISETP.LT.AND P4, PT, R16, UR5, !P0 ;  /* 0x0000000510007c0c */ /* 0x000fe4000c781270 */
[----:B------:R-:W-:Y:S02]  /*167e0*/  ISETP.LT.AND P3, PT, R9, UR5, !P0 ;  /* 0x0000000509007c0c */ /* 0x000fe4000c761270 */
[----:B------:R-:W-:Y:S01]  /*167f0*/  PRMT R16, R4, 0x7632, R16 ;  /* 0x0000763204107816 */ /* 0x000fe20000000010 */
[----:B0-----:R-:W-:Y:S01]  /*16800*/  IMAD R13, R3, 0x2, R11 ;  /* 0x00000002030d7824 */ /* 0x001fe200078e020b */
[----:B------:R-:W-:-:S02]  /*16810*/  LEA.HI.X.SX32 R9, R17, R28, 0x1, P1 ;  /* 0x0000001c11097211 */ /* 0x000fc400008f0eff */
[----:B------:R-:W-:Y:S01]  /*16820*/  LEA R4, P1, R11, R2, 0x1 ;  /* 0x000000020b047211 */ /* 0x000fe200078208ff */
[----:B--2---:R-:W-:Y:S01]  /*16830*/  IMAD R15, R3, 0x2, R13 ;  /* 0x00000002030f7824 */ /* 0x004fe200078e020d */
[----:B------:R-:W-:Y:S01]  /*16840*/  LOP3.LUT R10, R0, 0x72, RZ, 0xfc, !PT ;  /* 0x00000072000a7812 */ /* 0x000fe200078efcff */
[----:B------:R0:W-:Y:S01]  /*16850*/  @P6 STG.E.U16 desc[UR18][R8.64], R16 ;  /* 0x0000001008006986 */ /* 0x0001e2000c101512 */
[----:B------:R-:W-:Y:S02]  /*16860*/  PRMT R17, R5, 0x7632, R17 ;  /* 0x0000763205117816 */ /* 0x000fe40000000011 */
[----:B------:R-:W-:Y:S02]  /*16870*/  LEA.HI.X.SX32 R5, R11, R28, 0x1, P1 ;  /* 0x0000001c0b057211 */ /* 0x000fe400008f0eff */
[----:B------:R-:W-:Y:S02]  /*16880*/  ISETP.LT.AND P1, PT, R10, UR5, !P0 ;  /* 0x000000050a007c0c */ /* 0x000fe4000c721270 */
[----:B------:R-:W-:Y:S01]  /*16890*/  LEA R10, P6, R13, R2, 0x1 ;  /* 0x000000020d0a7211 */ /* 0x000fe200078c08ff */
[----:B------:R2:W-:Y:S01]  /*168a0*/  @P5 STG.E.U16 desc[UR18][R4.64], R17 ;  /* 0x0000001104005986 */ /* 0x0005e2000c101512 */
[----:B------:R-:W-:-:S02]  /*168b0*/  LOP3.LUT R12, R0, 0x74, RZ, 0xfc, !PT ;  /* 0x00000074000c7812 */ /* 0x000fc400078efcff */
[----:B------:R-:W-:Y:S01]  /*168c0*/  LEA.HI.X.SX32 R11, R13, R28, 0x1, P6 ;  /* 0x0000001c0d0b7211 */ /* 0x000fe200030f0eff */
[----:B0-----:R-:W-:Y:S01]  /*168d0*/  IMAD R9, R3, 0x2, R15 ;  /* 0x0000000203097824 */ /* 0x001fe200078e020f */
[----:B------:R-:W-:Y:S02]  /*168e0*/  ISETP.LT.AND P5, PT, R12, UR5, !P0 ;  /* 0x000000050c007c0c */ /* 0x000fe4000c7a1270 */
[----:B------:R-:W-:Y:S02]  /*168f0*/  LEA R12, P6, R15, R2, 0x1 ;  /* 0x000000020f0c7211 */ /* 0x000fe400078c08ff */
[----:B------:R-:W-:Y:S01]  /*16900*/  PRMT R14, R7, 0x7632, R14 ;  /* 0x00007632070e7816 */ /* 0x000fe2000000000e */
[----:B------:R-:W-:Y:S01]  /*16910*/  IMAD R7, R3, 0x2, R9 ;  /* 0x0000000203077824 */ /* 0x000fe200078e0209 */
[----:B------:R-:W-:Y:S02]  /*16920*/  LEA.HI.X.SX32 R13, R15, R28, 0x1, P6 ;  /* 0x0000001c0f0d7211 */ /* 0x000fe400030f0eff */
[----:B--2---:R-:W-:-:S02]  /*16930*/  PRMT R5, R6, 0x7632, R5 ;  /* 0x0000763206057816 */ /* 0x004fc40000000005 */
[----:B------:R-:W-:Y:S02]  /*16940*/  LEA R4, P6, R9, R2, 0x1 ;  /* 0x0000000209047211 */ /* 0x000fe400078c08ff */
[C---:B------:R-:W-:Y:S01]  /*16950*/  LOP3.LUT R6, R0.reuse, 0x76, RZ, 0xfc, !PT ;  /* 0x0000007600067812 */ /* 0x040fe200078efcff */
[----:B------:R0:W-:Y:S01]  /*16960*/  @P4 STG.E.U16 desc[UR18][R10.64], R5 ;  /* 0x000000050a004986 */ /* 0x0001e2000c101512 */
[----:B------:R-:W-:Y:S02]  /*16970*/  LOP3.LUT R8, R0, 0x7a, RZ, 0xfc, !PT ;  /* 0x0000007a00087812 */ /* 0x000fe400078efcff */
[----:B------:R-:W-:Y:S01]  /*16980*/  ISETP.LT.AND P4, PT, R6, UR5, !P0 ;  /* 0x0000000506007c0c */ /* 0x000fe2000c781270 */
[----:B------:R2:W-:Y:S01]  /*16990*/  @P3 STG.E.U16 desc[UR18][R12.64], R14 ;  /* 0x0000000e0c003986 */ /* 0x0005e2000c101512 */
[----:B------:R-:W-:-:S04]  /*169a0*/  LOP3.LUT R6, R0, 0x78, RZ, 0xfc, !PT ;  /* 0x0000007800067812 */ /* 0x000fc800078efcff */
[----:B------:R-:W-:Y:S02]  /*169b0*/  ISETP.LT.AND P3, PT, R6, UR5, !P0 ;  /* 0x0000000506007c0c */ /* 0x000fe4000c761270 */
[----:B0-----:R-:W-:Y:S01]  /*169c0*/  LEA.HI.X.SX32 R5, R9, R28, 0x1, P6 ;  /* 0x0000001c09057211 */ /* 0x001fe200030f0eff */
[----:B------:R-:W-:Y:S01]  /*169d0*/  IMAD R9, R3, 0x2, R7 ;  /* 0x0000000203097824 */ /* 0x000fe200078e0207 */
[----:B------:R-:W-:Y:S02]  /*169e0*/  LEA R6, P6, R7, R2, 0x1 ;  /* 0x0000000207067211 */ /* 0x000fe400078c08ff */
[----:B--2---:R-:W-:Y:S01]  /*169f0*/  LOP3.LUT R14, R0, 0x7c, RZ, 0xfc, !PT ;  /* 0x0000007c000e7812 */ /* 0x004fe200078efcff */
[----:B------:R-:W-:Y:S01]  /*16a00*/  IMAD R11, R3, 0x2, R9 ;  /* 0x00000002030b7824 */ /* 0x000fe200078e0209 */
[----:B------:R-:W-:Y:S01]  /*16a10*/  LEA.HI.X.SX32 R7, R7, R28, 0x1, P6 ;  /* 0x0000001c07077211 */ /* 0x000fe200030f0eff */
[----:B-1----:R0:W-:Y:S01]  /*16a20*/  @P2 STG.E.U16 desc[UR18][R4.64], R20 ;  /* 0x0000001404002986 */ /* 0x0021e2000c101512 */
[----:B------:R-:W-:Y:S01]  /*16a30*/  ISETP.LT.AND P2, PT, R8, UR5, !P0 ;  /* 0x0000000508007c0c */ /* 0x000fe2000c741270 */
[----:B------:R-:W-:Y:S01]  /*16a40*/  IMAD R13, R3, 0x2, R11 ;  /* 0x00000002030d7824 */ /* 0x000fe200078e020b */
[-C--:B------:R-:W-:Y:S01]  /*16a50*/  LEA R8, P6, R9, R2.reuse, 0x1 ;  /* 0x0000000209087211 */ /* 0x080fe200078c08ff */
[----:B------:R1:W-:Y:S01]  /*16a60*/  @P1 STG.E.U16 desc[UR18][R6.64], R21 ;  /* 0x0000001506001986 */ /* 0x0003e2000c101512 */
[----:B------:R-:W-:Y:S01]  /*16a70*/  LEA R10, P1, R11, R2, 0x1 ;  /* 0x000000020b0a7211 */ /* 0x000fe200078208ff */
[----:B------:R-:W-:Y:S01]  /*16a80*/  IMAD R15, R3, 0x2, R13 ;  /* 0x00000002030f7824 */ /* 0x000fe200078e020d */
[----:B------:R-:W-:-:S02]  /*16a90*/  LEA.HI.X.SX32 R9, R9, R28, 0x1, P6 ;  /* 0x0000001c09097211 */ /* 0x000fc400030f0eff */
[----:B------:R-:W-:Y:S01]  /*16aa0*/  LEA.HI.X.SX32 R11, R11, R28, 0x1, P1 ;  /* 0x0000001c0b0b7211 */ /* 0x000fe200008f0eff */
[----:B------:R-:W-:Y:S01]  /*16ab0*/  IMAD R17, R3, 0x2, R15 ;  /* 0x0000000203117824 */ /* 0x000fe200078e020f */
[----:B------:R-:W-:Y:S01]  /*16ac0*/  LOP3.LUT R0, R0, 0x7e, RZ, 0xfc, !PT ;  /* 0x0000007e00007812 */ /* 0x000fe200078efcff */
[----:B------:R2:W-:Y:S01]  /*16ad0*/  @P5 STG.E.U16 desc[UR18][R8.64], R22 ;  /* 0x0000001608005986 */ /* 0x0005e2000c101512 */
[-C--:B------:R-:W-:Y:S01]  /*16ae0*/  LEA R12, P6, R13, R2.reuse, 0x1 ;  /* 0x000000020d0c7211 */ /* 0x080fe200078c08ff */
[----:B------:R-:W-:Y:S01]  /*16af0*/  IMAD R3, R3, 0x2, R17 ;  /* 0x0000000203037824 */ /* 0x000fe200078e0211 */
[----:B0-----:R-:W-:Y:S01]  /*16b00*/  PRMT R20, R20, 0x7632, R20 ;  /* 0x0000763214147816 */ /* 0x001fe20000000014 */
[----:B------:R2:W-:Y:S01]  /*16b10*/  @P4 STG.E.U16 desc[UR18][R10.64], R23 ;  /* 0x000000170a004986 */ /* 0x0005e2000c101512 */
[----:B-1----:R-:W-:Y:S02]  /*16b20*/  LEA R6, P1, R17, R2, 0x1 ;  /* 0x0000000211067211 */ /* 0x002fe400078208ff */
[----:B------:R-:W-:-:S02]  /*16b30*/  LEA.HI.X.SX32 R13, R13, R28, 0x1, P6 ;  /* 0x0000001c0d0d7211 */ /* 0x000fc400030f0eff */
[----:B------:R-:W-:Y:S02]  /*16b40*/  LEA.HI.X.SX32 R7, R17, R28, 0x1, P1 ;  /* 0x0000001c11077211 */ /* 0x000fe400008f0eff */
[----:B------:R-:W-:Y:S01]  /*16b50*/  ISETP.LT.AND P1, PT, R14, UR5, !P0 ;  /* 0x000000050e007c0c */ /* 0x000fe2000c721270 */
[----:B------:R2:W-:Y:S01]  /*16b60*/  @P3 STG.E.U16 desc[UR18][R12.64], R20 ;  /* 0x000000140c003986 */ /* 0x0005e2000c101512 */
[----:B------:R-:W-:Y:S02]  /*16b70*/  ISETP.LT.AND P0, PT, R0, UR5, !P0 ;  /* 0x0000000500007c0c */ /* 0x000fe4000c701270 */
[----:B------:R-:W-:Y:S02]  /*16b80*/  LEA R4, P6, R15, R2, 0x1 ;  /* 0x000000020f047211 */ /* 0x000fe400078c08ff */
[----:B------:R-:W-:Y:S02]  /*16b90*/  PRMT R21, R21, 0x7632, R21 ;  /* 0x0000763215157816 */ /* 0x000fe40000000015 */
[----:B------:R-:W-:-:S02]  /*16ba0*/  LEA.HI.X.SX32 R5, R15, R28, 0x1, P6 ;  /* 0x0000001c0f057211 */ /* 0x000fc400030f0eff */
[----:B------:R-:W-:Y:S02]  /*16bb0*/  PRMT R0, R22, 0x7632, R0 ;  /* 0x0000763216007816 */ /* 0x000fe40000000000 */
[C---:B------:R-:W-:Y:S01]  /*16bc0*/  LEA R2, P6, R3.reuse, R2, 0x1 ;  /* 0x0000000203027211 */ /* 0x040fe200078c08ff */
[----:B------:R2:W-:Y:S03]  /*16bd0*/  @P2 STG.E.U16 desc[UR18][R4.64], R21 ;  /* 0x0000001504002986 */ /* 0x0005e6000c101512 */
[----:B------:R-:W-:Y:S01]  /*16be0*/  LEA.HI.X.SX32 R3, R3, R28, 0x1, P6 ;  /* 0x0000001c03037211 */ /* 0x000fe200030f0eff */
[----:B------:R2:W-:Y:S01]  /*16bf0*/  @P1 STG.E.U16 desc[UR18][R6.64], R0 ;  /* 0x0000000006001986 */ /* 0x0005e2000c101512 */
[----:B------:R-:W-:Y:S07]  /*16c00*/  @!P0 EXIT ;  /* 0x000000000000894d */ /* 0x000fee0003800000 */
[----:B--2---:R-:W-:-:S05]  /*16c10*/  PRMT R23, R23, 0x7632, R23 ;  /* 0x0000763217177816 */ /* 0x004fca0000000017 */
[----:B------:R-:W-:Y:S01]  /*16c20*/  STG.E.U16 desc[UR18][R2.64], R23 ;  /* 0x0000001702007986 */ /* 0x000fe2000c101512 */
[----:B------:R-:W-:Y:S05]  /*16c30*/  EXIT ;  /* 0x000000000000794d */ /* 0x000fea0003800000 */
.L_x_2:
[----:B------:R-:W-:-:S00]  /*16c40*/  BRA `(.L_x_2) ;  /* 0xfffffffc00fc7947 */ /* 0x000fc0000383ffff */
[----:B------:R-:W-:-:S00]  /*16c50*/  NOP ;  /* 0x0000000000007918 */ /* 0x000fc00000000000 */
        /* <DEDUP_REMOVED lines=10> */
.L_x_3:


//--------------------- .nv.shared.matmul_kernel  --------------------------
	.section	.nv.shared.matmul_kernel,"aw",@nobits
	.sectionflags	@""
	.align	16
	.zero		1024


//--------------------- .nv.shared.reserved.0     --------------------------
	.section	.nv.shared.reserved.0,"aw",@nobits
	.weak		__nv_reservedSMEM_offset_0_alias
	.size		__nv_reservedSMEM_offset_0_alias, 0, 0
	.other		__nv_reservedSMEM_offset_0_alias,@"STO_CUDA_RESERVED_SHARED STV_DEFAULT"
__nv_reservedSMEM_offset_0_alias:
	.zero		0


//--------------------- .nv.constant0.matmul_kernel --------------------------
	.section	.nv.constant0.matmul_kernel,"a",@progbits
	.sectionflags	@""
	.align	4
.nv.constant0.matmul_kernel:
	.zero		608


//--------------------- SYMBOLS --------------------------

	.type		.nv.reservedSmem.offset0,@object
	.size		.nv.reservedSmem.offset0,0x4
